def attn_fwd(
    Q,
    K,
    V,
    Out,
    Lse,
    sm_scale,
    stride_qz,
    stride_qh,
    stride_qm,
    stride_qk,
    stride_kz,
    stride_kh,
    stride_kn,
    stride_kk,
    stride_vz,
    stride_vh,
    stride_vn,
    stride_vk,
    stride_oz,
    stride_oh,
    stride_om,
    stride_ok,
    seqlen_q,
    seqlen_k,
    BLOCK_M: tl.constexpr,
    BLOCK_N: tl.constexpr,
    HEAD_DIM: tl.constexpr,
    CAUSAL: tl.constexpr,
):
    start_m = tl.program_id(0)
    off_hz = tl.program_id(1)
    q_off = off_hz * stride_qh
    k_off = off_hz * stride_kh
    v_off = off_hz * stride_vh
    offs_m = start_m * BLOCK_M + tl.arange(0, BLOCK_M)
    offs_d = tl.arange(0, HEAD_DIM)
    offs_n = tl.arange(0, BLOCK_N)
    q_ptrs = Q + q_off + offs_m[:, None] * stride_qm + offs_d[None, :] * stride_qk
    k_ptrs = K + k_off + offs_d[:, None] * stride_kk + offs_n[None, :] * stride_kn
    v_ptrs = V + v_off + offs_n[:, None] * stride_vn + offs_d[None, :] * stride_vk
    m_i = tl.full([BLOCK_M], float("-inf"), dtype=tl.float32)
    l_i = tl.zeros([BLOCK_M], dtype=tl.float32) + 1.0
    acc = tl.zeros([BLOCK_M, HEAD_DIM], dtype=tl.float32)
    q = tl.load(q_ptrs)
    acc, l_i, m_i = _attn_fwd_inner(
        acc,
        l_i,
        m_i,
        q,
        k_ptrs,
        v_ptrs,
        sm_scale,
        stride_kn,
        stride_vn,
        start_m,
        seqlen_k,
        BLOCK_M,
        BLOCK_N,
        HEAD_DIM,
        CAUSAL,
    )
    acc = acc / l_i[:, None]
    lse = m_i + tl.math.log2(l_i) / 1.4426950408889634
    o_ptrs = (
        Out
        + off_hz * stride_oh
        + offs_m[:, None] * stride_om
        + offs_d[None, :] * stride_ok
    )
    tl.store(o_ptrs, acc.to(Out.dtype.element_ty))
    tl.store(Lse + off_hz * seqlen_q + offs_m, lse)

# config = {"BLOCK_M": 64, "BLOCK_N": 32, "HEAD_DIM": 512, "arch": "sm_100", "causal": true, "dtype": "bf16", "num_stages": 4, "num_warps": 4}
# arch = sm_100


// ===== COMPILED SASS (sm_100a) =====

	.target	sm_100a

	.elftype	@"ET_EXEC"


//--------------------- .note.nv.tkinfo           --------------------------
	.section	.note.nv.tkinfo,"",@"SHT_NOTE"
	.sectionflags	@"SHF_NOTE_NV_TKINFO"
	.tkinfo
        /*0018*/ 	.word	0x00000081
        /*0030*/ 	.string	""
        /*0030*/ 	.string	"ptxas-blackwell"
        /*0030*/ 	.string	"Cuda compilation tools, release 12.9, V12.9.86"
        /*0030*/ 	.string	"Build cuda_12.9.r12.9/compiler.36037853_0"
        /*0030*/ 	.string	"-v  -suppress-debug-info  -lineinfo  -arch sm_100a "



//--------------------- .note.nv.cuver            --------------------------
	.section	.note.nv.cuver,"",@"SHT_NOTE"
	.sectionflags	@"SHF_NOTE_NV_CUVER"
        /*0018*/ 	.short	0x0001
        /*001a*/ 	.short	0x0064
        /*001c*/ 	.short	0x0001
        /*001e*/ 	.short	0x0000
        /*0020*/ 	.short	0x0001
        /*0022*/ 	.short	0x0000


//--------------------- .nv.info                  --------------------------
	.section	.nv.info,"",@"SHT_CUDA_INFO"
	.align	4


	//----- nvinfo : EIATTR_REGCOUNT
	.align		4
        /*0000*/ 	.byte	0x04, 0x2f
        /*0002*/ 	.short	(.L_5 - .L_4)
	.align		4
.L_4:
        /*0004*/ 	.word	index@(attn_fwd)
        /*0008*/ 	.word	0x000000ff


	//----- nvinfo : EIATTR_FRAME_SIZE
	.align		4
.L_5:
        /*000c*/ 	.byte	0x04, 0x11
        /*000e*/ 	.short	(.L_7 - .L_6)
	.align		4
.L_6:
        /*0010*/ 	.word	index@($__internal_2_$__cuda_sm10x_tcgen05_guardrail_trap_unallocated_columns_being_dealloced)
        /*0014*/ 	.word	0x00000b38


	//----- nvinfo : EIATTR_FRAME_SIZE
	.align		4
.L_7:
        /*0018*/ 	.byte	0x04, 0x11
        /*001a*/ 	.short	(.L_9 - .L_8)
	.align		4
.L_8:
        /*001c*/ 	.word	index@($__internal_1_$__cuda_sm10x_tcgen05_guardrail_trap_phase_invalid_during_alloc)
        /*0020*/ 	.word	0x00000b38


	//----- nvinfo : EIATTR_FRAME_SIZE
	.align		4
.L_9:
        /*0024*/ 	.byte	0x04, 0x11
        /*0026*/ 	.short	(.L_11 - .L_10)
	.align		4
.L_10:
        /*0028*/ 	.word	index@($__internal_0_$__cuda_sm10x_tcgen05_guardrail_trap_col_being_dealloced_not_returned_by_alloc)
        /*002c*/ 	.word	0x00000b38


	//----- nvinfo : EIATTR_FRAME_SIZE
	.align		4
.L_11:
        /*0030*/ 	.byte	0x04, 0x11
        /*0032*/ 	.short	(.L_13 - .L_12)
	.align		4
.L_12:
        /*0034*/ 	.word	index@(attn_fwd)
        /*0038*/ 	.word	0x00000b38


	//----- nvinfo : EIATTR_MIN_STACK_SIZE
	.align		4
.L_13:
        /*003c*/ 	.byte	0x04, 0x12
        /*003e*/ 	.short	(.L_15 - .L_14)
	.align		4
.L_14:
        /*0040*/ 	.word	index@(attn_fwd)
        /*0044*/ 	.word	0x00000b38
.L_15:


//--------------------- .nv.info.attn_fwd         --------------------------
	.section	.nv.info.attn_fwd,"",@"SHT_CUDA_INFO"
	.sectionflags	@""
	.align	4


	//----- nvinfo : EIATTR_CUDA_API_VERSION
	.align		4
        /*0000*/ 	.byte	0x04, 0x37
        /*0002*/ 	.short	(.L_17 - .L_16)
.L_16:
        /*0004*/ 	.word	0x00000081


	//----- nvinfo : EIATTR_KPARAM_INFO
	.align		4
.L_17:
        /*0008*/ 	.byte	0x04, 0x17
        /*000a*/ 	.short	(.L_19 - .L_18)
.L_18:
        /*000c*/ 	.word	0x00000000
        /*0010*/ 	.short	0x0019
        /*0012*/ 	.short	0x0080
        /*0014*/ 	.byte	0x00, 0xf4, 0x21, 0x00


	//----- nvinfo : EIATTR_KPARAM_INFO
	.align		4
.L_19:
        /*0018*/ 	.byte	0x04, 0x17
        /*001a*/ 	.short	(.L_21 - .L_20)
.L_20:
        /*001c*/ 	.word	0x00000000
        /*0020*/ 	.short	0x0018
        /*0022*/ 	.short	0x0078
        /*0024*/ 	.byte	0x00, 0xf4, 0x21, 0x00


	//----- nvinfo : EIATTR_KPARAM_INFO
	.align		4
.L_21:
        /*0028*/ 	.byte	0x04, 0x17
        /*002a*/ 	.short	(.L_23 - .L_22)
.L_22:
        /*002c*/ 	.word	0x00000000
        /*0030*/ 	.short	0x0017
        /*0032*/ 	.short	0x0070
        /*0034*/ 	.byte	0x00, 0xf0, 0x11, 0x00


	//----- nvinfo : EIATTR_KPARAM_INFO
	.align		4
.L_23:
        /*0038*/ 	.byte	0x04, 0x17
        /*003a*/ 	.short	(.L_25 - .L_24)
.L_24:
        /*003c*/ 	.word	0x00000000
        /*0040*/ 	.short	0x0016
        /*0042*/ 	.short	0x006c
        /*0044*/ 	.byte	0x00, 0xf0, 0x11, 0x00


	//----- nvinfo : EIATTR_KPARAM_INFO
	.align		4
.L_25:
        /*0048*/ 	.byte	0x04, 0x17
        /*004a*/ 	.short	(.L_27 - .L_26)
.L_26:
        /*004c*/ 	.word	0x00000000
        /*0050*/ 	.short	0x0015
        /*0052*/ 	.short	0x0068
        /*0054*/ 	.byte	0x00, 0xf0, 0x11, 0x00


	//----- nvinfo : EIATTR_KPARAM_INFO
	.align		4
.L_27:
        /*0058*/ 	.byte	0x04, 0x17
        /*005a*/ 	.short	(.L_29 - .L_28)
.L_28:
        /*005c*/ 	.word	0x00000000
        /*0060*/ 	.short	0x0014
        /*0062*/ 	.short	0x0064
        /*0064*/ 	.byte	0x00, 0xf0, 0x11, 0x00


	//----- nvinfo : EIATTR_KPARAM_INFO
	.align		4
.L_29:
        /*0068*/ 	.byte	0x04, 0x17
        /*006a*/ 	.short	(.L_31 - .L_30)
.L_30:
        /*006c*/ 	.word	0x00000000
        /*0070*/ 	.short	0x0013
        /*0072*/ 	.short	0x0060
        /*0074*/ 	.byte	0x00, 0xf0, 0x11, 0x00


	//----- nvinfo : EIATTR_KPARAM_INFO
	.align		4
.L_31:
        /*0078*/ 	.byte	0x04, 0x17
        /*007a*/ 	.short	(.L_33 - .L_32)
.L_32:
        /*007c*/ 	.word	0x00000000
        /*0080*/ 	.short	0x0012
        /*0082*/ 	.short	0x005c
        /*0084*/ 	.byte	0x00, 0xf0, 0x11, 0x00


	//----- nvinfo : EIATTR_KPARAM_INFO
	.align		4
.L_33:
        /*0088*/ 	.byte	0x04, 0x17
        /*008a*/ 	.short	(.L_35 - .L_34)
.L_34:
        /*008c*/ 	.word	0x00000000
        /*0090*/ 	.short	0x0011
        /*0092*/ 	.short	0x0058
        /*0094*/ 	.byte	0x00, 0xf0, 0x11, 0x00


	//----- nvinfo : EIATTR_KPARAM_INFO
	.align		4
.L_35:
        /*0098*/ 	.byte	0x04, 0x17
        /*009a*/ 	.short	(.L_37 - .L_36)
.L_36:
        /*009c*/ 	.word	0x00000000
        /*00a0*/ 	.short	0x0010
        /*00a2*/ 	.short	0x0054
        /*00a4*/ 	.byte	0x00, 0xf0, 0x11, 0x00


	//----- nvinfo : EIATTR_KPARAM_INFO
	.align		4
.L_37:
        /*00a8*/ 	.byte	0x04, 0x17
        /*00aa*/ 	.short	(.L_39 - .L_38)
.L_38:
        /*00ac*/ 	.word	0x00000000
        /*00b0*/ 	.short	0x000f
        /*00b2*/ 	.short	0x0050
        /*00b4*/ 	.byte	0x00, 0xf0, 0x11, 0x00


	//----- nvinfo : EIATTR_KPARAM_INFO
	.align		4
.L_39:
        /*00b8*/ 	.byte	0x04, 0x17
        /*00ba*/ 	.short	(.L_41 - .L_40)
.L_40:
        /*00bc*/ 	.word	0x00000000
        /*00c0*/ 	.short	0x000e
        /*00c2*/ 	.short	0x004c
        /*00c4*/ 	.byte	0x00, 0xf0, 0x11, 0x00


	//----- nvinfo : EIATTR_KPARAM_INFO
	.align		4
.L_41:
        /*00c8*/ 	.byte	0x04, 0x17
        /*00ca*/ 	.short	(.L_43 - .L_42)
.L_42:
        /*00cc*/ 	.word	0x00000000
        /*00d0*/ 	.short	0x000d
        /*00d2*/ 	.short	0x0048
        /*00d4*/ 	.byte	0x00, 0xf0, 0x11, 0x00


	//----- nvinfo : EIATTR_KPARAM_INFO
	.align		4
.L_43:
        /*00d8*/ 	.byte	0x04, 0x17
        /*00da*/ 	.short	(.L_45 - .L_44)
.L_44:
        /*00dc*/ 	.word	0x00000000
        /*00e0*/ 	.short	0x000c
        /*00e2*/ 	.short	0x0044
        /*00e4*/ 	.byte	0x00, 0xf0, 0x11, 0x00


	//----- nvinfo : EIATTR_KPARAM_INFO
	.align		4
.L_45:
        /*00e8*/ 	.byte	0x04, 0x17
        /*00ea*/ 	.short	(.L_47 - .L_46)
.L_46:
        /*00ec*/ 	.word	0x00000000
        /*00f0*/ 	.short	0x000b
        /*00f2*/ 	.short	0x0040
        /*00f4*/ 	.byte	0x00, 0xf0, 0x11, 0x00


	//----- nvinfo : EIATTR_KPARAM_INFO
	.align		4
.L_47:
        /*00f8*/ 	.byte	0x04, 0x17
        /*00fa*/ 	.short	(.L_49 - .L_48)
.L_48:
        /*00fc*/ 	.word	0x00000000
        /*0100*/ 	.short	0x000a
        /*0102*/ 	.short	0x003c
        /*0104*/ 	.byte	0x00, 0xf0, 0x11, 0x00


	//----- nvinfo : EIATTR_KPARAM_INFO
	.align		4
.L_49:
        /*0108*/ 	.byte	0x04, 0x17
        /*010a*/ 	.short	(.L_51 - .L_50)
.L_50:
        /*010c*/ 	.word	0x00000000
        /*0110*/ 	.short	0x0009
        /*0112*/ 	.short	0x0038
        /*0114*/ 	.byte	0x00, 0xf0, 0x11, 0x00


	//----- nvinfo : EIATTR_KPARAM_INFO
	.align		4
.L_51:
        /*0118*/ 	.byte	0x04, 0x17
        /*011a*/ 	.short	(.L_53 - .L_52)
.L_52:
        /*011c*/ 	.word	0x00000000
        /*0120*/ 	.short	0x0008
        /*0122*/ 	.short	0x0034
        /*0124*/ 	.byte	0x00, 0xf0, 0x11, 0x00


	//----- nvinfo : EIATTR_KPARAM_INFO
	.align		4
.L_53:
        /*0128*/ 	.byte	0x04, 0x17
        /*012a*/ 	.short	(.L_55 - .L_54)
.L_54:
        /*012c*/ 	.word	0x00000000
        /*0130*/ 	.short	0x0007
        /*0132*/ 	.short	0x0030
        /*0134*/ 	.byte	0x00, 0xf0, 0x11, 0x00


	//----- nvinfo : EIATTR_KPARAM_INFO
	.align		4
.L_55:
        /*0138*/ 	.byte	0x04, 0x17
        /*013a*/ 	.short	(.L_57 - .L_56)
.L_56:
        /*013c*/ 	.word	0x00000000
        /*0140*/ 	.short	0x0006
        /*0142*/ 	.short	0x002c
        /*0144*/ 	.byte	0x00, 0xf0, 0x11, 0x00


	//----- nvinfo : EIATTR_KPARAM_INFO
	.align		4
.L_57:
        /*0148*/ 	.byte	0x04, 0x17
        /*014a*/ 	.short	(.L_59 - .L_58)
.L_58:
        /*014c*/ 	.word	0x00000000
        /*0150*/ 	.short	0x0005
        /*0152*/ 	.short	0x0028
        /*0154*/ 	.byte	0x00, 0xf0, 0x11, 0x00


	//----- nvinfo : EIATTR_KPARAM_INFO
	.align		4
.L_59:
        /*0158*/ 	.byte	0x04, 0x17
        /*015a*/ 	.short	(.L_61 - .L_60)
.L_60:
        /*015c*/ 	.word	0x00000000
        /*0160*/ 	.short	0x0004
        /*0162*/ 	.short	0x0020
        /*0164*/ 	.byte	0x00, 0xf4, 0x21, 0x00


	//----- nvinfo : EIATTR_KPARAM_INFO
	.align		4
.L_61:
        /*0168*/ 	.byte	0x04, 0x17
        /*016a*/ 	.short	(.L_63 - .L_62)
.L_62:
        /*016c*/ 	.word	0x00000000
        /*0170*/ 	.short	0x0003
        /*0172*/ 	.short	0x0018
        /*0174*/ 	.byte	0x00, 0xf4, 0x21, 0x00


	//----- nvinfo : EIATTR_KPARAM_INFO
	.align		4
.L_63:
        /*0178*/ 	.byte	0x04, 0x17
        /*017a*/ 	.short	(.L_65 - .L_64)
.L_64:
        /*017c*/ 	.word	0x00000000
        /*0180*/ 	.short	0x0002
        /*0182*/ 	.short	0x0010
        /*0184*/ 	.byte	0x00, 0xf4, 0x21, 0x00


	//----- nvinfo : EIATTR_KPARAM_INFO
	.align		4
.L_65:
        /*0188*/ 	.byte	0x04, 0x17
        /*018a*/ 	.short	(.L_67 - .L_66)
.L_66:
        /*018c*/ 	.word	0x00000000
        /*0190*/ 	.short	0x0001
        /*0192*/ 	.short	0x0008
        /*0194*/ 	.byte	0x00, 0xf4, 0x21, 0x00


	//----- nvinfo : EIATTR_KPARAM_INFO
	.align		4
.L_67:
        /*0198*/ 	.byte	0x04, 0x17
        /*019a*/ 	.short	(.L_69 - .L_68)
.L_68:
        /*019c*/ 	.word	0x00000000
        /*01a0*/ 	.short	0x0000
        /*01a2*/ 	.short	0x0000
        /*01a4*/ 	.byte	0x00, 0xf4, 0x21, 0x00


	//----- nvinfo : EIATTR_AT_ENTRY_FRAGMENTS
	.align		4
.L_69:
        /*01a8*/ 	.byte	0x04, 0x4f
        /*01aa*/ 	.short	(.L_71 - .L_70)


	//   ....[0]....
.L_70:
        /*01ac*/ 	.word	0x00000004


	//----- nvinfo : EIATTR_RESERVED_SMEM_USED
	.align		4
.L_71:
        /*01b0*/ 	.byte	0x01, 0x41
	.zero		2


	//----- nvinfo : EIATTR_SPARSE_MMA_MASK
	.align		4
        /*01b4*/ 	.byte	0x03, 0x50
        /*01b6*/ 	.short	0x0000


	//----- nvinfo : EIATTR_TCGEN05_1CTA_USED
	.align		4
        /*01b8*/ 	.byte	0x01, 0x51
	.zero		2


	//----- nvinfo : EIATTR_MAXREG_COUNT
	.align		4
        /*01bc*/ 	.byte	0x03, 0x1b
        /*01be*/ 	.short	0x00ff


	//----- nvinfo : EIATTR_NUM_BARRIERS
	.align		4
        /*01c0*/ 	.byte	0x02, 0x4c
        /*01c2*/ 	.byte	0x01
	.zero		1


	//----- nvinfo : EIATTR_ANNOTATIONS
	.align		4
        /*01c4*/ 	.byte	0x04, 0x55
        /*01c6*/ 	.short	(.L_73 - .L_72)


	//   ....[0]....
.L_72:
        /*01c8*/ 	.word	0x00000001
        /*01cc*/ 	.byte	0x30, 0x08, 0x00, 0x00, 0x01, 0x00, 0x00, 0x00, 0x90, 0x08, 0x00, 0x00, 0x01, 0x00, 0x00, 0x00
        /* <DEDUP_REMOVED lines=546> */
        /*23fc*/ 	.byte	0x40, 0xe1, 0x01, 0x00, 0x01, 0x00, 0x00, 0x00, 0xa0, 0xe1, 0x01, 0x00


	//----- nvinfo : EIATTR_INT_WARP_WIDE_INSTR_OFFSETS
	.align		4
.L_73:
        /*2408*/ 	.byte	0x04, 0x31
        /*240a*/ 	.short	(.L_75 - .L_74)


	//   ....[0]....
.L_74:
        /*240c*/ 	.word	0x00005ea0


	//   ....[1]....
        /*2410*/ 	.word	0x00005eb0


	//   ....[2]....
        /*2414*/ 	.word	0x000078f0


	//   ....[3]....
        /*2418*/ 	.word	0x000099e0


	//   ....[4]....
        /*241c*/ 	.word	0x00013ed0


	//   ....[5]....
        /*2420*/ 	.word	0x00023040


	//   ....[6]....
        /*2424*/ 	.word	0x00023080


	//----- nvinfo : EIATTR_COOP_GROUP_MASK_REGIDS
	.align		4
.L_75:
        /*2428*/ 	.byte	0x04, 0x29
        /*242a*/ 	.short	(.L_77 - .L_76)


	//   ....[0]....
.L_76:
        /*242c*/ 	.word	0xffffffff


	//   ....[1]....
        /*2430*/ 	.word	0xffffffff


	//   ....[2]....
        /*2434*/ 	.word	0xffffffff


	//   ....[3]....
        /*2438*/ 	.word	0xffffffff


	//   ....[4]....
        /*243c*/ 	.word	0xffffffff


	//   ....[5]....
        /*2440*/ 	.word	0xffffffff


	//   ....[6]....
        /*2444*/ 	.word	0xffffffff


	//   ....[7]....
        /*2448*/ 	.word	0xffffffff


	//----- nvinfo : EIATTR_COOP_GROUP_INSTR_OFFSETS
	.align		4
.L_77:
        /*244c*/ 	.byte	0x04, 0x28
        /*244e*/ 	.short	(.L_79 - .L_78)


	//   ....[0]....
.L_78:
        /*2450*/ 	.word	0x00000080


	//   ....[1]....
        /*2454*/ 	.word	0x00000340


	//   ....[2]....
        /*2458*/ 	.word	0x0000e330


	//   ....[3]....
        /*245c*/ 	.word	0x0000ea30


	//   ....[4]....
        /*2460*/ 	.word	0x00015540


	//   ....[5]....
        /*2464*/ 	.word	0x00015950


	//   ....[6]....
        /*2468*/ 	.word	0x00022ec0


	//   ....[7]....
        /*246c*/ 	.word	0x00023130


	//----- nvinfo : EIATTR_VRC_CTA_INIT_COUNT
	.align		4
.L_79:
        /*2470*/ 	.byte	0x02, 0x4a
        /*2472*/ 	.byte	0x80
	.zero		1


	//----- nvinfo : EIATTR_MBARRIER_INSTR_OFFSETS
	.align		4
        /*2474*/ 	.byte	0x04, 0x39
        /*2476*/ 	.short	(.L_81 - .L_80)


	//   ....[0]....
.L_80:
        /*2478*/ 	.word	0x000062c0
        /*247c*/ 	.word	0x000000ff
        /*2480*/ 	.word	0x00028000
        /*2484*/ 	.short	0x0100
        /*2486*/ 	.byte	0x04
	.zero		1


	//   ....[1]....
        /*2488*/ 	.word	0x00007900
        /*248c*/ 	.word	0x000000ff
        /*2490*/ 	.word	0x00028008
        /*2494*/ 	.short	0x0100
        /*2496*/ 	.byte	0x04
	.zero		1


	//   ....[2]....
        /*2498*/ 	.word	0x0000a6a0
        /*249c*/ 	.word	0x000000ff
        /*24a0*/ 	.word	0x00018000
        /*24a4*/ 	.short	0x0100
        /*24a6*/ 	.byte	0x04
	.zero		1


	//   ....[3]....
        /*24a8*/ 	.word	0x0000cca0
        /*24ac*/ 	.word	0x000000ff
        /*24b0*/ 	.word	0x00018000
        /*24b4*/ 	.short	0x010a
        /*24b6*/ 	.byte	0x04
	.zero		1


	//   ....[4]....
        /*24b8*/ 	.word	0x0000cd60
        /*24bc*/ 	.word	0x000000ff
        /*24c0*/ 	.word	0x00018000
        /*24c4*/ 	.short	0x0108
        /*24c6*/ 	.byte	0x04
	.zero		1


	//   ....[5]....
        /*24c8*/ 	.word	0x00014230
        /*24cc*/ 	.word	0x000000ff
        /*24d0*/ 	.word	0x00028010
        /*24d4*/ 	.short	0x0100
        /*24d6*/ 	.byte	0x04
	.zero		1


	//   ....[6]....
        /*24d8*/ 	.word	0x00014db0
        /*24dc*/ 	.word	0x000000ff
        /*24e0*/ 	.word	0x00028010
        /*24e4*/ 	.short	0x010a
        /*24e6*/ 	.byte	0x04
	.zero		1


	//   ....[7]....
        /*24e8*/ 	.word	0x00014f40
        /*24ec*/ 	.word	0x000000ff
        /*24f0*/ 	.word	0x00028010
        /*24f4*/ 	.short	0x0108
        /*24f6*/ 	.byte	0x04
	.zero		1


	//   ....[8]....
        /*24f8*/ 	.word	0x00015530
        /*24fc*/ 	.word	0x00000014
        /*2500*/ 	.word	0x00000000
        /*2504*/ 	.short	0x010a
        /*2506*/ 	.byte	0xff
	.zero		1


	//   ....[9]....
        /*2508*/ 	.word	0x00019ea0
        /*250c*/ 	.word	0x00000014
        /*2510*/ 	.word	0x00000000
        /*2514*/ 	.short	0x010a
        /*2516*/ 	.byte	0xff
	.zero		1


	//   ....[10]....
        /*2518*/ 	.word	0x00019f80
        /*251c*/ 	.word	0x000000ff
        /*2520*/ 	.word	0x00028000
        /*2524*/ 	.short	0x0108
        /*2526*/ 	.byte	0x04
	.zero		1


	//   ....[11]....
        /*2528*/ 	.word	0x00019ff0
        /*252c*/ 	.word	0x000000ff
        /*2530*/ 	.word	0x00028008
        /*2534*/ 	.short	0x0108
        /*2536*/ 	.byte	0x04
	.zero		1


	//   ....[12]....
        /*2538*/ 	.word	0x00023150
        /*253c*/ 	.word	0x000000ff
        /*2540*/ 	.word	0x00018000
        /*2544*/ 	.short	0x010a
        /*2546*/ 	.byte	0x04
	.zero		1


	//   ....[13]....
        /*2548*/ 	.word	0x00023180
        /*254c*/ 	.word	0x000000ff
        /*2550*/ 	.word	0x00028010
        /*2554*/ 	.short	0x010a
        /*2556*/ 	.byte	0x04
	.zero		1


	//   ....[14]....
        /*2558*/ 	.word	0x000231b0
        /*255c*/ 	.word	0x00000014
        /*2560*/ 	.word	0x00000000
        /*2564*/ 	.short	0x010a
        /*2566*/ 	.byte	0xff
	.zero		1


	//   ....[15]....
        /*2568*/ 	.word	0x000231e0
        /*256c*/ 	.word	0x00000014
        /*2570*/ 	.word	0x00000000
        /*2574*/ 	.short	0x010a
        /*2576*/ 	.byte	0xff
	.zero		1


	//----- nvinfo : EIATTR_NUM_MBARRIERS
	.align		4
.L_81:
        /*2578*/ 	.byte	0x03, 0x38
        /*257a*/ 	.short	0xffff


	//----- nvinfo : EIATTR_EXIT_INSTR_OFFSETS
	.align		4
        /*257c*/ 	.byte	0x04, 0x1c
        /*257e*/ 	.short	(.L_83 - .L_82)


	//   ....[0]....
.L_82:
        /*2580*/ 	.word	0x00023140


	//----- nvinfo : EIATTR_REQNTID
	.align		4
.L_83:
        /*2584*/ 	.byte	0x04, 0x10
        /*2586*/ 	.short	(.L_85 - .L_84)
.L_84:
        /*2588*/ 	.word	0x00000080
        /*258c*/ 	.word	0x00000001
        /*2590*/ 	.word	0x00000001


	//----- nvinfo : EIATTR_CRS_STACK_SIZE
	.align		4
.L_85:
        /*2594*/ 	.byte	0x04, 0x1e
        /*2596*/ 	.short	(.L_87 - .L_86)
.L_86:
        /*2598*/ 	.word	0x00000000


	//----- nvinfo : EIATTR_CBANK_PARAM_SIZE
	.align		4
.L_87:
        /*259c*/ 	.byte	0x03, 0x19
        /*259e*/ 	.short	0x0088


	//----- nvinfo : EIATTR_PARAM_CBANK
	.align		4
        /*25a0*/ 	.byte	0x04, 0x0a
        /*25a2*/ 	.short	(.L_89 - .L_88)
	.align		4
.L_88:
        /*25a4*/ 	.word	index@(.nv.constant0.attn_fwd)
        /*25a8*/ 	.short	0x0380
        /*25aa*/ 	.short	0x0088


	//----- nvinfo : EIATTR_SW_WAR
	.align		4
.L_89:
        /*25ac*/ 	.byte	0x04, 0x36
        /*25ae*/ 	.short	(.L_91 - .L_90)
.L_90:
        /*25b0*/ 	.word	0x00000008
.L_91:


//--------------------- .nv.compat                --------------------------
	.section	.nv.compat,"",@"SHT_CUDA_COMPAT_INFO"
	.align	4
        /*0000*/ 	.byte	0x02, 0x02, 0x02, 0x00, 0x02, 0x05, 0x05, 0x00, 0x02, 0x03, 0x00, 0x00, 0x02, 0x06, 0x01, 0x00


//--------------------- .nv.callgraph             --------------------------
	.section	.nv.callgraph,"",@"SHT_CUDA_CALLGRAPH"
	.align	4
	.sectionentsize	8
	.align		4
        /*0000*/ 	.word	0x00000000
	.align		4
        /*0004*/ 	.word	0xffffffff
	.align		4
        /*0008*/ 	.word	0x00000000
	.align		4
        /*000c*/ 	.word	0xfffffffe
	.align		4
        /*0010*/ 	.word	0x00000000
	.align		4
        /*0014*/ 	.word	0xfffffffd
	.align		4
        /*0018*/ 	.word	0x00000000
	.align		4
        /*001c*/ 	.word	0xfffffffc


//--------------------- .nv.constant4             --------------------------
	.section	.nv.constant4,"a",@progbits
	.align	8
	.align		8
.nv.constant4:
        /*0000*/ 	.dword	_$_str


//--------------------- .text.attn_fwd            --------------------------
	.section	.text.attn_fwd,"ax",@progbits
	.align	128
        .global         attn_fwd
        .type           attn_fwd,@function
        .size           attn_fwd,(.L_x_32 - attn_fwd)
        .other          attn_fwd,@"STO_CUDA_ENTRY STV_DEFAULT"
attn_fwd:
.text.attn_fwd:
[----:B------:R-:W0:Y:S01]  /*0000*/  LDC R1, c[0x0][0x37c] ;  /* 0x0000df00ff017b82 */ /* 0x000e220000000800 */
[----:B------:R-:W1:Y:S01]  /*0010*/  S2R R0, SR_TID.X ;  /* 0x0000000000007919 */ /* 0x000e620000002100 */
[----:B------:R-:W-:Y:S01]  /*0020*/  LOP3.LUT R2, R2, 0xffbfffff, RZ, 0xc0, !PT ;  /* 0xffbfffff02027812 */ /* 0x000fe200078ec0ff */
[----:B0-----:R-:W-:Y:S01]  /*0030*/  VIADD R1, R1, 0xfffff4c8 ;  /* 0xfffff4c801017836 */ /* 0x001fe20000000000 */
[----:B-1----:R-:W-:-:S13]  /*0040*/  ISETP.GE.U32.AND P0, PT, R0, 0x20, PT ;  /* 0x000000200000780c */ /* 0x002fda0003f06070 */
[----:B------:R-:W-:Y:S01]  /*0050*/  @P0 LOP3.LUT R2, R2, 0x400000, RZ, 0xfc, !PT ;  /* 0x0040000002020812 */ /* 0x000fe200078efcff */
[----:B------:R-:W-:Y:S06]  /*0060*/  @P0 BRA `(.L_x_0) ;  /* 0x0000000000b80947 */ /* 0x000fec0003800000 */
[----:B------:R-:W0:Y:S01]  /*0070*/  S2R R7, SR_CgaCtaId ;  /* 0x0000000000077919 */ /* 0x000e220000008800 */
[----:B------:R-:W-:Y:S01]  /*0080*/  NOP ;  /* 0x0000000000007918 */ /* 0x000fe20000000000 */
[----:B------:R-:W-:-:S04]  /*0090*/  MOV R0, 0x40 ;  /* 0x0000004000007802 */ /* 0x000fc80000000f00 */
[----:B0-----:R-:W-:Y:S02]  /*00a0*/  LEA R3, R7, R0, 0x18 ;  /* 0x0000000007037211 */ /* 0x001fe400078ec0ff */
[----:B------:R-:W-:-:S04]  /*00b0*/  MOV R0, 0x400 ;  /* 0x0000040000007802 */ /* 0x000fc80000000f00 */
[----:B------:R-:W0:Y:S01]  /*00c0*/  LDS.U8 R3, [R3] ;  /* 0x0000000003037984 */ /* 0x000e220000000000 */
[----:B------:R-:W-:Y:S02]  /*00d0*/  LEA R0, R7, R0, 0x18 ;  /* 0x0000000007007211 */ /* 0x000fe400078ec0ff */
[----:B0-----:R-:W-:-:S13]  /*00e0*/  ISETP.NE.AND P0, PT, R3, RZ, PT ;  /* 0x000000ff0300720c */ /* 0x001fda0003f05270 */
[----:B------:R-:W-:Y:S05]  /*00f0*/  @P0 BRA `(.L_x_1) ;  /* 0x00000000007c0947 */ /* 0x000fea0003800000 */
[----:B------:R-:W-:-:S13]  /*0100*/  ELECT P0, URZ, PT ;  /* 0x0000000000ff782f */ /* 0x000fda0003800000 */
[----:B------:R-:W-:Y:S05]  /*0110*/  @!P0 BRA `(.L_x_2) ;  /* 0x0000000000848947 */ /* 0x000fea0003800000 */
[----:B------:R-:W-:Y:S01]  /*0120*/  UMOV UR4, 0x10 ;  /* 0x0000001000047882 */ /* 0x000fe20000000000 */
[----:B------:R-:W-:Y:S02]  /*0130*/  IMAD.MOV.U32 R8, RZ, RZ, 0x1 ;  /* 0x00000001ff087424 */ /* 0x000fe400078e00ff */
[----:B------:R-:W-:Y:S02]  /*0140*/  IMAD.MOV.U32 R4, RZ, RZ, 0xffff ;  /* 0x0000ffffff047424 */ /* 0x000fe400078e00ff */
[----:B------:R-:W-:Y:S04]  /*0150*/  DEPBAR.LE SB0, 0x36 ;  /* 0x00008d800000791a */ /* 0x000fe80000000000 */
[----:B------:R-:W0:Y:S02]  /*0160*/  UTCATOMSWS.FIND_AND_SET.ALIGN UP0, UR4, UR4 ;  /* 0x00000004000475e3 */ /* 0x000e240008000800 */
[----:B0-----:R-:W-:-:S04]  /*0170*/  PLOP3.LUT P0, PT, PT, PT, UP0, 0x80, 0x8 ;  /* 0x000000000008781c */ /* 0x001fc80003f0f008 */
[----:B------:R-:W-:-:S04]  /*0180*/  SEL R3, RZ, 0xffffffff, !P0 ;  /* 0xffffffffff037807 */ /* 0x000fc80004000000 */
[----:B------:R-:W-:Y:S01]  /*0190*/  ISETP.NE.AND P0, PT, R3, RZ, PT ;  /* 0x000000ff0300720c */ /* 0x000fe20003f05270 */
[----:B------:R-:W-:-:S12]  /*01a0*/  IMAD.U32 R3, RZ, RZ, UR4 ;  /* 0x00000004ff037e24 */ /* 0x000fd8000f8e00ff */
[----:B------:R-:W-:Y:S05]  /*01b0*/  @P0 BRA `(.L_x_3) ;  /* 0x0000000000240947 */ /* 0x000fea0003800000 */
.L_x_4:
[----:B------:R-:W-:Y:S05]  /*01c0*/  NANOSLEEP 0x64 ;  /* 0x000000640000795d */ /* 0x000fea0003800000 */
[----:B------:R-:W-:-:S05]  /*01d0*/  UMOV UR4, 0x10 ;  /* 0x0000001000047882 */ /* 0x000fca0000000000 */
[----:B------:R-:W-:Y:S04]  /*01e0*/  DEPBAR.LE SB0, 0x36 ;  /* 0x00008d800000791a */ /* 0x000fe80000000000 */
[----:B------:R-:W0:Y:S02]  /*01f0*/  UTCATOMSWS.FIND_AND_SET.ALIGN UP0, UR4, UR4 ;  /* 0x00000004000475e3 */ /* 0x000e240008000800 */
[----:B0-----:R-:W-:-:S04]  /*0200*/  PLOP3.LUT P0, PT, PT, PT, UP0, 0x80, 0x8 ;  /* 0x000000000008781c */ /* 0x001fc80003f0f008 */
[----:B------:R-:W-:-:S04]  /*0210*/  SEL R3, RZ, 0xffffffff, !P0 ;  /* 0xffffffffff037807 */ /* 0x000fc80004000000 */
[----:B------:R-:W-:Y:S01]  /*0220*/  ISETP.NE.AND P0, PT, R3, RZ, PT ;  /* 0x000000ff0300720c */ /* 0x000fe20003f05270 */
[----:B------:R-:W-:-:S12]  /*0230*/  IMAD.U32 R3, RZ, RZ, UR4 ;  /* 0x00000004ff037e24 */ /* 0x000fd8000f8e00ff */
[----:B------:R-:W-:Y:S05]  /*0240*/  @!P0 BRA `(.L_x_4) ;  /* 0xfffffffc00dc8947 */ /* 0x000fea000383ffff */
.L_x_3:
[C---:B------:R-:W-:Y:S02]  /*0250*/  IADD3 R5, PT, PT, R3.reuse, 0x10, RZ ;  /* 0x0000001003057810 */ /* 0x040fe40007ffe0ff */
[----:B------:R-:W-:Y:S01]  /*0260*/  SHF.L.U32 R4, R4, R3, RZ ;  /* 0x0000000304047219 */ /* 0x000fe200000006ff */
[----:B------:R-:W-:Y:S01]  /*0270*/  IMAD.SHL.U32 R3, R3, 0x20, RZ ;  /* 0x0000002003037824 */ /* 0x000fe200078e00ff */
[----:B------:R-:W-:Y:S02]  /*0280*/  MOV R6, 0x50 ;  /* 0x0000005000067802 */ /* 0x000fe40000000f00 */
[----:B------:R-:W-:Y:S02]  /*0290*/  SHF.L.U32 R5, R8, R5, RZ ;  /* 0x0000000508057219 */ /* 0x000fe400000006ff */
[----:B------:R-:W-:Y:S02]  /*02a0*/  LEA R7, R7, R6, 0x18 ;  /* 0x0000000607077211 */ /* 0x000fe400078ec0ff */
[----:B------:R-:W-:-:S05]  /*02b0*/  LOP3.LUT R4, R5, R4, RZ, 0xfc, !PT ;  /* 0x0000000405047212 */ /* 0x000fca00078efcff */
[----:B------:R0:W-:Y:S04]  /*02c0*/  ATOMS.OR RZ, [R7], R4 ;  /* 0x0000000407ff738c */ /* 0x0001e80003000000 */
[----:B------:R0:W-:Y:S01]  /*02d0*/  STS [R0], R3 ;  /* 0x0000000300007388 */ /* 0x0001e20000000800 */
[----:B------:R-:W-:Y:S05]  /*02e0*/  BRA `(.L_x_2) ;  /* 0x0000000000107947 */ /* 0x000fea0003800000 */
.L_x_1:
[----:B------:R-:W-:Y:S01]  /*02f0*/  IMAD.MOV.U32 R3, RZ, RZ, -0x1 ;  /* 0xffffffffff037424 */ /* 0x000fe200078e00ff */
[----:B------:R-:W-:-:S04]  /*0300*/  MOV R4, 0x330 ;  /* 0x0000033000047802 */ /* 0x000fc80000000f00 */
[----:B------:R0:W-:Y:S03]  /*0310*/  STS [R0], R3 ;  /* 0x0000000300007388 */ /* 0x0001e60000000800 */
[----:B0-----:R-:W-:Y:S05]  /*0320*/  CALL.REL.NOINC `($__internal_1_$__cuda_sm10x_tcgen05_guardrail_trap_phase_invalid_during_alloc) ;  /* 0x0000022c00c47944 */ /* 0x001fea0003c00000 */
.L_x_2:
[----:B------:R-:W-:Y:S05]  /*0330*/  WARPSYNC.ALL ;  /* 0x0000000000007948 */ /* 0x000fea0003800000 */
[----:B------:R-:W-:Y:S01]  /*0340*/  NOP ;  /* 0x0000000000007918 */ /* 0x000fe20000000000 */
.L_x_0:
[----:B------:R-:W1:Y:S01]  /*0350*/  S2R R10, SR_TID.X ;  /* 0x00000000000a7919 */ /* 0x000e620000002100 */
[----:B------:R-:W2:Y:S01]  /*0360*/  LDC R164, c[0x0][0x3b8] ;  /* 0x0000ee00ffa47b82 */ /* 0x000ea20000000800 */
[----:B------:R-:W3:Y:S01]  /*0370*/  LDCU.64 UR8, c[0x0][0x358] ;  /* 0x00006b00ff0877ac */ /* 0x000ee20008000a00 */
[----:B0-----:R-:W0:Y:S01]  /*0380*/  S2R R0, SR_CTAID.X ;  /* 0x0000000000007919 */ /* 0x001e220000002500 */
[----:B------:R-:W4:Y:S05]  /*0390*/  S2R R12, SR_CTAID.Y ;  /* 0x00000000000c7919 */ /* 0x000f2a0000002600 */
[----:B------:R-:W4:Y:S08]  /*03a0*/  LDC.64 R4, c[0x0][0x3b0] ;  /* 0x0000ec00ff047b82 */ /* 0x000f300000000a00 */
[----:B------:R-:W5:Y:S08]  /*03b0*/  LDC.64 R8, c[0x0][0x380] ;  /* 0x0000e000ff087b82 */ /* 0x000f700000000a00 */
[----:B------:R-:W2:Y:S01]  /*03c0*/  S2UR UR5, SR_CgaCtaId ;  /* 0x00000000000579c3 */ /* 0x000ea20000008800 */
[----:B-1----:R-:W-:-:S07]  /*03d0*/  SHF.R.U32.HI R3, RZ, 0x6, R10 ;  /* 0x00000006ff037819 */ /* 0x002fce000001160a */
[----:B------:R-:W-:Y:S01]  /*03e0*/  BAR.SYNC.DEFER_BLOCKING 0x0 ;  /* 0x0000000000007b1d */ /* 0x000fe20000010000 */
[----:B------:R-:W-:Y:S02]  /*03f0*/  ISETP.GE.U32.AND P2, PT, R10, 0x20, PT ;  /* 0x000000200a00780c */ /* 0x000fe40003f46070 */
[----:B------:R-:W-:Y:S01]  /*0400*/  SGXT.U32 R3, R3, 0x1 ;  /* 0x000000010303781a */ /* 0x000fe20000000000 */
[----:B0-----:R-:W-:Y:S02]  /*0410*/  IMAD.SHL.U32 R6, R0, 0x40, RZ ;  /* 0x0000004000067824 */ /* 0x001fe400078e00ff */
[----:B----4-:R-:W-:Y:S02]  /*0420*/  IMAD R0, R12, R4, RZ ;  /* 0x000000040c007224 */ /* 0x010fe400078e02ff */
[----:B--2---:R-:W-:Y:S01]  /*0430*/  IMAD R7, R3, R164, RZ ;  /* 0x000000a403077224 */ /* 0x004fe200078e02ff */
[----:B------:R-:W-:Y:S01]  /*0440*/  LOP3.LUT R6, R6, 0x3f, R10, 0xf8, !PT ;  /* 0x0000003f06067812 */ /* 0x000fe200078ef80a */
[----:B------:R-:W-:Y:S01]  /*0450*/  IMAD.HI R12, R0, 0x2, RZ ;  /* 0x00000002000c7827 */ /* 0x000fe200078e02ff */
[----:B------:R-:W-:-:S03]  /*0460*/  MOV R3, 0x400 ;  /* 0x0000040000037802 */ /* 0x000fc60000000f00 */
[----:B------:R-:W-:Y:S01]  /*0470*/  IMAD R11, R164, 0x2, R7 ;  /* 0x00000002a40b7824 */ /* 0x000fe200078e0207 */
[----:B------:R-:W-:Y:S01]  /*0480*/  R2UR UR4, R3 ;  /* 0x00000000030472ca */ /* 0x000fe200000e0000 */
[----:B------:R-:W-:Y:S02]  /*0490*/  IMAD R5, R6, R5, RZ ;  /* 0x0000000506057224 */ /* 0x000fe400078e02ff */
[----:B------:R-:W-:Y:S02]  /*04a0*/  IMAD R13, R164, 0x2, R11 ;  /* 0x00000002a40d7824 */ /* 0x000fe400078e020b */
[----:B------:R-:W-:Y:S02]  /*04b0*/  IMAD.SHL.U32 R3, R0, 0x2, RZ ;  /* 0x0000000200037824 */ /* 0x000fe400078e00ff */
[----:B------:R-:W-:Y:S02]  /*04c0*/  IMAD R15, R164, 0x2, R13 ;  /* 0x00000002a40f7824 */ /* 0x000fe400078e020d */
[----:B------:R-:W-:-:S02]  /*04d0*/  IMAD.SHL.U32 R4, R5, 0x2, RZ ;  /* 0x0000000205047824 */ /* 0x000fc400078e00ff */
[----:B------:R-:W-:Y:S01]  /*04e0*/  IMAD.HI R5, R5, 0x2, RZ ;  /* 0x0000000205057827 */ /* 0x000fe200078e02ff */
[----:B------:R-:W-:Y:S01]  /*04f0*/  LEA R17, R164, R15, 0x1 ;  /* 0x0000000fa4117211 */ /* 0x000fe200078e08ff */
[----:B------:R-:W-:Y:S01]  /*0500*/  ULEA UR4, UR5, UR4, 0x18 ;  /* 0x0000000405047291 */ /* 0x000fe2000f8ec0ff */
[----:B-----5:R-:W-:-:S03]  /*0510*/  IADD3 R4, P0, P1, R4, R8, R3 ;  /* 0x0000000804047210 */ /* 0x020fc6000791e003 */
[C---:B------:R-:W-:Y:S01]  /*0520*/  IMAD R19, R164.reuse, 0x2, R17 ;  /* 0x00000002a4137824 */ /* 0x040fe200078e0211 */
[----:B------:R-:W-:Y:S02]  /*0530*/  IADD3.X R12, PT, PT, R5, R9, R12, P0, P1 ;  /* 0x00000009050c7210 */ /* 0x000fe400007e240c */
[----:B------:R-:W0:Y:S01]  /*0540*/  S2R R9, SR_CgaCtaId ;  /* 0x0000000000097919 */ /* 0x000e220000008800 */
[C---:B------:R-:W-:Y:S01]  /*0550*/  IMAD R23, R164.reuse, 0x2, R19 ;  /* 0x00000002a4177824 */ /* 0x040fe200078e0213 */
[-C--:B------:R-:W-:Y:S01]  /*0560*/  LEA R20, P0, R7, R4.reuse, 0x1 ;  /* 0x0000000407147211 */ /* 0x080fe200078008ff */
[----:B------:R-:W1:Y:S02]  /*0570*/  LDS R0, [UR4] ;  /* 0x00000004ff007984 */ /* 0x000e640008000800 */
[C---:B------:R-:W-:Y:S01]  /*0580*/  IMAD R25, R164.reuse, 0x2, R23 ;  /* 0x00000002a4197824 */ /* 0x040fe200078e0217 */
[----:B------:R-:W-:Y:S03]  /*0590*/  BAR.SYNC.DEFER_BLOCKING 0x0 ;  /* 0x0000000000007b1d */ /* 0x000fe60000010000 */
[----:B------:R-:W-:Y:S01]  /*05a0*/  IMAD R27, R164, 0x2, R25 ;  /* 0x00000002a41b7824 */ /* 0x000fe200078e0219 */
[----:B------:R-:W-:-:S02]  /*05b0*/  LEA R6, P1, R11, R4, 0x1 ;  /* 0x000000040b067211 */ /* 0x000fc400078208ff */
[----:B------:R-:W-:Y:S01]  /*05c0*/  LEA.HI.X.SX32 R21, R7, R12, 0x1, P0 ;  /* 0x0000000c07157211 */ /* 0x000fe200000f0eff */
[----:B------:R-:W-:-:S05]  /*05d0*/  IMAD R29, R164, 0x2, R27 ;  /* 0x00000002a41d7824 */ /* 0x000fca00078e021b */
[----:B------:R-:W-:-:S05]  /*05e0*/  LEA R31, R164, R29, 0x1 ;  /* 0x0000001da41f7211 */ /* 0x000fca00078e08ff */
[----:B------:R-:W-:-:S04]  /*05f0*/  IMAD R33, R164, 0x2, R31 ;  /* 0x00000002a4217824 */ /* 0x000fc800078e021f */
[----:B------:R-:W-:-:S04]  /*0600*/  IMAD R35, R164, 0x2, R33 ;  /* 0x00000002a4237824 */ /* 0x000fc800078e0221 */
[----:B------:R-:W-:-:S04]  /*0610*/  IMAD R37, R164, 0x2, R35 ;  /* 0x00000002a4257824 */ /* 0x000fc800078e0223 */
[----:B------:R-:W-:-:S04]  /*0620*/  IMAD R39, R164, 0x2, R37 ;  /* 0x00000002a4277824 */ /* 0x000fc800078e0225 */
        /* <DEDUP_REMOVED lines=11> */
[----:B------:R-:W-:-:S05]  /*06e0*/  IMAD R63, R164, 0x2, R61 ;  /* 0x00000002a43f7824 */ /* 0x000fca00078e023d */
[----:B------:R-:W-:-:S05]  /*06f0*/  LEA R131, R164, R63, 0x1 ;  /* 0x0000003fa4837211 */ /* 0x000fca00078e08ff */
[----:B------:R-:W-:-:S04]  /*0700*/  IMAD R65, R164, 0x2, R131 ;  /* 0x00000002a4417824 */ /* 0x000fc800078e0283 */
[----:B------:R-:W-:-:S04]  /*0710*/  IMAD R67, R164, 0x2, R65 ;  /* 0x00000002a4437824 */ /* 0x000fc800078e0241 */
[----:B------:R-:W-:-:S05]  /*0720*/  IMAD R3, R164, 0x2, R67 ;  /* 0x00000002a4037824 */ /* 0x000fca00078e0243 */
[----:B------:R-:W-:-:S05]  /*0730*/  LEA R130, R164, R3, 0x1 ;  /* 0x00000003a4827211 */ /* 0x000fca00078e08ff */
[----:B------:R-:W-:-:S04]  /*0740*/  IMAD R5, R164, 0x2, R130 ;  /* 0x00000002a4057824 */ /* 0x000fc800078e0282 */
[----:B------:R-:W-:-:S04]  /*0750*/  IMAD R69, R164, 0x2, R5 ;  /* 0x00000002a4457824 */ /* 0x000fc800078e0205 */
[----:B------:R-:W-:Y:S01]  /*0760*/  IMAD R71, R164, 0x2, R69 ;  /* 0x00000002a4477824 */ /* 0x000fe200078e0245 */
[----:B01-3--:R-:W-:Y:S06]  /*0770*/  @P2 BRA `(.L_x_5) ;  /* 0x0000000000182947 */ /* 0x00bfec0003800000 */
[----:B------:R-:W-:Y:S01]  /*0780*/  ELECT P0, URZ, PT ;  /* 0x0000000000ff782f */ /* 0x000fe20003800000 */
[----:B------:R-:W-:Y:S01]  /*0790*/  IMAD.MOV.U32 R8, RZ, RZ, 0x1 ;  /* 0x00000001ff087424 */ /* 0x000fe200078e00ff */
[----:B------:R-:W-:Y:S11]  /*07a0*/  UVIRTCOUNT.DEALLOC.SMPOOL 0x80 ;  /* 0x000000800000784c */ /* 0x000ff60000000000 */
[----:B------:R-:W-:-:S04]  /*07b0*/  @P0 MOV R10, 0x40 ;  /* 0x00000040000a0802 */ /* 0x000fc80000000f00 */
[----:B------:R-:W-:-:S05]  /*07c0*/  @P0 LEA R9, R9, R10, 0x18 ;  /* 0x0000000a09090211 */ /* 0x000fca00078ec0ff */
[----:B------:R0:W-:Y:S02]  /*07d0*/  @P0 STS.U8 [R9], R8 ;  /* 0x0000000809000388 */ /* 0x0001e40000000000 */
.L_x_5:
[----:B------:R1:W2:Y:S01]  /*07e0*/  LDG.E.U16 R20, desc[UR8][R20.64] ;  /* 0x0000000814147981 */ /* 0x0002a2000c1e1500 */
[C---:B0-----:R-:W-:Y:S01]  /*07f0*/  IMAD R9, R164.reuse, 0x2, R71 ;  /* 0x00000002a4097824 */ /* 0x041fe200078e0247 */
[----:B------:R-:W-:Y:S01]  /*0800*/  LEA R10, P0, R13, R4, 0x1 ;  /* 0x000000040d0a7211 */ /* 0x000fe200078008ff */
[----:B------:R-:W0:Y:S01]  /*0810*/  LDC R175, c[0x0][0x3b8] ;  /* 0x0000ee00ffaf7b82 */ /* 0x000e220000000800 */
[-C--:B------:R-:W-:Y:S01]  /*0820*/  LEA.HI.X.SX32 R7, R11, R12.reuse, 0x1, P1 ;  /* 0x0000000c0b077211 */ /* 0x080fe200008f0eff */
[----:B------:R-:W-:Y:S01]  /*0830*/  STL [R1+0xb04], R0 ;  /* 0x000b040001007387 */ /* 0x000fe20000100800 */
[C---:B------:R-:W-:Y:S02]  /*0840*/  LEA R73, R164.reuse, R9, 0x1 ;  /* 0x00000009a4497211 */ /* 0x040fe400078e08ff */
[----:B------:R-:W-:Y:S01]  /*0850*/  LEA.HI.X.SX32 R11, R13, R12, 0x1, P0 ;  /* 0x0000000c0d0b7211 */ /* 0x000fe200000f0eff */
[----:B------:R3:W4:Y:S02]  /*0860*/  LDG.E.U16 R18, desc[UR8][R6.64] ;  /* 0x0000000806127981 */ /* 0x000724000c1e1500 */
[C---:B------:R-:W-:Y:S01]  /*0870*/  IMAD R13, R164.reuse, 0x2, R73 ;  /* 0x00000002a40d7824 */ /* 0x040fe200078e0249 */
[C---:B------:R-:W-:Y:S01]  /*0880*/  LEA R80, P0, R17.reuse, R4, 0x1 ;  /* 0x0000000411507211 */ /* 0x040fe200078008ff */
[----:B------:R-:W-:Y:S01]  /*0890*/  STL [R1+0xb00], R2 ;  /* 0x000b000201007387 */ /* 0x000fe20000100800 */
[----:B------:R-:W0:Y:S01]  /*08a0*/  LDC R203, c[0x0][0x3b8] ;  /* 0x0000ee00ffcb7b82 */ /* 0x000e220000000800 */
[C---:B------:R-:W-:Y:S01]  /*08b0*/  IMAD R75, R164.reuse, 0x2, R13 ;  /* 0x00000002a44b7824 */ /* 0x040fe200078e020d */
[----:B------:R-:W-:Y:S01]  /*08c0*/  LEA.HI.X.SX32 R81, R17, R12, 0x1, P0 ;  /* 0x0000000c11517211 */ /* 0x000fe200000f0eff */
[----:B------:R3:W-:Y:S02]  /*08d0*/  STL [R1+0xb0c], R9 ;  /* 0x000b0c0901007387 */ /* 0x0007e40000100800 */
[C---:B------:R-:W-:Y:S01]  /*08e0*/  IMAD R52, R164.reuse, 0x2, R75 ;  /* 0x00000002a4347824 */ /* 0x040fe200078e024b */
[C---:B------:R-:W-:Y:S01]  /*08f0*/  LEA R16, P0, R19.reuse, R4, 0x1 ;  /* 0x0000000413107211 */ /* 0x040fe200078008ff */
[----:B------:R-:W4:Y:S01]  /*0900*/  LDG.E.U16 R80, desc[UR8][R80.64] ;  /* 0x0000000850507981 */ /* 0x000f22000c1e1500 */
[----:B------:R-:W0:Y:S01]  /*0910*/  LDC R178, c[0x0][0x3b8] ;  /* 0x0000ee00ffb27b82 */ /* 0x000e220000000800 */
[----:B-1----:R-:W-:Y:S01]  /*0920*/  IMAD R21, R164, 0x2, R52 ;  /* 0x00000002a4157824 */ /* 0x002fe200078e0234 */
[----:B------:R-:W-:-:S02]  /*0930*/  LEA.HI.X.SX32 R17, R19, R12, 0x1, P0 ;  /* 0x0000000c13117211 */ /* 0x000fc400000f0eff */
[C---:B---3--:R-:W-:Y:S01]  /*0940*/  LEA R6, P0, R23.reuse, R4, 0x1 ;  /* 0x0000000417067211 */ /* 0x048fe200078008ff */
[C---:B------:R-:W-:Y:S01]  /*0950*/  IMAD R77, R164.reuse, 0x2, R21 ;  /* 0x00000002a44d7824 */ /* 0x040fe200078e0215 */
[----:B------:R1:W3:Y:S02]  /*0960*/  LDG.E.U16 R9, desc[UR8][R10.64] ;  /* 0x000000080a097981 */ /* 0x0002e4000c1e1500 */
[----:B------:R-:W-:Y:S01]  /*0970*/  LEA.HI.X.SX32 R7, R23, R12, 0x1, P0 ;  /* 0x0000000c17077211 */ /* 0x000fe200000f0eff */
[----:B------:R-:W0:Y:S01]  /*0980*/  LDC R179, c[0x0][0x3b8] ;  /* 0x0000ee00ffb37b82 */ /* 0x000e220000000800 */
[C---:B------:R-:W-:Y:S01]  /*0990*/  LEA R23, R164.reuse, R77, 0x1 ;  /* 0x0000004da4177211 */ /* 0x040fe200078e08ff */
[----:B------:R-:W3:Y:S01]  /*09a0*/  LDG.E.U16 R8, desc[UR8][R16.64] ;  /* 0x0000000810087981 */ /* 0x000ee2000c1e1500 */
[-C--:B------:R-:W-:Y:S02]  /*09b0*/  LEA R14, P1, R15, R4.reuse, 0x1 ;  /* 0x000000040f0e7211 */ /* 0x080fe400078208ff */
[C---:B-1----:R-:W-:Y:S01]  /*09c0*/  LEA R10, P0, R25.reuse, R4, 0x1 ;  /* 0x00000004190a7211 */ /* 0x042fe200078008ff */
[C---:B------:R-:W-:Y:S01]  /*09d0*/  IMAD R50, R164.reuse, 0x2, R23 ;  /* 0x00000002a4327824 */ /* 0x040fe200078e0217 */
[----:B------:R-:W3:Y:S01]  /*09e0*/  LDG.E.U16 R2, desc[UR8][R6.64] ;  /* 0x0000000806027981 */ /* 0x000ee2000c1e1500 */
[----:B------:R-:W1:Y:S01]  /*09f0*/  LDC R184, c[0x0][0x3b8] ;  /* 0x0000ee00ffb87b82 */ /* 0x000e620000000800 */
[-C--:B------:R-:W-:Y:S01]  /*0a00*/  LEA.HI.X.SX32 R11, R25, R12.reuse, 0x1, P0 ;  /* 0x0000000c190b7211 */ /* 0x080fe200000f0eff */
[----:B------:R-:W-:Y:S01]  /*0a10*/  IMAD R25, R164, 0x2, R50 ;  /* 0x00000002a4197824 */ /* 0x000fe200078e0232 */
[----:B------:R-:W-:-:S05]  /*0a20*/  LEA.HI.X.SX32 R15, R15, R12, 0x1, P1 ;  /* 0x0000000c0f0f7211 */ /* 0x000fca00008f0eff */
[----:B------:R0:W3:Y:S01]  /*0a30*/  LDG.E.U16 R0, desc[UR8][R14.64] ;  /* 0x000000080e007981 */ /* 0x0000e2000c1e1500 */
[----:B------:R-:W0:Y:S08]  /*0a40*/  LDC R181, c[0x0][0x3b8] ;  /* 0x0000ee00ffb57b82 */ /* 0x000e300000000800 */
[----:B------:R-:W0:Y:S01]  /*0a50*/  LDC R212, c[0x0][0x3b8] ;  /* 0x0000ee00ffd47b82 */ /* 0x000e220000000800 */
[----:B--2---:R-:W-:Y:S04]  /*0a60*/  STL [R1+0xb20], R20 ;  /* 0x000b201401007387 */ /* 0x004fe80000100800 */
[----:B------:R-:W-:Y:S04]  /*0a70*/  STL [R1+0xb10], R52 ;  /* 0x000b103401007387 */ /* 0x000fe80000100800 */
[----:B------:R2:W-:Y:S04]  /*0a80*/  STL [R1+0xb08], R50 ;  /* 0x000b083201007387 */ /* 0x0005e80000100800 */
[----:B--2---:R-:W2:Y:S01]  /*0a90*/  LDG.E.U16 R50, desc[UR8][R10.64] ;  /* 0x000000080a327981 */ /* 0x004ea2000c1e1500 */
[----:B------:R-:W-:-:S02]  /*0aa0*/  LEA R84, P1, R27, R4, 0x1 ;  /* 0x000000041b547211 */ /* 0x000fc400078208ff */
[----:B0-----:R-:W-:Y:S02]  /*0ab0*/  LEA R14, P0, R29, R4, 0x1 ;  /* 0x000000041d0e7211 */ /* 0x001fe400078008ff */
[-C--:B------:R-:W-:Y:S01]  /*0ac0*/  LEA.HI.X.SX32 R85, R27, R12.reuse, 0x1, P1 ;  /* 0x0000000c1b557211 */ /* 0x080fe200008f0eff */
[C---:B------:R-:W-:Y:S01]  /*0ad0*/  IMAD R27, R164.reuse, 0x2, R25 ;  /* 0x00000002a41b7824 */ /* 0x040fe200078e0219 */
[----:B------:R-:W-:Y:S02]  /*0ae0*/  LEA.HI.X.SX32 R15, R29, R12, 0x1, P0 ;  /* 0x0000000c1d0f7211 */ /* 0x000fe400000f0eff */
[C---:B------:R-:W-:Y:S01]  /*0af0*/  LEA R16, P0, R31.reuse, R4, 0x1 ;  /* 0x000000041f107211 */ /* 0x040fe200078008ff */
[----:B------:R-:W-:Y:S01]  /*0b00*/  IMAD R29, R164, 0x2, R27 ;  /* 0x00000002a41d7824 */ /* 0x000fe200078e021b */
[----:B------:R-:W3:Y:S02]  /*0b10*/  LDG.E.U16 R84, desc[UR8][R84.64] ;  /* 0x0000000854547981 */ /* 0x000ee4000c1e1500 */
[----:B------:R-:W-:-:S02]  /*0b20*/  LEA.HI.X.SX32 R17, R31, R12, 0x1, P0 ;  /* 0x0000000c1f117211 */ /* 0x000fc400000f0eff */
[C---:B------:R-:W-:Y:S01]  /*0b30*/  LEA R6, P0, R33.reuse, R4, 0x1 ;  /* 0x0000000421067211 */ /* 0x040fe200078008ff */
[C---:B------:R-:W-:Y:S01]  /*0b40*/  IMAD R51, R164.reuse, 0x2, R29 ;  /* 0x00000002a4337824 */ /* 0x040fe200078e021d */
[----:B------:R0:W3:Y:S02]  /*0b50*/  LDG.E.U16 R20, desc[UR8][R14.64] ;  /* 0x000000080e147981 */ /* 0x0000e4000c1e1500 */
[----:B------:R-:W-:Y:S02]  /*0b60*/  LEA.HI.X.SX32 R7, R33, R12, 0x1, P0 ;  /* 0x0000000c21077211 */ /* 0x000fe400000f0eff */
[----:B------:R-:W-:-:S05]  /*0b70*/  LEA R31, R164, R51, 0x1 ;  /* 0x00000033a41f7211 */ /* 0x000fca00078e08ff */
[----:B------:R-:W-:-:S04]  /*0b80*/  IMAD R79, R164, 0x2, R31 ;  /* 0x00000002a44f7824 */ /* 0x000fc800078e021f */
[C---:B------:R-:W-:Y:S01]  /*0b90*/  IMAD R33, R164.reuse, 0x2, R79 ;  /* 0x00000002a4217824 */ /* 0x040fe200078e024f */
[----:B--2---:R-:W-:Y:S04]  /*0ba0*/  STL [R1+0xb14], R50 ;  /* 0x000b143201007387 */ /* 0x004fe80000100800 */
[----:B----4-:R-:W-:Y:S04]  /*0bb0*/  STL [R1+0x3c], R18 ;  /* 0x00003c1201007387 */ /* 0x010fe80000100800 */
[----:B---3--:R2:W-:Y:S04]  /*0bc0*/  STL [R1+0x38], R9 ;  /* 0x0000380901007387 */ /* 0x0085e80000100800 */
[----:B------:R-:W-:Y:S04]  /*0bd0*/  STL [R1+0xb18], R51 ;  /* 0x000b183301007387 */ /* 0x000fe80000100800 */
[----:B------:R3:W-:Y:S04]  /*0be0*/  STL [R1+0x34], R0 ;  /* 0x0000340001007387 */ /* 0x0007e80000100800 */
[----:B--2---:R2:W4:Y:S04]  /*0bf0*/  LDG.E.U16 R9, desc[UR8][R16.64] ;  /* 0x0000000810097981 */ /* 0x004528000c1e1500 */
[----:B---3--:R3:W4:Y:S01]  /*0c00*/  LDG.E.U16 R0, desc[UR8][R6.64] ;  /* 0x0000000806007981 */ /* 0x008722000c1e1500 */
[-C--:B------:R-:W-:Y:S01]  /*0c10*/  LEA R18, P1, R35, R4.reuse, 0x1 ;  /* 0x0000000423127211 */ /* 0x080fe200078208ff */
[----:B------:R-:W-:Y:S01]  /*0c20*/  IMAD R48, R164, 0x2, R33 ;  /* 0x00000002a4307824 */ /* 0x000fe200078e0221 */
[----:B------:R-:W-:-:S02]  /*0c30*/  LEA R10, P0, R37, R4, 0x1 ;  /* 0x00000004250a7211 */ /* 0x000fc400078008ff */
[-C--:B------:R-:W-:Y:S01]  /*0c40*/  LEA.HI.X.SX32 R19, R35, R12.reuse, 0x1, P1 ;  /* 0x0000000c23137211 */ /* 0x080fe200008f0eff */
[C---:B------:R-:W-:Y:S01]  /*0c50*/  IMAD R35, R164.reuse, 0x2, R48 ;  /* 0x00000002a4237824 */ /* 0x040fe200078e0230 */
[----:B------:R-:W-:Y:S02]  /*0c60*/  LEA.HI.X.SX32 R11, R37, R12, 0x1, P0 ;  /* 0x0000000c250b7211 */ /* 0x000fe400000f0eff */
[-C--:B0-----:R-:W-:Y:S01]  /*0c70*/  LEA R14, P0, R39, R4.reuse, 0x1 ;  /* 0x00000004270e7211 */ /* 0x081fe200078008ff */
[C---:B------:R-:W-:Y:S01]  /*0c80*/  IMAD R37, R164.reuse, 0x2, R35 ;  /* 0x00000002a4257824 */ /* 0x040fe200078e0223 */
[----:B------:R-:W-:Y:S01]  /*0c90*/  LEA R96, P1, R43, R4, 0x1 ;  /* 0x000000042b607211 */ /* 0x000fe200078208ff */
[----:B------:R0:W-:Y:S01]  /*0ca0*/  STL [R1+0x30], R8 ;  /* 0x0000300801007387 */ /* 0x0001e20000100800 */
[----:B------:R-:W-:Y:S02]  /*0cb0*/  LEA.HI.X.SX32 R15, R39, R12, 0x1, P0 ;  /* 0x0000000c270f7211 */ /* 0x000fe400000f0eff */
[C---:B------:R-:W-:Y:S01]  /*0cc0*/  LEA R39, R164.reuse, R37, 0x1 ;  /* 0x00000025a4277211 */ /* 0x040fe200078e08ff */
[----:B------:R-:W4:Y:S04]  /*0cd0*/  LDG.E.U16 R91, desc[UR8][R18.64] ;  /* 0x00000008125b7981 */ /* 0x000f28000c1e1500 */
[C---:B------:R-:W-:Y:S01]  /*0ce0*/  IMAD R49, R164.reuse, 0x2, R39 ;  /* 0x00000002a4317824 */ /* 0x040fe200078e0227 */
[C---:B--2---:R-:W-:Y:S01]  /*0cf0*/  LEA R16, P0, R41.reuse, R4, 0x1 ;  /* 0x0000000429107211 */ /* 0x044fe200078008ff */
[----:B0-----:R0:W2:Y:S02]  /*0d00*/  LDG.E.U16 R8, desc[UR8][R10.64] ;  /* 0x000000080a087981 */ /* 0x0010a4000c1e1500 */
[C---:B------:R-:W-:Y:S01]  /*0d10*/  IMAD R83, R164.reuse, 0x2, R49 ;  /* 0x00000002a4537824 */ /* 0x040fe200078e0231 */
[----:B------:R-:W-:Y:S01]  /*0d20*/  LEA.HI.X.SX32 R17, R41, R12, 0x1, P0 ;  /* 0x0000000c29117211 */ /* 0x000fe200000f0eff */
[----:B------:R0:W2:Y:S02]  /*0d30*/  LDG.E.U16 R50, desc[UR8][R14.64] ;  /* 0x000000080e327981 */ /* 0x0000a4000c1e1500 */
[----:B------:R-:W-:Y:S01]  /*0d40*/  IMAD R85, R164, 0x2, R83 ;  /* 0x00000002a4557824 */ /* 0x000fe200078e0253 */
[----:B---3--:R-:W-:-:S03]  /*0d50*/  LEA R6, P0, R45, R4, 0x1 ;  /* 0x000000042d067211 */ /* 0x008fc600078008ff */
[C---:B------:R-:W-:Y:S01]  /*0d60*/  IMAD R89, R164.reuse, 0x2, R85 ;  /* 0x00000002a4597824 */ /* 0x040fe200078e0255 */
[-C--:B------:R-:W-:Y:S02]  /*0d70*/  LEA.HI.X.SX32 R97, R43, R12.reuse, 0x1, P1 ;  /* 0x0000000c2b617211 */ /* 0x080fe400008f0eff */
[----:B------:R-:W-:Y:S01]  /*0d80*/  LEA.HI.X.SX32 R7, R45, R12, 0x1, P0 ;  /* 0x0000000c2d077211 */ /* 0x000fe200000f0eff */
[----:B------:R-:W-:Y:S01]  /*0d90*/  IMAD R46, R164, 0x2, R89 ;  /* 0x00000002a42e7824 */ /* 0x000fe200078e0259 */
[-C--:B0-----:R-:W-:Y:S01]  /*0da0*/  LEA R10, P0, R47, R4.reuse, 0x1 ;  /* 0x000000042f0a7211 */ /* 0x081fe200078008ff */
[----:B------:R-:W3:Y:S01]  /*0db0*/  LDG.E.U16 R96, desc[UR8][R96.64] ;  /* 0x0000000860607981 */ /* 0x000ee2000c1e1500 */
[----:B------:R-:W-:Y:S02]  /*0dc0*/  LEA R14, P1, R53, R4, 0x1 ;  /* 0x00000004350e7211 */ /* 0x000fe400078208ff */
[-C--:B------:R-:W-:Y:S02]  /*0dd0*/  LEA.HI.X.SX32 R11, R47, R12.reuse, 0x1, P0 ;  /* 0x0000000c2f0b7211 */ /* 0x080fe400000f0eff */
[----:B------:R-:W-:-:S02]  /*0de0*/  LEA.HI.X.SX32 R15, R53, R12, 0x1, P1 ;  /* 0x0000000c350f7211 */ /* 0x000fc400008f0eff */
[----:B------:R-:W-:Y:S01]  /*0df0*/  LEA R53, R164, R46, 0x1 ;  /* 0x0000002ea4357211 */ /* 0x000fe200078e08ff */
[----:B------:R-:W2:Y:S01]  /*0e00*/  LDG.E.U16 R52, desc[UR8][R10.64] ;  /* 0x000000080a347981 */ /* 0x000ea2000c1e1500 */
[----:B------:R-:W-:-:S03]  /*0e10*/  LEA R106, P1, R59, R4, 0x1 ;  /* 0x000000043b6a7211 */ /* 0x000fc600078208ff */
[----:B------:R-:W2:Y:S01]  /*0e20*/  LDG.E.U16 R103, desc[UR8][R14.64] ;  /* 0x000000080e677981 */ /* 0x000ea2000c1e1500 */
[----:B------:R-:W-:Y:S02]  /*0e30*/  LEA.HI.X.SX32 R107, R59, R12, 0x1, P1 ;  /* 0x0000000c3b6b7211 */ /* 0x000fe400008f0eff */
[----:B------:R-:W-:-:S03]  /*0e40*/  LEA R94, P1, R65, R4, 0x1 ;  /* 0x00000004415e7211 */ /* 0x000fc600078208ff */
[----:B------:R-:W2:Y:S01]  /*0e50*/  LDG.E.U16 R106, desc[UR8][R106.64] ;  /* 0x000000086a6a7981 */ /* 0x000ea2000c1e1500 */
[----:B------:R-:W-:-:S05]  /*0e60*/  LEA.HI.X.SX32 R95, R65, R12, 0x1, P1 ;  /* 0x0000000c415f7211 */ /* 0x000fca00008f0eff */
[----:B------:R-:W2:Y:S04]  /*0e70*/  LDG.E.U16 R94, desc[UR8][R94.64] ;  /* 0x000000085e5e7981 */ /* 0x000ea8000c1e1500 */
[----:B----4-:R0:W-:Y:S04]  /*0e80*/  STL [R1+0xb1c], R0 ;  /* 0x000b1c0001007387 */ /* 0x0101e80000100800 */
[----:B------:R4:W-:Y:S04]  /*0e90*/  STL [R1+0x2c], R2 ;  /* 0x00002c0201007387 */ /* 0x0009e80000100800 */
[----:B0-----:R-:W3:Y:S04]  /*0ea0*/  LDG.E.U16 R0, desc[UR8][R6.64] ;  /* 0x0000000806007981 */ /* 0x001ee8000c1e1500 */
[----:B----4-:R0:W4:Y:S02]  /*0eb0*/  LDG.E.U16 R2, desc[UR8][R16.64] ;  /* 0x0000000810027981 */ /* 0x010124000c1e1500 */
[----:B0-----:R-:W-:-:S04]  /*0ec0*/  LEA R16, P0, R55, R4, 0x1 ;  /* 0x0000000437107211 */ /* 0x001fc800078008ff */
[----:B------:R-:W-:Y:S01]  /*0ed0*/  LEA.HI.X.SX32 R17, R55, R12, 0x1, P0 ;  /* 0x0000000c37117211 */ /* 0x000fe200000f0eff */
[----:B------:R-:W-:Y:S01]  /*0ee0*/  IMAD R55, R164, 0x2, R53 ;  /* 0x00000002a4377824 */ /* 0x000fe200078e0235 */
[----:B------:R-:W-:-:S03]  /*0ef0*/  LEA R18, P0, R57, R4, 0x1 ;  /* 0x0000000439127211 */ /* 0x000fc600078008ff */
[C---:B------:R-:W-:Y:S01]  /*0f00*/  IMAD R97, R164.reuse, 0x2, R55 ;  /* 0x00000002a4617824 */ /* 0x040fe200078e0237 */
[----:B------:R-:W-:Y:S01]  /*0f10*/  LEA.HI.X.SX32 R19, R57, R12, 0x1, P0 ;  /* 0x0000000c39137211 */ /* 0x000fe200000f0eff */
[----:B------:R-:W3:Y:S02]  /*0f20*/  LDG.E.U16 R51, desc[UR8][R16.64] ;  /* 0x0000000810337981 */ /* 0x000ee4000c1e1500 */
[----:B------:R-:W-:-:S04]  /*0f30*/  IMAD R47, R164, 0x2, R97 ;  /* 0x00000002a42f7824 */ /* 0x000fc800078e0261 */
[----:B------:R-:W-:Y:S01]  /*0f40*/  IMAD R57, R164, 0x2, R47 ;  /* 0x00000002a4397824 */ /* 0x000fe200078e022f */
[----:B------:R-:W-:-:S03]  /*0f50*/  LEA R6, P0, R61, R4, 0x1 ;  /* 0x000000043d067211 */ /* 0x000fc600078008ff */
[----:B------:R-:W-:Y:S01]  /*0f60*/  IMAD R59, R164, 0x2, R57 ;  /* 0x00000002a43b7824 */ /* 0x000fe200078e0239 */
[----:B------:R-:W-:-:S04]  /*0f70*/  LEA.HI.X.SX32 R7, R61, R12, 0x1, P0 ;  /* 0x0000000c3d077211 */ /* 0x000fc800000f0eff */
[----:B------:R-:W-:Y:S01]  /*0f80*/  LEA R61, R164, R59, 0x1 ;  /* 0x0000003ba43d7211 */ /* 0x000fe200078e08ff */
[----:B------:R0:W3:Y:S01]  /*0f90*/  LDG.E.U16 R252, desc[UR8][R6.64] ;  /* 0x0000000806fc7981 */ /* 0x0000e2000c1e1500 */
[----:B------:R-:W-:-:S03]  /*0fa0*/  LEA R10, P0, R63, R4, 0x1 ;  /* 0x000000043f0a7211 */ /* 0x000fc600078008ff */
[----:B------:R-:W-:Y:S01]  /*0fb0*/  IMAD R44, R164, 0x2, R61 ;  /* 0x00000002a42c7824 */ /* 0x000fe200078e023d */
[----:B------:R-:W-:-:S03]  /*0fc0*/  LEA.HI.X.SX32 R11, R63, R12, 0x1, P0 ;  /* 0x0000000c3f0b7211 */ /* 0x000fc600000f0eff */
[C---:B------:R-:W-:Y:S01]  /*0fd0*/  IMAD R63, R164.reuse, 0x2, R44 ;  /* 0x00000002a43f7824 */ /* 0x040fe200078e022c */
[C---:B------:R-:W-:Y:S01]  /*0fe0*/  LEA R14, P0, R67.reuse, R4, 0x1 ;  /* 0x00000004430e7211 */ /* 0x040fe200078008ff */
[----:B------:R1:W3:Y:S02]  /*0ff0*/  LDG.E.U16 R251, desc[UR8][R10.64] ;  /* 0x000000080afb7981 */ /* 0x0002e4000c1e1500 */
[----:B------:R-:W-:Y:S01]  /*1000*/  IMAD R65, R164, 0x2, R63 ;  /* 0x00000002a4417824 */ /* 0x000fe200078e023f */
[----:B------:R-:W-:-:S03]  /*1010*/  LEA.HI.X.SX32 R15, R67, R12, 0x1, P0 ;  /* 0x0000000c430f7211 */ /* 0x000fc600000f0eff */
[C---:B------:R-:W-:Y:S01]  /*1020*/  IMAD R67, R164.reuse, 0x2, R65 ;  /* 0x00000002a4437824 */ /* 0x040fe200078e0241 */
[-C--:B------:R-:W-:Y:S01]  /*1030*/  LEA R248, P0, R3, R4.reuse, 0x1 ;  /* 0x0000000403f87211 */ /* 0x080fe200078008ff */
[----:B------:R2:W3:Y:S01]  /*1040*/  LDG.E.U16 R250, desc[UR8][R14.64] ;  /* 0x000000080efa7981 */ /* 0x0004e2000c1e1500 */
[----:B0-----:R-:W-:Y:S01]  /*1050*/  LEA R6, P1, R5, R4, 0x1 ;  /* 0x0000000405067211 */ /* 0x001fe200078208ff */
[C---:B------:R-:W-:Y:S01]  /*1060*/  IMAD R45, R164.reuse, 0x2, R67 ;  /* 0x00000002a42d7824 */ /* 0x040fe200078e0243 */
[-C--:B------:R-:W-:Y:S02]  /*1070*/  LEA.HI.X.SX32 R249, R3, R12.reuse, 0x1, P0 ;  /* 0x0000000c03f97211 */ /* 0x080fe400000f0eff */
[----:B------:R-:W-:Y:S02]  /*1080*/  LEA.HI.X.SX32 R7, R5, R12, 0x1, P1 ;  /* 0x0000000c05077211 */ /* 0x000fe400008f0eff */
[----:B-1----:R-:W-:Y:S01]  /*1090*/  LEA R10, P0, R69, R4, 0x1 ;  /* 0x00000004450a7211 */ /* 0x002fe200078008ff */
[----:B------:R-:W-:Y:S01]  /*10a0*/  STL [R1+0x24], R20 ;  /* 0x0000241401007387 */ /* 0x000fe20000100800 */
[----:B------:R-:W-:-:S02]  /*10b0*/  LEA R5, R164, R45, 0x1 ;  /* 0x0000002da4057211 */ /* 0x000fc400078e08ff */
[----:B------:R-:W-:Y:S01]  /*10c0*/  LEA.HI.X.SX32 R11, R69, R12, 0x1, P0 ;  /* 0x0000000c450b7211 */ /* 0x000fe200000f0eff */
[----:B------:R-:W3:Y:S02]  /*10d0*/  LDG.E.U16 R107, desc[UR8][R6.64] ;  /* 0x00000008066b7981 */ /* 0x000ee4000c1e1500 */
[C---:B------:R-:W-:Y:S01]  /*10e0*/  IMAD R69, R164.reuse, 0x2, R5 ;  /* 0x00000002a4457824 */ /* 0x040fe200078e0205 */
[-C--:B------:R-:W-:Y:S01]  /*10f0*/  LEA R16, P0, R71, R4.reuse, 0x1 ;  /* 0x0000000447107211 */ /* 0x080fe200078008ff */
[----:B------:R0:W3:Y:S02]  /*1100*/  LDG.E.U16 R247, desc[UR8][R10.64] ;  /* 0x000000080af77981 */ /* 0x0000e4000c1e1500 */
[C---:B------:R-:W-:Y:S01]  /*1110*/  IMAD R95, R164.reuse, 0x2, R69 ;  /* 0x00000002a45f7824 */ /* 0x040fe200078e0245 */
[----:B------:R-:W-:Y:S01]  /*1120*/  LEA R86, P1, R73, R4, 0x1 ;  /* 0x0000000449567211 */ /* 0x000fe200078208ff */
[----:B------:R-:W3:Y:S02]  /*1130*/  LDG.E.U16 R248, desc[UR8][R248.64] ;  /* 0x00000008f8f87981 */ /* 0x000ee4000c1e1500 */
[----:B------:R-:W-:Y:S01]  /*1140*/  IMAD R42, R164, 0x2, R95 ;  /* 0x00000002a42a7824 */ /* 0x000fe200078e025f */
[----:B------:R-:W-:-:S02]  /*1150*/  LEA.HI.X.SX32 R17, R71, R12, 0x1, P0 ;  /* 0x0000000c47117211 */ /* 0x000fc400000f0eff */
[----:B------:R-:W-:Y:S01]  /*1160*/  LEA.HI.X.SX32 R87, R73, R12, 0x1, P1 ;  /* 0x0000000c49577211 */ /* 0x000fe200008f0eff */
[C---:B------:R-:W-:Y:S01]  /*1170*/  IMAD R73, R164.reuse, 0x2, R42 ;  /* 0x00000002a4497824 */ /* 0x040fe200078e022a */
[C---:B--2---:R-:W-:Y:S01]  /*1180*/  LEA R14, P0, R13.reuse, R4, 0x1 ;  /* 0x000000040d0e7211 */ /* 0x044fe200078008ff */
[----:B------:R1:W2:Y:S03]  /*1190*/  LDG.E.U16 R246, desc[UR8][R16.64] ;  /* 0x0000000810f67981 */ /* 0x0002a6000c1e1500 */
[----:B------:R-:W-:Y:S01]  /*11a0*/  LEA.HI.X.SX32 R15, R13, R12, 0x1, P0 ;  /* 0x0000000c0d0f7211 */ /* 0x000fe200000f0eff */
[C---:B------:R-:W-:Y:S01]  /*11b0*/  IMAD R13, R164.reuse, 0x2, R73 ;  /* 0x00000002a40d7824 */ /* 0x040fe200078e0249 */
[-C--:B0-----:R-:W-:Y:S01]  /*11c0*/  LEA R10, P1, R21, R4.reuse, 0x1 ;  /* 0x00000004150a7211 */ /* 0x081fe200078208ff */
[----:B------:R-:W2:Y:S03]  /*11d0*/  LDG.E.U16 R86, desc[UR8][R86.64] ;  /* 0x0000000856567981 */ /* 0x000ea6000c1e1500 */
[----:B------:R-:W-:Y:S01]  /*11e0*/  LEA R105, R164, R13, 0x1 ;  /* 0x0000000da4697211 */ /* 0x000fe200078e08ff */
[----:B------:R0:W-:Y:S01]  /*11f0*/  STL [R1+0x20], R9 ;  /* 0x0000200901007387 */ /* 0x0001e20000100800 */
[----:B------:R-:W-:-:S03]  /*1200*/  LEA R6, P0, R75, R4, 0x1 ;  /* 0x000000044b067211 */ /* 0x000fc600078008ff */
[C---:B------:R-:W-:Y:S01]  /*1210*/  IMAD R43, R164.reuse, 0x2, R105 ;  /* 0x00000002a42b7824 */ /* 0x040fe200078e0269 */
[-C--:B------:R-:W-:Y:S01]  /*1220*/  LEA.HI.X.SX32 R11, R21, R12.reuse, 0x1, P1 ;  /* 0x0000000c150b7211 */ /* 0x080fe200008f0eff */
[----:B------:R-:W2:Y:S02]  /*1230*/  LDG.E.U16 R245, desc[UR8][R14.64] ;  /* 0x000000080ef57981 */ /* 0x000ea4000c1e1500 */
[C---:B------:R-:W-:Y:S01]  /*1240*/  IMAD R21, R164.reuse, 0x2, R43 ;  /* 0x00000002a4157824 */ /* 0x040fe200078e022b */
[----:B------:R-:W-:Y:S01]  /*1250*/  LEA.HI.X.SX32 R7, R75, R12, 0x1, P0 ;  /* 0x0000000c4b077211 */ /* 0x000fe200000f0eff */
[----:B------:R-:W2:Y:S01]  /*1260*/  LDG.E.U16 R81, desc[UR8][R10.64] ;  /* 0x000000080a517981 */ /* 0x000ea2000c1e1500 */
[C---:B------:R-:W-:Y:S01]  /*1270*/  LEA R242, P0, R77.reuse, R4, 0x1 ;  /* 0x000000044df27211 */ /* 0x040fe200078008ff */
[C---:B------:R-:W-:Y:S02]  /*1280*/  IMAD R75, R164.reuse, 0x2, R21 ;  /* 0x00000002a44b7824 */ /* 0x040fe400078e0215 */
[----:B------:R0:W2:Y:S01]  /*1290*/  LDG.E.U16 R244, desc[UR8][R6.64] ;  /* 0x0000000806f47981 */ /* 0x0000a2000c1e1500 */
[----:B------:R-:W-:Y:S01]  /*12a0*/  LEA.HI.X.SX32 R243, R77, R12, 0x1, P0 ;  /* 0x0000000c4df37211 */ /* 0x000fe200000f0eff */
[C---:B------:R-:W-:Y:S01]  /*12b0*/  IMAD R77, R164.reuse, 0x2, R75 ;  /* 0x00000002a44d7824 */ /* 0x040fe200078e024b */
[C---:B-1----:R-:W-:Y:S01]  /*12c0*/  LEA R16, P0, R23.reuse, R4, 0x1 ;  /* 0x0000000417107211 */ /* 0x042fe200078008ff */
[----:B0-----:R-:W2:Y:S02]  /*12d0*/  LDG.E.U16 R9, desc[UR8][R18.64] ;  /* 0x0000000812097981 */ /* 0x001ea4000c1e1500 */
[----:B------:R-:W-:Y:S01]  /*12e0*/  IMAD R40, R164, 0x2, R77 ;  /* 0x00000002a4287824 */ /* 0x000fe200078e024d */
[----:B------:R-:W-:Y:S01]  /*12f0*/  LEA.HI.X.SX32 R17, R23, R12, 0x1, P0 ;  /* 0x0000000c17117211 */ /* 0x000fe200000f0eff */
[----:B------:R0:W-:Y:S01]  /*1300*/  STL [R1+0x18], R8 ;  /* 0x0000180801007387 */ /* 0x0001e20000100800 */
[----:B------:R-:W-:-:S02]  /*1310*/  LEA R6, P0, R27, R4, 0x1 ;  /* 0x000000041b067211 */ /* 0x000fc400078008ff */
[----:B------:R-:W-:Y:S01]  /*1320*/  LEA R87, R164, R40, 0x1 ;  /* 0x00000028a4577211 */ /* 0x000fe200078e08ff */
[----:B------:R1:W2:Y:S01]  /*1330*/  LDG.E.U16 R241, desc[UR8][R16.64] ;  /* 0x0000000810f17981 */ /* 0x0002a2000c1e1500 */
[----:B------:R-:W-:-:S03]  /*1340*/  LEA.HI.X.SX32 R7, R27, R12, 0x1, P0 ;  /* 0x0000000c1b077211 */ /* 0x000fc600000f0eff */
[C---:B------:R-:W-:Y:S01]  /*1350*/  IMAD R27, R164.reuse, 0x2, R87 ;  /* 0x00000002a41b7824 */ /* 0x040fe200078e0257 */
[C---:B------:R-:W-:Y:S01]  /*1360*/  LEA R10, P0, R29.reuse, R4, 0x1 ;  /* 0x000000041d0a7211 */ /* 0x040fe200078008ff */
[----:B------:R-:W2:Y:S02]  /*1370*/  LDG.E.U16 R240, desc[UR8][R6.64] ;  /* 0x0000000806f07981 */ /* 0x000ea4000c1e1500 */
[C---:B------:R-:W-:Y:S01]  /*1380*/  IMAD R113, R164.reuse, 0x2, R27 ;  /* 0x00000002a4717824 */ /* 0x040fe200078e021b */
[----:B------:R-:W-:Y:S01]  /*1390*/  LEA.HI.X.SX32 R11, R29, R12, 0x1, P0 ;  /* 0x0000000c1d0b7211 */ /* 0x000fe200000f0eff */
[----:B------:R0:W2:Y:S02]  /*13a0*/  LDG.E.U16 R242, desc[UR8][R242.64] ;  /* 0x00000008f2f27981 */ /* 0x0000a4000c1e1500 */
[C---:B------:R-:W-:Y:S01]  /*13b0*/  IMAD R41, R164.reuse, 0x2, R113 ;  /* 0x00000002a4297824 */ /* 0x040fe200078e0271 */
[----:B-1----:R-:W-:Y:S01]  /*13c0*/  LEA R16, P0, R79, R4, 0x1 ;  /* 0x000000044f107211 */ /* 0x002fe200078008ff */
[----:B------:R1:W2:Y:S02]  /*13d0*/  LDG.E.U16 R239, desc[UR8][R10.64] ;  /* 0x000000080aef7981 */ /* 0x0002a4000c1e1500 */
[----:B------:R-:W-:-:S04]  /*13e0*/  IMAD R29, R164, 0x2, R41 ;  /* 0x00000002a41d7824 */ /* 0x000fc800078e0229 */
[C---:B------:R-:W-:Y:S01]  /*13f0*/  IMAD R117, R164.reuse, 0x2, R29 ;  /* 0x00000002a4757824 */ /* 0x040fe200078e021d */
[----:B------:R-:W-:Y:S01]  /*1400*/  LEA R108, P1, R25, R4, 0x1 ;  /* 0x00000004196c7211 */ /* 0x000fe200078208ff */
[----:B0-----:R-:W0:Y:S03]  /*1410*/  LDC R243, c[0x0][0x3b8] ;  /* 0x0000ee00fff37b82 */ /* 0x001e260000000800 */
[C---:B------:R-:W-:Y:S02]  /*1420*/  LEA R125, R164.reuse, R117, 0x1 ;  /* 0x00000075a47d7211 */ /* 0x040fe400078e08ff */
[----:B------:R-:W-:Y:S02]  /*1430*/  LEA.HI.X.SX32 R17, R79, R12, 0x1, P0 ;  /* 0x0000000c4f117211 */ /* 0x000fe400000f0eff */
[----:B------:R-:W-:Y:S01]  /*1440*/  LEA R18, P0, R33, R4, 0x1 ;  /* 0x0000000421127211 */ /* 0x000fe200078008ff */
[C---:B------:R-:W-:Y:S01]  /*1450*/  IMAD R38, R164.reuse, 0x2, R125 ;  /* 0x00000002a4267824 */ /* 0x040fe200078e027d */
[-C--:B------:R-:W-:Y:S01]  /*1460*/  LEA.HI.X.SX32 R109, R25, R12.reuse, 0x1, P1 ;  /* 0x0000000c196d7211 */ /* 0x080fe200008f0eff */
[----:B------:R1:W2:Y:S01]  /*1470*/  LDG.E.U16 R238, desc[UR8][R16.64] ;  /* 0x0000000810ee7981 */ /* 0x0002a2000c1e1500 */
[----:B------:R-:W-:Y:S01]  /*1480*/  LEA.HI.X.SX32 R19, R33, R12, 0x1, P0 ;  /* 0x0000000c21137211 */ /* 0x000fe200000f0eff */
[C---:B------:R-:W-:Y:S01]  /*1490*/  IMAD R127, R164.reuse, 0x2, R38 ;  /* 0x00000002a47f7824 */ /* 0x040fe200078e0226 */
[C---:B------:R-:W-:Y:S01]  /*14a0*/  LEA R6, P0, R37.reuse, R4, 0x1 ;  /* 0x0000000425067211 */ /* 0x040fe200078008ff */
[----:B------:R-:W2:Y:S02]  /*14b0*/  LDG.E.U16 R108, desc[UR8][R108.64] ;  /* 0x000000086c6c7981 */ /* 0x000ea4000c1e1500 */
[C---:B------:R-:W-:Y:S01]  /*14c0*/  IMAD R129, R164.reuse, 0x2, R127 ;  /* 0x00000002a4817824 */ /* 0x040fe200078e027f */
[----:B------:R-:W-:Y:S01]  /*14d0*/  LEA.HI.X.SX32 R7, R37, R12, 0x1, P0 ;  /* 0x0000000c25077211 */ /* 0x000fe200000f0eff */
[----:B------:R-:W2:Y:S01]  /*14e0*/  LDG.E.U16 R237, desc[UR8][R18.64] ;  /* 0x0000000812ed7981 */ /* 0x000ea2000c1e1500 */
[-C--:B-1----:R-:W-:Y:S01]  /*14f0*/  LEA R10, P0, R39, R4.reuse, 0x1 ;  /* 0x00000004270a7211 */ /* 0x082fe200078008ff */
[C---:B------:R-:W-:Y:S01]  /*1500*/  IMAD R135, R164.reuse, 0x2, R129 ;  /* 0x00000002a4877824 */ /* 0x040fe200078e0281 */
[----:B------:R-:W-:Y:S01]  /*1510*/  LEA R14, P1, R31, R4, 0x1 ;  /* 0x000000041f0e7211 */ /* 0x000fe200078208ff */
[----:B------:R-:W2:Y:S01]  /*1520*/  LDG.E.U16 R236, desc[UR8][R6.64] ;  /* 0x0000000806ec7981 */ /* 0x000ea2000c1e1500 */
[-C--:B------:R-:W-:Y:S01]  /*1530*/  LEA.HI.X.SX32 R11, R39, R12.reuse, 0x1, P0 ;  /* 0x0000000c270b7211 */ /* 0x080fe200000f0eff */
[----:B------:R-:W-:Y:S01]  /*1540*/  IMAD R39, R164, 0x2, R135 ;  /* 0x00000002a4277824 */ /* 0x000fe200078e0287 */
[----:B------:R-:W-:-:S02]  /*1550*/  LEA.HI.X.SX32 R15, R31, R12, 0x1, P1 ;  /* 0x0000000c1f0f7211 */ /* 0x000fc400008f0eff */
[-C--:B------:R-:W-:Y:S01]  /*1560*/  LEA R16, P0, R85, R4.reuse, 0x1 ;  /* 0x0000000455107211 */ /* 0x080fe200078008ff */
[----:B------:R-:W2:Y:S01]  /*1570*/  LDG.E.U16 R235, desc[UR8][R10.64] ;  /* 0x000000080aeb7981 */ /* 0x000ea2000c1e1500 */
[C---:B------:R-:W-:Y:S02]  /*1580*/  LEA R137, R164.reuse, R39, 0x1 ;  /* 0x00000027a4897211 */ /* 0x040fe400078e08ff */
[----:B------:R-:W-:Y:S01]  /*1590*/  LEA R78, P1, R35, R4, 0x1 ;  /* 0x00000004234e7211 */ /* 0x000fe200078208ff */
[----:B------:R1:W2:Y:S02]  /*15a0*/  LDG.E.U16 R101, desc[UR8][R14.64] ;  /* 0x000000080e657981 */ /* 0x0002a4000c1e1500 */
        /* <DEDUP_REMOVED lines=9> */
[C---:B------:R-:W-:Y:S01]  /*1640*/  IMAD R153, R164.reuse, 0x2, R151 ;  /* 0x00000002a4997824 */ /* 0x040fe200078e0297 */
[-C--:B------:R-:W-:Y:S02]  /*1650*/  LEA.HI.X.SX32 R79, R35, R12.reuse, 0x1, P1 ;  /* 0x0000000c234f7211 */ /* 0x080fe400008f0eff */
[----:B------:R-:W-:Y:S01]  /*1660*/  LEA.HI.X.SX32 R17, R85, R12, 0x1, P0 ;  /* 0x0000000c55117211 */ /* 0x000fe200000f0eff */
[C---:B------:R-:W-:Y:S01]  /*1670*/  IMAD R34, R164.reuse, 0x2, R153 ;  /* 0x00000002a4227824 */ /* 0x040fe200078e0299 */
[-C--:B-1----:R-:W-:Y:S01]  /*1680*/  LEA R14, P1, R83, R4.reuse, 0x1 ;  /* 0x00000004530e7211 */ /* 0x082fe200078208ff */
[----:B------:R-:W2:Y:S01]  /*1690*/  LDG.E.U16 R78, desc[UR8][R78.64] ;  /* 0x000000084e4e7981 */ /* 0x000ea2000c1e1500 */
[----:B------:R-:W-:Y:S02]  /*16a0*/  LEA R18, P0, R89, R4, 0x1 ;  /* 0x0000000459127211 */ /* 0x000fe400078008ff */
[----:B------:R-:W-:Y:S01]  /*16b0*/  LEA R155, R164, R34, 0x1 ;  /* 0x00000022a49b7211 */ /* 0x000fe200078e08ff */
[----:B------:R-:W2:Y:S01]  /*16c0*/  LDG.E.U16 R234, desc[UR8][R16.64] ;  /* 0x0000000810ea7981 */ /* 0x000ea2000c1e1500 */
[----:B------:R-:W-:-:S02]  /*16d0*/  LEA.HI.X.SX32 R15, R83, R12, 0x1, P1 ;  /* 0x0000000c530f7211 */ /* 0x000fc400008f0eff */
[----:B------:R-:W-:Y:S02]  /*16e0*/  LEA.HI.X.SX32 R19, R89, R12, 0x1, P0 ;  /* 0x0000000c59137211 */ /* 0x000fe400000f0eff */
[-C--:B------:R-:W-:Y:S01]  /*16f0*/  LEA R10, P0, R55, R4.reuse, 0x1 ;  /* 0x00000004370a7211 */ /* 0x080fe200078008ff */
[C---:B------:R-:W-:Y:S01]  /*1700*/  IMAD R157, R164.reuse, 0x2, R155 ;  /* 0x00000002a49d7824 */ /* 0x040fe200078e029b */
[----:B------:R1:W2:Y:S01]  /*1710*/  LDG.E.U16 R93, desc[UR8][R14.64] ;  /* 0x000000080e5d7981 */ /* 0x0002a2000c1e1500 */
[----:B------:R-:W-:Y:S02]  /*1720*/  LEA R6, P1, R53, R4, 0x1 ;  /* 0x0000000435067211 */ /* 0x000fe400078208ff */
[-C--:B------:R-:W-:Y:S01]  /*1730*/  LEA.HI.X.SX32 R11, R55, R12.reuse, 0x1, P0 ;  /* 0x0000000c370b7211 */ /* 0x080fe200000f0eff */
[C---:B------:R-:W-:Y:S01]  /*1740*/  IMAD R3, R164.reuse, 0x2, R157 ;  /* 0x00000002a4037824 */ /* 0x040fe200078e029d */
[----:B------:R-:W-:Y:S01]  /*1750*/  LEA.HI.X.SX32 R7, R53, R12, 0x1, P1 ;  /* 0x0000000c35077211 */ /* 0x000fe200008f0eff */
[----:B------:R0:W2:Y:S01]  /*1760*/  LDG.E.U16 R233, desc[UR8][R18.64] ;  /* 0x0000000812e97981 */ /* 0x0000a2000c1e1500 */
[-C--:B-1----:R-:W-:Y:S01]  /*1770*/  LEA R14, P0, R97, R4.reuse, 0x1 ;  /* 0x00000004610e7211 */ /* 0x082fe200078008ff */
[----:B------:R-:W-:Y:S01]  /*1780*/  IMAD R35, R164, 0x2, R3 ;  /* 0x00000002a4237824 */ /* 0x000fe200078e0203 */
[----:B------:R-:W-:Y:S01]  /*1790*/  LEA R16, P1, R57, R4, 0x1 ;  /* 0x0000000439107211 */ /* 0x000fe200078208ff */
[----:B------:R-:W2:Y:S01]  /*17a0*/  LDG.E.U16 R102, desc[UR8][R6.64] ;  /* 0x0000000806667981 */ /* 0x000ea2000c1e1500 */
[----:B------:R-:W-:-:S02]  /*17b0*/  LEA.HI.X.SX32 R15, R97, R12, 0x1, P0 ;  /* 0x0000000c610f7211 */ /* 0x000fc400000f0eff */
[----:B0-----:R-:W-:Y:S01]  /*17c0*/  LEA R18, P0, R59, R4, 0x1 ;  /* 0x000000043b127211 */ /* 0x001fe200078008ff */
[----:B------:R-:W2:Y:S01]  /*17d0*/  LDG.E.U16 R232, desc[UR8][R10.64] ;  /* 0x000000080ae87981 */ /* 0x000ea2000c1e1500 */
[-C--:B------:R-:W-:Y:S02]  /*17e0*/  LEA.HI.X.SX32 R17, R57, R12.reuse, 0x1, P1 ;  /* 0x0000000c39117211 */ /* 0x080fe400008f0eff */
[----:B------:R-:W-:Y:S01]  /*17f0*/  LEA.HI.X.SX32 R19, R59, R12, 0x1, P0 ;  /* 0x0000000c3b137211 */ /* 0x000fe200000f0eff */
[C---:B------:R-:W-:Y:S01]  /*1800*/  IMAD R59, R164.reuse, 0x2, R35 ;  /* 0x00000002a43b7824 */ /* 0x040fe200078e0223 */
[C---:B------:R-:W-:Y:S01]  /*1810*/  LEA R24, P1, R63.reuse, R4, 0x1 ;  /* 0x000000043f187211 */ /* 0x040fe200078208ff */
[----:B------:R0:W2:Y:S02]  /*1820*/  LDG.E.U16 R231, desc[UR8][R14.64] ;  /* 0x000000080ee77981 */ /* 0x0000a4000c1e1500 */
[----:B------:R-:W-:Y:S01]  /*1830*/  IMAD R71, R164, 0x2, R59 ;  /* 0x00000002a4477824 */ /* 0x000fe200078e023b */
[----:B------:R-:W-:Y:S01]  /*1840*/  LEA.HI.X.SX32 R25, R63, R12, 0x1, P1 ;  /* 0x0000000c3f197211 */ /* 0x000fe200008f0eff */
[----:B------:R-:W2:Y:S01]  /*1850*/  LDG.E.U16 R109, desc[UR8][R16.64] ;  /* 0x00000008106d7981 */ /* 0x000ea2000c1e1500 */
[----:B------:R-:W-:-:S02]  /*1860*/  LEA R82, P1, R5, R4, 0x1 ;  /* 0x0000000405527211 */ /* 0x000fc400078208ff */
[----:B------:R-:W-:Y:S01]  /*1870*/  LEA R22, P0, R61, R4, 0x1 ;  /* 0x000000043d167211 */ /* 0x000fe200078008ff */
[----:B------:R-:W2:Y:S01]  /*1880*/  LDG.E.U16 R230, desc[UR8][R18.64] ;  /* 0x0000000812e67981 */ /* 0x000ea2000c1e1500 */
[-C--:B------:R-:W-:Y:S02]  /*1890*/  LEA.HI.X.SX32 R83, R5, R12.reuse, 0x1, P1 ;  /* 0x0000000c05537211 */ /* 0x080fe400008f0eff */
[C---:B------:R-:W-:Y:S01]  /*18a0*/  LEA R5, R164.reuse, R71, 0x1 ;  /* 0x00000047a4057211 */ /* 0x040fe200078e08ff */
[----:B------:R-:W2:Y:S04]  /*18b0*/  LDG.E.U16 R92, desc[UR8][R24.64] ;  /* 0x00000008185c7981 */ /* 0x000ea8000c1e1500 */
[C---:B------:R-:W-:Y:S01]  /*18c0*/  IMAD R32, R164.reuse, 0x2, R5 ;  /* 0x00000002a4207824 */ /* 0x040fe200078e0205 */
[----:B------:R-:W-:Y:S01]  /*18d0*/  LEA.HI.X.SX32 R23, R61, R12, 0x1, P0 ;  /* 0x0000000c3d177211 */ /* 0x000fe200000f0eff */
[----:B------:R-:W2:Y:S02]  /*18e0*/  LDG.E.U16 R82, desc[UR8][R82.64] ;  /* 0x0000000852527981 */ /* 0x000ea4000c1e1500 */
[C---:B------:R-:W-:Y:S01]  /*18f0*/  IMAD R99, R164.reuse, 0x2, R32 ;  /* 0x00000002a4637824 */ /* 0x040fe200078e0220 */
[C---:B0-----:R-:W-:Y:S01]  /*1900*/  LEA R14, P0, R65.reuse, R4, 0x1 ;  /* 0x00000004410e7211 */ /* 0x041fe200078008ff */
[----:B------:R0:W2:Y:S02]  /*1910*/  LDG.E.U16 R229, desc[UR8][R22.64] ;  /* 0x0000000816e57981 */ /* 0x0000a4000c1e1500 */
[----:B------:R-:W-:Y:S01]  /*1920*/  IMAD R123, R164, 0x2, R99 ;  /* 0x00000002a47b7824 */ /* 0x000fe200078e0263 */
[----:B------:R-:W-:-:S02]  /*1930*/  LEA.HI.X.SX32 R15, R65, R12, 0x1, P0 ;  /* 0x0000000c410f7211 */ /* 0x000fc400000f0eff */
[-C--:B------:R-:W-:Y:S02]  /*1940*/  LEA R6, P0, R67, R4.reuse, 0x1 ;  /* 0x0000000443067211 */ /* 0x080fe400078008ff */
[----:B------:R-:W-:Y:S01]  /*1950*/  LEA R110, P1, R73, R4, 0x1 ;  /* 0x00000004496e7211 */ /* 0x000fe200078208ff */
[----:B------:R-:W2:Y:S01]  /*1960*/  LDG.E.U16 R228, desc[UR8][R14.64] ;  /* 0x000000080ee47981 */ /* 0x000ea2000c1e1500 */
[----:B0-----:R-:W-:-:S04]  /*1970*/  IMAD R23, R164, 0x2, R123 ;  /* 0x00000002a4177824 */ /* 0x001fc800078e027b */
[C---:B------:R-:W-:Y:S01]  /*1980*/  IMAD R33, R164.reuse, 0x2, R23 ;  /* 0x00000002a4217824 */ /* 0x040fe200078e0217 */
[----:B------:R-:W-:Y:S02]  /*1990*/  LEA.HI.X.SX32 R7, R67, R12, 0x1, P0 ;  /* 0x0000000c43077211 */ /* 0x000fe400000f0eff */
[C---:B------:R-:W-:Y:S02]  /*19a0*/  LEA R10, P0, R69.reuse, R4, 0x1 ;  /* 0x00000004450a7211 */ /* 0x040fe400078008ff */
[----:B------:R-:W-:Y:S01]  /*19b0*/  LEA R85, R164, R33, 0x1 ;  /* 0x00000021a4557211 */ /* 0x000fe200078e08ff */
[----:B------:R0:W2:Y:S01]  /*19c0*/  LDG.E.U16 R227, desc[UR8][R6.64] ;  /* 0x0000000806e37981 */ /* 0x0000a2000c1e1500 */
[----:B------:R-:W-:-:S03]  /*19d0*/  LEA.HI.X.SX32 R11, R69, R12, 0x1, P0 ;  /* 0x0000000c450b7211 */ /* 0x000fc600000f0eff */
[C---:B------:R-:W-:Y:S01]  /*19e0*/  IMAD R69, R164.reuse, 0x2, R85 ;  /* 0x00000002a4457824 */ /* 0x040fe200078e0255 */
[----:B------:R-:W-:Y:S01]  /*19f0*/  LEA R16, P0, R95, R4, 0x1 ;  /* 0x000000045f107211 */ /* 0x000fe200078008ff */
[----:B------:R1:W2:Y:S02]  /*1a00*/  LDG.E.U16 R226, desc[UR8][R10.64] ;  /* 0x000000080ae27981 */ /* 0x0002a4000c1e1500 */
[----:B------:R-:W-:-:S04]  /*1a10*/  IMAD R67, R164, 0x2, R69 ;  /* 0x00000002a4437824 */ /* 0x000fc800078e0245 */
[----:B------:R-:W-:Y:S01]  /*1a20*/  IMAD R30, R164, 0x2, R67 ;  /* 0x00000002a41e7824 */ /* 0x000fe200078e0243 */
[----:B------:R-:W-:-:S03]  /*1a30*/  LEA.HI.X.SX32 R17, R95, R12, 0x1, P0 ;  /* 0x0000000c5f117211 */ /* 0x000fc600000f0eff */
[C---:B------:R-:W-:Y:S01]  /*1a40*/  IMAD R115, R164.reuse, 0x2, R30 ;  /* 0x00000002a4737824 */ /* 0x040fe200078e021e */
[----:B0-----:R-:W-:Y:S01]  /*1a50*/  LEA R6, P0, R13, R4, 0x1 ;  /* 0x000000040d067211 */ /* 0x001fe200078008ff */
[----:B------:R0:W2:Y:S01]  /*1a60*/  LDG.E.U16 R225, desc[UR8][R16.64] ;  /* 0x0000000810e17981 */ /* 0x0000a2000c1e1500 */
[----:B------:R-:W-:Y:S01]  /*1a70*/  LEA.HI.X.SX32 R111, R73, R12, 0x1, P1 ;  /* 0x0000000c496f7211 */ /* 0x000fe200008f0eff */
[C---:B------:R-:W-:Y:S01]  /*1a80*/  IMAD R121, R164.reuse, 0x2, R115 ;  /* 0x00000002a4797824 */ /* 0x040fe200078e0273 */
[----:B-1----:R-:W-:Y:S02]  /*1a90*/  LEA R10, P1, R21, R4, 0x1 ;  /* 0x00000004150a7211 */ /* 0x002fe400078208ff */
[----:B------:R-:W-:Y:S01]  /*1aa0*/  LEA.HI.X.SX32 R7, R13, R12, 0x1, P0 ;  /* 0x0000000c0d077211 */ /* 0x000fe200000f0eff */
[----:B------:R-:W2:Y:S01]  /*1ab0*/  LDG.E.U16 R110, desc[UR8][R110.64] ;  /* 0x000000086e6e7981 */ /* 0x000ea2000c1e1500 */
[----:B------:R-:W-:Y:S02]  /*1ac0*/  LEA R14, P0, R105, R4, 0x1 ;  /* 0x00000004690e7211 */ /* 0x000fe400078008ff */
[----:B------:R-:W-:Y:S01]  /*1ad0*/  LEA.HI.X.SX32 R11, R21, R12, 0x1, P1 ;  /* 0x0000000c150b7211 */ /* 0x000fe200008f0eff */
[----:B------:R1:W2:Y:S01]  /*1ae0*/  LDG.E.U16 R224, desc[UR8][R6.64] ;  /* 0x0000000806e07981 */ /* 0x0002a2000c1e1500 */
[----:B------:R-:W-:-:S02]  /*1af0*/  LEA R21, R164, R121, 0x1 ;  /* 0x00000079a4157211 */ /* 0x000fc400078e08ff */
[----:B------:R-:W-:Y:S01]  /*1b00*/  LEA.HI.X.SX32 R15, R105, R12, 0x1, P0 ;  /* 0x0000000c690f7211 */ /* 0x000fe200000f0eff */
[----:B------:R-:W2:Y:S01]  /*1b10*/  LDG.E.U16 R95, desc[UR8][R10.64] ;  /* 0x000000080a5f7981 */ /* 0x000ea2000c1e1500 */
[C---:B------:R-:W-:Y:S01]  /*1b20*/  LEA R18, P0, R75.reuse, R4, 0x1 ;  /* 0x000000044b127211 */ /* 0x040fe200078008ff */
[C---:B------:R-:W-:Y:S02]  /*1b30*/  IMAD R31, R164.reuse, 0x2, R21 ;  /* 0x00000002a41f7824 */ /* 0x040fe400078e0215 */
[----:B------:R4:W2:Y:S01]  /*1b40*/  LDG.E.U16 R223, desc[UR8][R14.64] ;  /* 0x000000080edf7981 */ /* 0x0008a2000c1e1500 */
[----:B------:R-:W-:Y:S01]  /*1b50*/  LEA.HI.X.SX32 R19, R75, R12, 0x1, P0 ;  /* 0x0000000c4b137211 */ /* 0x000fe200000f0eff */
[C---:B------:R-:W-:Y:S01]  /*1b60*/  IMAD R119, R164.reuse, 0x2, R31 ;  /* 0x00000002a4777824 */ /* 0x040fe200078e021f */
[-C--:B0-----:R-:W-:Y:S02]  /*1b70*/  LEA R16, P0, R77, R4.reuse, 0x1 ;  /* 0x000000044d107211 */ /* 0x081fe400078008ff */
[----:B-1----:R-:W-:Y:S01]  /*1b80*/  LEA R6, P1, R87, R4, 0x1 ;  /* 0x0000000457067211 */ /* 0x002fe200078208ff */
[----:B------:R-:W2:Y:S01]  /*1b90*/  LDG.E.U16 R222, desc[UR8][R18.64] ;  /* 0x0000000812de7981 */ /* 0x000ea2000c1e1500 */
[----:B------:R-:W-:Y:S01]  /*1ba0*/  LEA.HI.X.SX32 R17, R77, R12, 0x1, P0 ;  /* 0x0000000c4d117211 */ /* 0x000fe200000f0eff */
[----:B------:R-:W-:-:S04]  /*1bb0*/  IMAD R77, R164, 0x2, R119 ;  /* 0x00000002a44d7824 */ /* 0x000fc800078e0277 */
[C---:B------:R-:W-:Y:S01]  /*1bc0*/  IMAD R65, R164.reuse, 0x2, R77 ;  /* 0x00000002a4417824 */ /* 0x040fe200078e024d */
[----:B------:R-:W-:Y:S01]  /*1bd0*/  LEA.HI.X.SX32 R7, R87, R12, 0x1, P1 ;  /* 0x0000000c57077211 */ /* 0x000fe200008f0eff */
[----:B------:R0:W2:Y:S02]  /*1be0*/  LDG.E.U16 R221, desc[UR8][R16.64] ;  /* 0x0000000810dd7981 */ /* 0x0000a4000c1e1500 */
[C---:B------:R-:W-:Y:S01]  /*1bf0*/  IMAD R28, R164.reuse, 0x2, R65 ;  /* 0x00000002a41c7824 */ /* 0x040fe200078e0241 */
[----:B------:R-:W-:Y:S01]  /*1c00*/  LEA R104, P1, R29, R4, 0x1 ;  /* 0x000000041d687211 */ /* 0x000fe200078208ff */
[----:B------:R1:W2:Y:S03]  /*1c10*/  LDG.E.U16 R111, desc[UR8][R6.64] ;  /* 0x00000008066f7981 */ /* 0x0002a6000c1e1500 */
[----:B------:R-:W-:-:S05]  /*1c20*/  LEA R79, R164, R28, 0x1 ;  /* 0x0000001ca44f7211 */ /* 0x000fca00078e08ff */
[----:B------:R-:W-:Y:S01]  /*1c30*/  IMAD R75, R164, 0x2, R79 ;  /* 0x00000002a44b7824 */ /* 0x000fe200078e024f */
[----:B------:R-:W-:-:S03]  /*1c40*/  LEA.HI.X.SX32 R105, R29, R12, 0x1, P1 ;  /* 0x0000000c1d697211 */ /* 0x000fc600008f0eff */
[C---:B------:R-:W-:Y:S01]  /*1c50*/  IMAD R53, R164.reuse, 0x2, R75 ;  /* 0x00000002a4357824 */ /* 0x040fe200078e024b */
[C---:B----4-:R-:W-:Y:S01]  /*1c60*/  LEA R14, P0, R27.reuse, R4, 0x1 ;  /* 0x000000041b0e7211 */ /* 0x050fe200078008ff */
[----:B------:R-:W4:Y:S02]  /*1c70*/  LDG.E.U16 R104, desc[UR8][R104.64] ;  /* 0x0000000868687981 */ /* 0x000f24000c1e1500 */
[----:B------:R-:W-:Y:S01]  /*1c80*/  IMAD R29, R164, 0x2, R53 ;  /* 0x00000002a41d7824 */ /* 0x000fe200078e0235 */
[----:B------:R-:W-:-:S03]  /*1c90*/  LEA.HI.X.SX32 R15, R27, R12, 0x1, P0 ;  /* 0x0000000c1b0f7211 */ /* 0x000fc600000f0eff */
[C---:B------:R-:W-:Y:S01]  /*1ca0*/  IMAD R63, R164.reuse, 0x2, R29 ;  /* 0x00000002a43f7824 */ /* 0x040fe200078e021d */
[C---:B------:R-:W-:Y:S01]  /*1cb0*/  LEA R10, P0, R113.reuse, R4, 0x1 ;  /* 0x00000004710a7211 */ /* 0x040fe200078008ff */
[----:B------:R1:W2:Y:S02]  /*1cc0*/  LDG.E.U16 R220, desc[UR8][R14.64] ;  /* 0x000000080edc7981 */ /* 0x0002a4000c1e1500 */
[C---:B------:R-:W-:Y:S01]  /*1cd0*/  IMAD R13, R164.reuse, 0x2, R63 ;  /* 0x00000002a40d7824 */ /* 0x040fe200078e023f */
[----:B------:R-:W-:Y:S02]  /*1ce0*/  LEA.HI.X.SX32 R11, R113, R12, 0x1, P0 ;  /* 0x0000000c710b7211 */ /* 0x000fe400000f0eff */
[C---:B0-----:R-:W-:Y:S02]  /*1cf0*/  LEA R16, P0, R117.reuse, R4, 0x1 ;  /* 0x0000000475107211 */ /* 0x041fe400078008ff */
[----:B------:R-:W-:Y:S01]  /*1d00*/  LEA R55, R164, R13, 0x1 ;  /* 0x0000000da4377211 */ /* 0x000fe200078e08ff */
[----:B------:R0:W2:Y:S01]  /*1d10*/  LDG.E.U16 R219, desc[UR8][R10.64] ;  /* 0x000000080adb7981 */ /* 0x0000a2000c1e1500 */
[----:B------:R-:W-:-:S02]  /*1d20*/  LEA.HI.X.SX32 R17, R117, R12, 0x1, P0 ;  /* 0x0000000c75117211 */ /* 0x000fc400000f0eff */
[-C--:B-1----:R-:W-:Y:S01]  /*1d30*/  LEA R6, P0, R125, R4.reuse, 0x1 ;  /* 0x000000047d067211 */ /* 0x082fe200078008ff */
[C---:B------:R-:W-:Y:S01]  /*1d40*/  IMAD R26, R164.reuse, 0x2, R55 ;  /* 0x00000002a41a7824 */ /* 0x040fe200078e0237 */
[----:B------:R-:W-:Y:S01]  /*1d50*/  LEA R112, P1, R127, R4, 0x1 ;  /* 0x000000047f707211 */ /* 0x000fe200078208ff */
[----:B------:R-:W2:Y:S01]  /*1d60*/  LDG.E.U16 R218, desc[UR8][R16.64] ;  /* 0x0000000810da7981 */ /* 0x000ea2000c1e1500 */
[----:B------:R-:W-:Y:S01]  /*1d70*/  LEA.HI.X.SX32 R7, R125, R12, 0x1, P0 ;  /* 0x0000000c7d077211 */ /* 0x000fe200000f0eff */
[----:B------:R-:W-:Y:S01]  /*1d80*/  IMAD R117, R164, 0x2, R26 ;  /* 0x00000002a4757824 */ /* 0x000fe200078e021a */
[----:B------:R-:W-:-:S03]  /*1d90*/  LEA R14, P0, R129, R4, 0x1 ;  /* 0x00000004810e7211 */ /* 0x000fc600078008ff */
[C---:B------:R-:W-:Y:S01]  /*1da0*/  IMAD R87, R164.reuse, 0x2, R117 ;  /* 0x00000002a4577824 */ /* 0x040fe200078e0275 */
[----:B------:R-:W-:Y:S01]  /*1db0*/  LEA.HI.X.SX32 R15, R129, R12, 0x1, P0 ;  /* 0x0000000c810f7211 */ /* 0x000fe200000f0eff */
[----:B------:R1:W2:Y:S01]  /*1dc0*/  LDG.E.U16 R217, desc[UR8][R6.64] ;  /* 0x0000000806d97981 */ /* 0x0002a2000c1e1500 */
[----:B0-----:R-:W-:Y:S01]  /*1dd0*/  LEA R10, P0, R135, R4, 0x1 ;  /* 0x00000004870a7211 */ /* 0x001fe200078008ff */
[C---:B------:R-:W-:Y:S01]  /*1de0*/  IMAD R57, R164.reuse, 0x2, R87 ;  /* 0x00000002a4397824 */ /* 0x040fe200078e0257 */
[-C--:B------:R-:W-:Y:S01]  /*1df0*/  LEA.HI.X.SX32 R113, R127, R12.reuse, 0x1, P1 ;  /* 0x0000000c7f717211 */ /* 0x080fe200008f0eff */
[----:B------:R0:W2:Y:S01]  /*1e00*/  LDG.E.U16 R216, desc[UR8][R14.64] ;  /* 0x000000080ed87981 */ /* 0x0000a2000c1e1500 */
[----:B------:R-:W-:Y:S01]  /*1e10*/  LEA.HI.X.SX32 R11, R135, R12, 0x1, P0 ;  /* 0x0000000c870b7211 */ /* 0x000fe200000f0eff */
[----:B------:R-:W-:Y:S01]  /*1e20*/  IMAD R27, R164, 0x2, R57 ;  /* 0x00000002a41b7824 */ /* 0x000fe200078e0239 */
[-C--:B------:R-:W-:Y:S01]  /*1e30*/  LEA R88, P1, R137, R4.reuse, 0x1 ;  /* 0x0000000489587211 */ /* 0x080fe200078208ff */
[----:B------:R-:W2:Y:S01]  /*1e40*/  LDG.E.U16 R112, desc[UR8][R112.64] ;  /* 0x0000000870707981 */ /* 0x000ea2000c1e1500 */
[----:B-1----:R-:W-:-:S02]  /*1e50*/  LEA R6, P0, R139, R4, 0x1 ;  /* 0x000000048b067211 */ /* 0x002fc400078008ff */
[C---:B------:R-:W-:Y:S01]  /*1e60*/  LEA R61, R164.reuse, R27, 0x1 ;  /* 0x0000001ba43d7211 */ /* 0x040fe200078e08ff */
[----:B------:R1:W2:Y:S01]  /*1e70*/  LDG.E.U16 R215, desc[UR8][R10.64] ;  /* 0x000000080ad77981 */ /* 0x0002a2000c1e1500 */
[----:B------:R-:W-:Y:S02]  /*1e80*/  LEA.HI.X.SX32 R7, R139, R12, 0x1, P0 ;  /* 0x0000000c8b077211 */ /* 0x000fe400000f0eff */
[----:B------:R-:W-:Y:S01]  /*1e90*/  LEA R18, P0, R141, R4, 0x1 ;  /* 0x000000048d127211 */ /* 0x000fe200078008ff */
[C---:B------:R-:W-:Y:S01]  /*1ea0*/  IMAD R83, R164.reuse, 0x2, R61 ;  /* 0x00000002a4537824 */ /* 0x040fe200078e023d */
[-C--:B------:R-:W-:Y:S01]  /*1eb0*/  LEA.HI.X.SX32 R89, R137, R12.reuse, 0x1, P1 ;  /* 0x0000000c89597211 */ /* 0x080fe200008f0eff */
[----:B------:R1:W2:Y:S01]  /*1ec0*/  LDG.E.U16 R214, desc[UR8][R6.64] ;  /* 0x0000000806d67981 */ /* 0x0002a2000c1e1500 */
[----:B------:R-:W-:Y:S02]  /*1ed0*/  LEA.HI.X.SX32 R19, R141, R12, 0x1, P0 ;  /* 0x0000000c8d137211 */ /* 0x000fe400000f0eff */
[-C--:B0-----:R-:W-:Y:S01]  /*1ee0*/  LEA R14, P0, R145, R4.reuse, 0x1 ;  /* 0x00000004910e7211 */ /* 0x081fe200078008ff */
[----:B------:R-:W-:Y:S01]  /*1ef0*/  IMAD R73, R164, 0x2, R83 ;  /* 0x00000002a4497824 */ /* 0x000fe200078e0253 */
[----:B------:R-:W-:Y:S01]  /*1f00*/  LEA R16, P1, R143, R4, 0x1 ;  /* 0x000000048f107211 */ /* 0x000fe200078208ff */
[----:B------:R-:W2:Y:S01]  /*1f10*/  LDG.E.U16 R88, desc[UR8][R88.64] ;  /* 0x0000000858587981 */ /* 0x000ea2000c1e1500 */
[----:B------:R-:W-:-:S02]  /*1f20*/  LEA.HI.X.SX32 R15, R145, R12, 0x1, P0 ;  /* 0x0000000c910f7211 */ /* 0x000fc400000f0eff */
[----:B------:R-:W-:Y:S01]  /*1f30*/  LEA.HI.X.SX32 R17, R143, R12, 0x1, P1 ;  /* 0x0000000c8f117211 */ /* 0x000fe200008f0eff */
[----:B------:R-:W2:Y:S01]  /*1f40*/  LDG.E.U16 R213, desc[UR8][R18.64] ;  /* 0x0000000812d57981 */ /* 0x000ea2000c1e1500 */
[-C--:B-1----:R-:W-:Y:S02]  /*1f50*/  LEA R10, P0, R147, R4.reuse, 0x1 ;  /* 0x00000004930a7211 */ /* 0x082fe400078008ff */
[----:B------:R-:W-:Y:S01]  /*1f60*/  LEA R6, P1, R149, R4, 0x1 ;  /* 0x0000000495067211 */ /* 0x000fe200078208ff */
[C---:B------:R-:W-:Y:S01]  /*1f70*/  IMAD R24, R164.reuse, 0x2, R73 ;  /* 0x00000002a4187824 */ /* 0x040fe200078e0249 */
[-C--:B------:R-:W-:Y:S01]  /*1f80*/  LEA.HI.X.SX32 R11, R147, R12.reuse, 0x1, P0 ;  /* 0x0000000c930b7211 */ /* 0x080fe200000f0eff */
[----:B------:R-:W2:Y:S01]  /*1f90*/  LDG.E.U16 R211, desc[UR8][R14.64] ;  /* 0x000000080ed37981 */ /* 0x000ea2000c1e1500 */
[----:B------:R-:W-:Y:S02]  /*1fa0*/  LEA.HI.X.SX32 R7, R149, R12, 0x1, P1 ;  /* 0x0000000c95077211 */ /* 0x000fe400008f0eff */
[C---:B------:R-:W-:Y:S01]  /*1fb0*/  LEA R208, P0, R151.reuse, R4, 0x1 ;  /* 0x0000000497d07211 */ /* 0x040fe200078008ff */
[----:B------:R-:W-:Y:S01]  /*1fc0*/  IMAD R60, R164, 0x2, R24 ;  /* 0x00000002a43c7824 */ /* 0x000fe200078e0218 */
[----:B------:R-:W2:Y:S02]  /*1fd0*/  LDG.E.U16 R97, desc[UR8][R16.64] ;  /* 0x0000000810617981 */ /* 0x000ea4000c1e1500 */
[----:B------:R-:W-:-:S02]  /*1fe0*/  LEA.HI.X.SX32 R209, R151, R12, 0x1, P0 ;  /* 0x0000000c97d17211 */ /* 0x000fc400000f0eff */
[----:B------:R0:W2:Y:S01]  /*1ff0*/  LDG.E.U16 R105, desc[UR8][R6.64] ;  /* 0x0000000806697981 */ /* 0x0000a2000c1e1500 */
[C---:B------:R-:W-:Y:S01]  /*2000*/  LEA R206, P0, R153.reuse, R4, 0x1 ;  /* 0x0000000499ce7211 */ /* 0x040fe200078008ff */
[----:B------:R-:W-:Y:S02]  /*2010*/  IMAD R72, R164, 0x2, R60 ;  /* 0x00000002a4487824 */ /* 0x000fe400078e023c */
[----:B------:R1:W2:Y:S01]  /*2020*/  LDG.E.U16 R210, desc[UR8][R10.64] ;  /* 0x000000080ad27981 */ /* 0x0002a2000c1e1500 */
[----:B------:R-:W-:-:S03]  /*2030*/  LEA.HI.X.SX32 R207, R153, R12, 0x1, P0 ;  /* 0x0000000c99cf7211 */ /* 0x000fc600000f0eff */
[----:B------:R-:W2:Y:S01]  /*2040*/  LDG.E.U16 R208, desc[UR8][R208.64] ;  /* 0x00000008d0d07981 */ /* 0x000ea2000c1e1500 */
[-C--:B0-----:R-:W-:Y:S02]  /*2050*/  LEA R6, P1, R155, R4.reuse, 0x1 ;  /* 0x000000049b067211 */ /* 0x081fe400078208ff */
[----:B------:R-:W-:Y:S01]  /*2060*/  LEA R14, P0, R157, R4, 0x1 ;  /* 0x000000049d0e7211 */ /* 0x000fe200078008ff */
[----:B------:R0:W2:Y:S01]  /*2070*/  LDG.E.U16 R206, desc[UR8][R206.64] ;  /* 0x00000008cece7981 */ /* 0x0000a2000c1e1500 */
[----:B------:R-:W-:Y:S02]  /*2080*/  LEA.HI.X.SX32 R7, R155, R12, 0x1, P1 ;  /* 0x0000000c9b077211 */ /* 0x000fe400008f0eff */
[C---:B------:R-:W-:Y:S02]  /*2090*/  LEA R16, R164.reuse, R72, 0x1 ;  /* 0x00000048a4107211 */ /* 0x040fe400078e08ff */
[----:B------:R-:W-:Y:S01]  /*20a0*/  LEA.HI.X.SX32 R15, R157, R12, 0x1, P0 ;  /* 0x0000000c9d0f7211 */ /* 0x000fe200000f0eff */
[----:B------:R3:W2:Y:S01]  /*20b0*/  LDG.E.U16 R113, desc[UR8][R6.64] ;  /* 0x0000000806717981 */ /* 0x0006a2000c1e1500 */
[----:B-1----:R-:W-:Y:S01]  /*20c0*/  LEA R10, P0, R3, R4, 0x1 ;  /* 0x00000004030a7211 */ /* 0x002fe200078008ff */
[----:B------:R-:W-:-:S02]  /*20d0*/  IMAD R25, R164, 0x2, R16 ;  /* 0x00000002a4197824 */ /* 0x000fc400078e0210 */
[----:B------:R-:W2:Y:S01]  /*20e0*/  LDG.E.U16 R205, desc[UR8][R14.64] ;  /* 0x000000080ecd7981 */ /* 0x000ea2000c1e1500 */
[----:B------:R-:W-:Y:S01]  /*20f0*/  LEA.HI.X.SX32 R11, R3, R12, 0x1, P0 ;  /* 0x0000000c030b7211 */ /* 0x000fe200000f0eff */
[----:B0-----:R-:W0:Y:S01]  /*2100*/  LDC R207, c[0x0][0x3b8] ;  /* 0x0000ee00ffcf7b82 */ /* 0x001e220000000800 */
[----:B---3--:R-:W-:-:S03]  /*2110*/  LEA R6, P1, R59, R4, 0x1 ;  /* 0x000000043b067211 */ /* 0x008fc600078208ff */
[----:B------:R-:W3:Y:S01]  /*2120*/  LDG.E.U16 R204, desc[UR8][R10.64] ;  /* 0x000000080acc7981 */ /* 0x000ee2000c1e1500 */
[----:B------:R-:W-:Y:S02]  /*2130*/  LEA R200, P0, R71, R4, 0x1 ;  /* 0x0000000447c87211 */ /* 0x000fe400078008ff */
[-C--:B------:R-:W-:Y:S01]  /*2140*/  LEA.HI.X.SX32 R7, R59, R12.reuse, 0x1, P1 ;  /* 0x0000000c3b077211 */ /* 0x080fe200008f0eff */
[----:B------:R-:W-:Y:S01]  /*2150*/  IMAD R59, R164, 0x2, R25 ;  /* 0x00000002a43b7824 */ /* 0x000fe200078e0219 */
[----:B------:R-:W-:-:S03]  /*2160*/  LEA.HI.X.SX32 R201, R71, R12, 0x1, P0 ;  /* 0x0000000c47c97211 */ /* 0x000fc600000f0eff */
[C---:B------:R-:W-:Y:S01]  /*2170*/  IMAD R71, R164.reuse, 0x2, R59 ;  /* 0x00000002a4477824 */ /* 0x040fe200078e023b */
[----:B------:R1:W2:Y:S03]  /*2180*/  LDG.E.U16 R89, desc[UR8][R6.64] ;  /* 0x0000000806597981 */ /* 0x0002a6000c1e1500 */
[C---:B------:R-:W-:Y:S01]  /*2190*/  IMAD R3, R164.reuse, 0x2, R71 ;  /* 0x00000002a4037824 */ /* 0x040fe200078e0247 */
[-C--:B------:R-:W-:Y:S01]  /*21a0*/  LEA R98, P1, R99, R4.reuse, 0x1 ;  /* 0x0000000463627211 */ /* 0x080fe200078208ff */
[----:B------:R-:W2:Y:S02]  /*21b0*/  LDG.E.U16 R200, desc[UR8][R200.64] ;  /* 0x00000008c8c87981 */ /* 0x000ea4000c1e1500 */
[----:B------:R-:W-:Y:S01]  /*21c0*/  IMAD R22, R164, 0x2, R3 ;  /* 0x00000002a4167824 */ /* 0x000fe200078e0203 */
[----:B-1----:R-:W-:-:S04]  /*21d0*/  LEA R6, P0, R5, R4, 0x1 ;  /* 0x0000000405067211 */ /* 0x002fc800078008ff */
        /* <DEDUP_REMOVED lines=9> */
[----:B------:R-:W2:Y:S03]  /*2270*/  LDG.E.U16 R98, desc[UR8][R98.64] ;  /* 0x0000000862627981 */ /* 0x000ea6000c1e1500 */
[----:B------:R-:W-:Y:S01]  /*2280*/  LEA.HI.X.SX32 R195, R23, R12, 0x1, P0 ;  /* 0x0000000c17c37211 */ /* 0x000fe200000f0eff */
[C---:B------:R-:W-:Y:S01]  /*2290*/  IMAD R23, R164.reuse, 0x2, R5 ;  /* 0x00000002a4177824 */ /* 0x040fe200078e0205 */
[----:B------:R0:W2:Y:S03]  /*22a0*/  LDG.E.U16 R198, desc[UR8][R10.64] ;  /* 0x000000080ac67981 */ /* 0x0000a6000c1e1500 */
[----:B------:R-:W-:Y:S01]  /*22b0*/  IMAD R118, R164, 0x2, R23 ;  /* 0x00000002a4767824 */ /* 0x000fe200078e0217 */
[-C--:B-1----:R-:W-:Y:S01]  /*22c0*/  LEA R6, P1, R85, R4.reuse, 0x1 ;  /* 0x0000000455067211 */ /* 0x082fe200078208ff */
[----:B------:R-:W2:Y:S01]  /*22d0*/  LDG.E.U16 R194, desc[UR8][R194.64] ;  /* 0x00000008c2c27981 */ /* 0x000ea2000c1e1500 */
[----:B0-----:R-:W-:-:S04]  /*22e0*/  LEA R10, P0, R69, R4, 0x1 ;  /* 0x00000004450a7211 */ /* 0x001fc800078008ff */
[-C--:B------:R-:W-:Y:S01]  /*22f0*/  LEA.HI.X.SX32 R11, R69, R12.reuse, 0x1, P0 ;  /* 0x0000000c450b7211 */ /* 0x080fe200000f0eff */
[----:B------:R-:W-:Y:S01]  /*2300*/  IMAD R69, R164, 0x2, R118 ;  /* 0x00000002a4457824 */ /* 0x000fe200078e0276 */
[----:B------:R-:W-:-:S03]  /*2310*/  LEA.HI.X.SX32 R7, R85, R12, 0x1, P1 ;  /* 0x0000000c55077211 */ /* 0x000fc600008f0eff */
[----:B------:R-:W2:Y:S01]  /*2320*/  LDG.E.U16 R193, desc[UR8][R10.64] ;  /* 0x000000080ac17981 */ /* 0x000ea2000c1e1500 */
[----:B------:R-:W-:-:S03]  /*2330*/  LEA R68, R164, R69, 0x1 ;  /* 0x00000045a4447211 */ /* 0x000fc600078e08ff */
[----:B------:R0:W2:Y:S02]  /*2340*/  LDG.E.U16 R85, desc[UR8][R6.64] ;  /* 0x0000000806557981 */ /* 0x0000a4000c1e1500 */
[----:B------:R-:W-:-:S04]  /*2350*/  IMAD R19, R164, 0x2, R68 ;  /* 0x00000002a4137824 */ /* 0x000fc800078e0244 */
[----:B------:R-:W-:Y:S01]  /*2360*/  IMAD R66, R164, 0x2, R19 ;  /* 0x00000002a4427824 */ /* 0x000fe200078e0213 */
[----:B0-----:R-:W-:-:S04]  /*2370*/  LEA R6, P0, R67, R4, 0x1 ;  /* 0x0000000443067211 */ /* 0x001fc800078008ff */
[----:B------:R-:W-:Y:S02]  /*2380*/  LEA.HI.X.SX32 R7, R67, R12, 0x1, P0 ;  /* 0x0000000c43077211 */ /* 0x000fe400000f0eff */
[C---:B------:R-:W-:Y:S01]  /*2390*/  LEA R188, P0, R121.reuse, R4, 0x1 ;  /* 0x0000000479bc7211 */ /* 0x040fe200078008ff */
[C---:B------:R-:W-:Y:S02]  /*23a0*/  IMAD R67, R164.reuse, 0x2, R66 ;  /* 0x00000002a4437824 */ /* 0x040fe400078e0242 */
[----:B------:R0:W2:Y:S01]  /*23b0*/  LDG.E.U16 R191, desc[UR8][R6.64] ;  /* 0x0000000806bf7981 */ /* 0x0000a2000c1e1500 */
[----:B------:R-:W-:Y:S01]  /*23c0*/  LEA.HI.X.SX32 R189, R121, R12, 0x1, P0 ;  /* 0x0000000c79bd7211 */ /* 0x000fe200000f0eff */
[C---:B------:R-:W-:Y:S01]  /*23d0*/  IMAD R8, R164.reuse, 0x2, R67 ;  /* 0x00000002a4087824 */ /* 0x040fe200078e0243 */
[-C--:B------:R-:W-:Y:S02]  /*23e0*/  LEA R14, P0, R21, R4.reuse, 0x1 ;  /* 0x00000004150e7211 */ /* 0x080fe400078008ff */
[----:B------:R-:W-:Y:S01]  /*23f0*/  LEA R114, P1, R115, R4, 0x1 ;  /* 0x0000000473727211 */ /* 0x000fe200078208ff */
[----:B------:R-:W2:Y:S01]  /*2400*/  LDG.E.U16 R188, desc[UR8][R188.64] ;  /* 0x00000008bcbc7981 */ /* 0x000ea2000c1e1500 */
[----:B------:R-:W-:Y:S01]  /*2410*/  LEA.HI.X.SX32 R15, R21, R12, 0x1, P0 ;  /* 0x0000000c150f7211 */ /* 0x000fe200000f0eff */
[----:B------:R-:W-:Y:S01]  /*2420*/  IMAD R21, R164, 0x2, R8 ;  /* 0x00000002a4157824 */ /* 0x000fe200078e0208 */
[----:B0-----:R-:W-:-:S02]  /*2430*/  LEA R6, P0, R77, R4, 0x1 ;  /* 0x000000044d067211 */ /* 0x001fc400078008ff */
[-C--:B------:R-:W-:Y:S01]  /*2440*/  LEA.HI.X.SX32 R115, R115, R12.reuse, 0x1, P1 ;  /* 0x0000000c73737211 */ /* 0x080fe200008f0eff */
[----:B------:R-:W2:Y:S01]  /*2450*/  LDG.E.U16 R187, desc[UR8][R14.64] ;  /* 0x000000080ebb7981 */ /* 0x000ea2000c1e1500 */
[C---:B------:R-:W-:Y:S02]  /*2460*/  LEA R123, R164.reuse, R21, 0x1 ;  /* 0x00000015a47b7211 */ /* 0x040fe400078e08ff */
[----:B------:R-:W-:Y:S01]  /*2470*/  LEA.HI.X.SX32 R7, R77, R12, 0x1, P0 ;  /* 0x0000000c4d077211 */ /* 0x000fe200000f0eff */
[----:B------:R-:W2:Y:S02]  /*2480*/  LDG.E.U16 R114, desc[UR8][R114.64] ;  /* 0x0000000872727981 */ /* 0x000ea4000c1e1500 */
[C---:B------:R-:W-:Y:S01]  /*2490*/  IMAD R124, R164.reuse, 0x2, R123 ;  /* 0x00000002a47c7824 */ /* 0x040fe200078e027b */
[----:B------:R-:W-:Y:S01]  /*24a0*/  LEA R64, P0, R65, R4, 0x1 ;  /* 0x0000000441407211 */ /* 0x000fe200078008ff */
[----:B------:R0:W2:Y:S02]  /*24b0*/  LDG.E.U16 R77, desc[UR8][R6.64] ;  /* 0x00000008064d7981 */ /* 0x0000a4000c1e1500 */
[----:B------:R-:W-:-:S04]  /*24c0*/  IMAD R127, R164, 0x2, R124 ;  /* 0x00000002a47f7824 */ /* 0x000fc800078e027c */
[----:B------:R-:W-:-:S04]  /*24d0*/  IMAD R17, R164, 0x2, R127 ;  /* 0x00000002a4117824 */ /* 0x000fc800078e027f */
[----:B------:R-:W-:Y:S01]  /*24e0*/  IMAD R125, R164, 0x2, R17 ;  /* 0x00000002a47d7824 */ /* 0x000fe200078e0211 */
[----:B------:R-:W-:-:S03]  /*24f0*/  LEA.HI.X.SX32 R65, R65, R12, 0x1, P0 ;  /* 0x0000000c41417211 */ /* 0x000fc600000f0eff */
[C---:B------:R-:W-:Y:S01]  /*2500*/  IMAD R141, R164.reuse, 0x2, R125 ;  /* 0x00000002a48d7824 */ /* 0x040fe200078e027d */
[-C--:B------:R-:W-:Y:S01]  /*2510*/  LEA R10, P1, R119, R4.reuse, 0x1 ;  /* 0x00000004770a7211 */ /* 0x080fe200078208ff */
[----:B------:R-:W2:Y:S01]  /*2520*/  LDG.E.U16 R64, desc[UR8][R64.64] ;  /* 0x0000000840407981 */ /* 0x000ea2000c1e1500 */
[----:B0-----:R-:W-:Y:S02]  /*2530*/  LEA R6, P0, R75, R4, 0x1 ;  /* 0x000000044b067211 */ /* 0x001fe400078008ff */
[C---:B------:R-:W-:Y:S02]  /*2540*/  LEA R137, R164.reuse, R141, 0x1 ;  /* 0x0000008da4897211 */ /* 0x040fe400078e08ff */
[-C--:B------:R-:W-:Y:S02]  /*2550*/  LEA.HI.X.SX32 R11, R119, R12.reuse, 0x1, P1 ;  /* 0x0000000c770b7211 */ /* 0x080fe400008f0eff */
[----:B------:R-:W-:Y:S01]  /*2560*/  LEA.HI.X.SX32 R7, R75, R12, 0x1, P0 ;  /* 0x0000000c4b077211 */ /* 0x000fe200000f0eff */
[C---:B------:R-:W-:Y:S01]  /*2570*/  IMAD R18, R164.reuse, 0x2, R137 ;  /* 0x00000002a4127824 */ /* 0x040fe200078e0289 */
[C---:B------:R-:W-:Y:S01]  /*2580*/  LEA R14, P0, R53.reuse, R4, 0x1 ;  /* 0x00000004350e7211 */ /* 0x040fe200078008ff */
[----:B------:R0:W2:Y:S03]  /*2590*/  LDG.E.U16 R90, desc[UR8][R10.64] ;  /* 0x000000080a5a7981 */ /* 0x0000a6000c1e1500 */
[----:B------:R-:W-:Y:S01]  /*25a0*/  LEA.HI.X.SX32 R15, R53, R12, 0x1, P0 ;  /* 0x0000000c350f7211 */ /* 0x000fe200000f0eff */
[----:B------:R-:W-:Y:S01]  /*25b0*/  IMAD R53, R164, 0x2, R18 ;  /* 0x00000002a4357824 */ /* 0x000fe200078e0212 */
[----:B------:R1:W2:Y:S01]  /*25c0*/  LDG.E.U16 R76, desc[UR8][R6.64] ;  /* 0x00000008064c7981 */ /* 0x0002a2000c1e1500 */
[----:B0-----:R-:W-:-:S02]  /*25d0*/  LEA R10, P1, R79, R4, 0x1 ;  /* 0x000000044f0a7211 */ /* 0x001fc400078208ff */
[C---:B------:R-:W-:Y:S01]  /*25e0*/  IMAD R65, R164.reuse, 0x2, R53 ;  /* 0x00000002a4417824 */ /* 0x040fe200078e0235 */
[----:B-1----:R-:W-:Y:S02]  /*25f0*/  LEA R6, P0, R13, R4, 0x1 ;  /* 0x000000040d067211 */ /* 0x002fe400078008ff */
[-C--:B------:R-:W-:Y:S02]  /*2600*/  LEA.HI.X.SX32 R11, R79, R12.reuse, 0x1, P1 ;  /* 0x0000000c4f0b7211 */ /* 0x080fe400008f0eff */
[----:B------:R-:W-:Y:S01]  /*2610*/  LEA.HI.X.SX32 R7, R13, R12, 0x1, P0 ;  /* 0x0000000c0d077211 */ /* 0x000fe200000f0eff */
[----:B------:R-:W-:Y:S02]  /*2620*/  IMAD R13, R164, 0x2, R65 ;  /* 0x00000002a40d7824 */ /* 0x000fe400078e0241 */
[----:B------:R0:W2:Y:S04]  /*2630*/  LDG.E.U16 R99, desc[UR8][R10.64] ;  /* 0x000000080a637981 */ /* 0x0000a8000c1e1500 */
[----:B------:R1:W2:Y:S01]  /*2640*/  LDG.E.U16 R75, desc[UR8][R6.64] ;  /* 0x00000008064b7981 */ /* 0x0002a2000c1e1500 */
[----:B------:R-:W-:-:S02]  /*2650*/  LEA R54, P0, R55, R4, 0x1 ;  /* 0x0000000437367211 */ /* 0x000fc400078008ff */
[----:B0-----:R-:W-:Y:S01]  /*2660*/  LEA R10, P1, R63, R4, 0x1 ;  /* 0x000000043f0a7211 */ /* 0x001fe200078208ff */
[----:B-1----:R-:W-:-:S03]  /*2670*/  IMAD R6, R164, 0x2, R13 ;  /* 0x00000002a4067824 */ /* 0x002fc600078e020d */
[-C--:B------:R-:W-:Y:S02]  /*2680*/  LEA.HI.X.SX32 R11, R63, R12.reuse, 0x1, P1 ;  /* 0x0000000c3f0b7211 */ /* 0x080fe400008f0eff */
[----:B------:R-:W-:Y:S01]  /*2690*/  LEA.HI.X.SX32 R55, R55, R12, 0x1, P0 ;  /* 0x0000000c37377211 */ /* 0x000fe200000f0eff */
[----:B------:R-:W2:Y:S01]  /*26a0*/  LDG.E.U16 R63, desc[UR8][R14.64] ;  /* 0x000000080e3f7981 */ /* 0x000ea2000c1e1500 */
[----:B------:R-:W-:-:S03]  /*26b0*/  LEA R132, R164, R6, 0x1 ;  /* 0x00000006a4847211 */ /* 0x000fc600078e08ff */
[----:B------:R0:W2:Y:S02]  /*26c0*/  LDG.E.U16 R79, desc[UR8][R10.64] ;  /* 0x000000080a4f7981 */ /* 0x0000a4000c1e1500 */
[C---:B------:R-:W-:Y:S02]  /*26d0*/  IMAD R134, R164.reuse, 0x2, R132 ;  /* 0x00000002a4867824 */ /* 0x040fe400078e0284 */
[----:B------:R-:W2:Y:S01]  /*26e0*/  LDG.E.U16 R62, desc[UR8][R54.64] ;  /* 0x00000008363e7981 */ /* 0x000ea2000c1e1500 */
[----:B0-----:R-:W-:Y:S01]  /*26f0*/  LEA R10, P0, R87, R4, 0x1 ;  /* 0x00000004570a7211 */ /* 0x001fe200078008ff */
[----:B------:R-:W-:-:S03]  /*2700*/  IMAD R135, R164, 0x2, R134 ;  /* 0x00000002a4877824 */ /* 0x000fc600078e0286 */
[----:B------:R-:W-:-:S05]  /*2710*/  LEA.HI.X.SX32 R11, R87, R12, 0x1, P0 ;  /* 0x0000000c570b7211 */ /* 0x000fca00000f0eff */
[----:B------:R0:W2:Y:S01]  /*2720*/  LDG.E.U16 R74, desc[UR8][R10.64] ;  /* 0x000000080a4a7981 */ /* 0x0000a2000c1e1500 */
[----:B------:R-:W-:Y:S01]  /*2730*/  LEA R14, P1, R117, R4, 0x1 ;  /* 0x00000004750e7211 */ /* 0x000fe200078208ff */
[----:B0-----:R-:W-:-:S04]  /*2740*/  IMAD R11, R164, 0x2, R135 ;  /* 0x00000002a40b7824 */ /* 0x001fc800078e0287 */
[C---:B------:R-:W-:Y:S01]  /*2750*/  IMAD R138, R164.reuse, 0x2, R11 ;  /* 0x00000002a48a7824 */ /* 0x040fe200078e020b */
[----:B------:R-:W-:Y:S02]  /*2760*/  LEA.HI.X.SX32 R15, R117, R12, 0x1, P1 ;  /* 0x0000000c750f7211 */ /* 0x000fe400008f0eff */
[----:B------:R-:W-:Y:S02]  /*2770*/  LEA R56, P0, R57, R4, 0x1 ;  /* 0x0000000439387211 */ /* 0x000fe400078008ff */
[C---:B------:R-:W-:Y:S01]  /*2780*/  LEA R139, R164.reuse, R138, 0x1 ;  /* 0x0000008aa48b7211 */ /* 0x040fe200078e08ff */
[----:B------:R0:W2:Y:S01]  /*2790*/  LDG.E.U16 R115, desc[UR8][R14.64] ;  /* 0x000000080e737981 */ /* 0x0000a2000c1e1500 */
[----:B------:R-:W-:Y:S02]  /*27a0*/  LEA R54, P1, R61, R4, 0x1 ;  /* 0x000000043d367211 */ /* 0x000fe400078208ff */
[-C--:B------:R-:W-:Y:S01]  /*27b0*/  LEA.HI.X.SX32 R57, R57, R12.reuse, 0x1, P0 ;  /* 0x0000000c39397211 */ /* 0x080fe200000f0eff */
[----:B------:R-:W-:Y:S01]  /*27c0*/  IMAD R140, R164, 0x2, R139 ;  /* 0x00000002a48c7824 */ /* 0x000fe200078e028b */
[----:B------:R-:W-:-:S02]  /*27d0*/  LEA.HI.X.SX32 R55, R61, R12, 0x1, P1 ;  /* 0x0000000c3d377211 */ /* 0x000fc400008f0eff */
[C---:B0-----:R-:W-:Y:S01]  /*27e0*/  LEA R14, P0, R83.reuse, R4, 0x1 ;  /* 0x00000004530e7211 */ /* 0x041fe200078008ff */
[C---:B------:R-:W-:Y:S01]  /*27f0*/  IMAD R10, R164.reuse, 0x2, R140 ;  /* 0x00000002a40a7824 */ /* 0x040fe200078e028c */
[----:B------:R0:W2:Y:S02]  /*2800*/  LDG.E.U16 R61, desc[UR8][R56.64] ;  /* 0x00000008383d7981 */ /* 0x0000a4000c1e1500 */
[----:B------:R-:W-:Y:S01]  /*2810*/  LEA.HI.X.SX32 R15, R83, R12, 0x1, P0 ;  /* 0x0000000c530f7211 */ /* 0x000fe200000f0eff */
[C---:B------:R-:W-:Y:S01]  /*2820*/  IMAD R142, R164.reuse, 0x2, R10 ;  /* 0x00000002a48e7824 */ /* 0x040fe200078e020a */
[----:B------:R1:W2:Y:S01]  /*2830*/  LDG.E.U16 R87, desc[UR8][R54.64] ;  /* 0x0000000836577981 */ /* 0x0002a2000c1e1500 */
[C---:B0-----:R-:W-:Y:S02]  /*2840*/  LEA R56, P0, R73.reuse, R4, 0x1 ;  /* 0x0000000449387211 */ /* 0x041fe400078008ff */
[----:B------:R-:W-:Y:S02]  /*2850*/  IMAD R143, R164, 0x2, R142 ;  /* 0x00000002a48f7824 */ /* 0x000fe400078e028e */
[----:B------:R-:W-:-:S02]  /*2860*/  LEA.HI.X.SX32 R57, R73, R12, 0x1, P0 ;  /* 0x0000000c49397211 */ /* 0x000fc400000f0eff */
[----:B-1----:R-:W-:Y:S01]  /*2870*/  LEA R54, P1, R60, R4, 0x1 ;  /* 0x000000043c367211 */ /* 0x002fe200078208ff */
[----:B------:R0:W2:Y:S01]  /*2880*/  LDG.E.U16 R73, desc[UR8][R14.64] ;  /* 0x000000080e497981 */ /* 0x0000a2000c1e1500 */
[----:B------:R-:W-:Y:S02]  /*2890*/  LEA R144, R164, R143, 0x1 ;  /* 0x0000008fa4907211 */ /* 0x000fe400078e08ff */
[----:B------:R-:W-:Y:S02]  /*28a0*/  LEA.HI.X.SX32 R55, R60, R12, 0x1, P1 ;  /* 0x0000000c3c377211 */ /* 0x000fe400008f0eff */
[----:B------:R1:W2:Y:S04]  /*28b0*/  LDG.E.U16 R60, desc[UR8][R56.64] ;  /* 0x00000008383c7981 */ /* 0x0002a8000c1e1500 */
[----:B------:R4:W2:Y:S01]  /*28c0*/  LDG.E.U16 R100, desc[UR8][R54.64] ;  /* 0x0000000836647981 */ /* 0x0008a2000c1e1500 */
[----:B0-----:R-:W-:-:S04]  /*28d0*/  LEA R14, P0, R72, R4, 0x1 ;  /* 0x00000004480e7211 */ /* 0x001fc800078008ff */
[----:B------:R-:W-:Y:S02]  /*28e0*/  LEA.HI.X.SX32 R15, R72, R12, 0x1, P0 ;  /* 0x0000000c480f7211 */ /* 0x000fe400000f0eff */
[CC--:B-1----:R-:W-:Y:S02]  /*28f0*/  LEA R56, P0, R16.reuse, R4.reuse, 0x1 ;  /* 0x0000000410387211 */ /* 0x0c2fe400078008ff */
[C---:B----4-:R-:W-:Y:S01]  /*2900*/  LEA R54, P1, R59.reuse, R4, 0x1 ;  /* 0x000000043b367211 */ /* 0x050fe200078208ff */
[----:B------:R0:W4:Y:S01]  /*2910*/  LDG.E.U16 R72, desc[UR8][R14.64] ;  /* 0x000000080e487981 */ /* 0x000122000c1e1500 */
[-C--:B------:R-:W-:Y:S01]  /*2920*/  LEA.HI.X.SX32 R57, R16, R12.reuse, 0x1, P0 ;  /* 0x0000000c10397211 */ /* 0x080fe200000f0eff */
[----:B------:R-:W-:Y:S01]  /*2930*/  IMAD R16, R164, 0x2, R144 ;  /* 0x00000002a4107824 */ /* 0x000fe200078e0290 */
[----:B------:R-:W-:-:S03]  /*2940*/  LEA.HI.X.SX32 R55, R59, R12, 0x1, P1 ;  /* 0x0000000c3b377211 */ /* 0x000fc600008f0eff */
[C---:B------:R-:W-:Y:S01]  /*2950*/  IMAD R146, R164.reuse, 0x2, R16 ;  /* 0x00000002a4927824 */ /* 0x040fe200078e0210 */
[----:B------:R-:W2:Y:S01]  /*2960*/  LDG.E.U16 R59, desc[UR8][R56.64] ;  /* 0x00000008383b7981 */ /* 0x000ea2000c1e1500 */
[C---:B0-----:R-:W-:Y:S02]  /*2970*/  LEA R14, P0, R71.reuse, R4, 0x1 ;  /* 0x00000004470e7211 */ /* 0x041fe400078008ff */
[C---:B------:R-:W-:Y:S01]  /*2980*/  IMAD R183, R164.reuse, 0x2, R146 ;  /* 0x00000002a4b77824 */ /* 0x040fe200078e0292 */
[----:B------:R0:W2:Y:S01]  /*2990*/  LDG.E.U16 R83, desc[UR8][R54.64] ;  /* 0x0000000836537981 */ /* 0x0000a2000c1e1500 */
[----:B------:R-:W-:Y:S02]  /*29a0*/  LEA.HI.X.SX32 R15, R71, R12, 0x1, P0 ;  /* 0x0000000c470f7211 */ /* 0x000fe400000f0eff */
[----:B------:R-:W-:Y:S01]  /*29b0*/  IMAD R162, R164, 0x2, R183 ;  /* 0x00000002a4a27824 */ /* 0x000fe200078e02b7 */
[-C--:B------:R-:W-:Y:S02]  /*29c0*/  LEA R116, P1, R58, R4.reuse, 0x1 ;  /* 0x000000043a747211 */ /* 0x080fe400078208ff */
[----:B------:R1:W2:Y:S01]  /*29d0*/  LDG.E.U16 R71, desc[UR8][R14.64] ;  /* 0x000000080e477981 */ /* 0x0002a2000c1e1500 */
[----:B0-----:R-:W-:-:S04]  /*29e0*/  LEA R54, P0, R3, R4, 0x1 ;  /* 0x0000000403367211 */ /* 0x001fc800078008ff */
[----:B------:R-:W-:Y:S02]  /*29f0*/  LEA.HI.X.SX32 R55, R3, R12, 0x1, P0 ;  /* 0x0000000c03377211 */ /* 0x000fe400000f0eff */
[----:B------:R-:W-:Y:S02]  /*2a00*/  LEA R3, R164, R162, 0x1 ;  /* 0x000000a2a4037211 */ /* 0x000fe400078e08ff */
[----:B-1----:R-:W-:-:S03]  /*2a10*/  LEA R14, P0, R70, R4, 0x1 ;  /* 0x00000004460e7211 */ /* 0x002fc600078008ff */
[----:B------:R-:W-:Y:S01]  /*2a20*/  IMAD R147, R164, 0x2, R3 ;  /* 0x00000002a4937824 */ /* 0x000fe200078e0203 */
[-C--:B------:R-:W-:Y:S02]  /*2a30*/  LEA.HI.X.SX32 R117, R58, R12.reuse, 0x1, P1 ;  /* 0x0000000c3a757211 */ /* 0x080fe400008f0eff */
[----:B------:R0:W2:Y:S01]  /*2a40*/  LDG.E.U16 R58, desc[UR8][R54.64] ;  /* 0x00000008363a7981 */ /* 0x0000a2000c1e1500 */
[----:B------:R-:W-:Y:S01]  /*2a50*/  IMAD R186, R164, 0x2, R147 ;  /* 0x00000002a4ba7824 */ /* 0x000fe200078e0293 */
[----:B------:R-:W-:Y:S02]  /*2a60*/  LEA.HI.X.SX32 R15, R70, R12, 0x1, P0 ;  /* 0x0000000c460f7211 */ /* 0x000fe400000f0eff */
[-C--:B------:R-:W-:Y:S01]  /*2a70*/  LEA R120, P1, R118, R4.reuse, 0x1 ;  /* 0x0000000476787211 */ /* 0x080fe200078208ff */
[----:B------:R-:W-:Y:S01]  /*2a80*/  IMAD R155, R164, 0x2, R186 ;  /* 0x00000002a49b7824 */ /* 0x000fe200078e02ba */
[----:B------:R-:W2:Y:S01]  /*2a90*/  LDG.E.U16 R116, desc[UR8][R116.64] ;  /* 0x0000000874747981 */ /* 0x000ea2000c1e1500 */
[----:B0-----:R-:W-:-:S03]  /*2aa0*/  LEA R54, P0, R5, R4, 0x1 ;  /* 0x0000000405367211 */ /* 0x001fc600078008ff */
[----:B------:R0:W2:Y:S01]  /*2ab0*/  LDG.E.U16 R70, desc[UR8][R14.64] ;  /* 0x000000080e467981 */ /* 0x0000a2000c1e1500 */
[-C--:B------:R-:W-:Y:S01]  /*2ac0*/  LEA.HI.X.SX32 R55, R5, R12.reuse, 0x1, P0 ;  /* 0x0000000c05377211 */ /* 0x080fe200000f0eff */
[----:B------:R-:W-:Y:S01]  /*2ad0*/  IMAD R5, R164, 0x2, R155 ;  /* 0x00000002a4057824 */ /* 0x000fe200078e029b */
[----:B------:R-:W-:-:S03]  /*2ae0*/  LEA.HI.X.SX32 R121, R118, R12, 0x1, P1 ;  /* 0x0000000c76797211 */ /* 0x000fc600008f0eff */
[----:B------:R1:W2:Y:S01]  /*2af0*/  LDG.E.U16 R57, desc[UR8][R54.64] ;  /* 0x0000000836397981 */ /* 0x0002a2000c1e1500 */
[C---:B------:R-:W-:Y:S02]  /*2b00*/  LEA R151, R164.reuse, R5, 0x1 ;  /* 0x00000005a4977211 */ /* 0x040fe400078e08ff */
[C---:B0-----:R-:W-:Y:S01]  /*2b10*/  LEA R14, P0, R69.reuse, R4, 0x1 ;  /* 0x00000004450e7211 */ /* 0x041fe200078008ff */
[----:B------:R-:W2:Y:S02]  /*2b20*/  LDG.E.U16 R120, desc[UR8][R120.64] ;  /* 0x0000000878787981 */ /* 0x000ea4000c1e1500 */
[----:B------:R-:W-:Y:S01]  /*2b30*/  IMAD R128, R164, 0x2, R151 ;  /* 0x00000002a4807824 */ /* 0x000fe200078e0297 */
[----:B------:R-:W-:-:S03]  /*2b40*/  LEA.HI.X.SX32 R15, R69, R12, 0x1, P0 ;  /* 0x0000000c450f7211 */ /* 0x000fc600000f0eff */
[----:B------:R-:W-:Y:S02]  /*2b50*/  IMAD R156, R164, 0x2, R128 ;  /* 0x00000002a49c7824 */ /* 0x000fe400078e0280 */
[----:B------:R0:W2:Y:S01]  /*2b60*/  LDG.E.U16 R69, desc[UR8][R14.64] ;  /* 0x000000080e457981 */ /* 0x0000a2000c1e1500 */
[-C--:B------:R-:W-:Y:S02]  /*2b70*/  LEA R118, P0, R68, R4.reuse, 0x1 ;  /* 0x0000000444767211 */ /* 0x080fe400078008ff */
[----:B-1----:R-:W-:Y:S01]  /*2b80*/  LEA R54, P1, R66, R4, 0x1 ;  /* 0x0000000442367211 */ /* 0x002fe200078208ff */
[----:B0-----:R-:W-:Y:S01]  /*2b90*/  IMAD R15, R164, 0x2, R156 ;  /* 0x00000002a40f7824 */ /* 0x001fe200078e029c */
[----:B------:R-:W-:-:S03]  /*2ba0*/  LEA.HI.X.SX32 R119, R68, R12, 0x1, P0 ;  /* 0x0000000c44777211 */ /* 0x000fc600000f0eff */
[----:B------:R-:W-:Y:S01]  /*2bb0*/  IMAD R154, R164, 0x2, R15 ;  /* 0x00000002a49a7824 */ /* 0x000fe200078e020f */
[----:B------:R-:W-:Y:S01]  /*2bc0*/  LEA.HI.X.SX32 R55, R66, R12, 0x1, P1 ;  /* 0x0000000c42377211 */ /* 0x000fe200008f0eff */
[----:B------:R-:W2:Y:S01]  /*2bd0*/  LDG.E.U16 R56, desc[UR8][R118.64] ;  /* 0x0000000876387981 */ /* 0x000ea2000c1e1500 */
[C---:B------:R-:W-:Y:S02]  /*2be0*/  LEA R66, P0, R67.reuse, R4, 0x1 ;  /* 0x0000000443427211 */ /* 0x040fe400078008ff */
[----:B------:R-:W-:Y:S02]  /*2bf0*/  LEA R129, R164, R154, 0x1 ;  /* 0x0000009aa4817211 */ /* 0x000fe400078e08ff */
[----:B------:R-:W-:-:S03]  /*2c00*/  LEA.HI.X.SX32 R67, R67, R12, 0x1, P0 ;  /* 0x0000000c43437211 */ /* 0x000fc600000f0eff */
[----:B------:R-:W-:Y:S01]  /*2c10*/  IMAD R153, R164, 0x2, R129 ;  /* 0x00000002a4997824 */ /* 0x000fe200078e0281 */
[----:B------:R0:W2:Y:S01]  /*2c20*/  LDG.E.U16 R119, desc[UR8][R54.64] ;  /* 0x0000000836777981 */ /* 0x0000a2000c1e1500 */
[----:B------:R-:W-:-:S03]  /*2c30*/  LEA R122, P1, R123, R4, 0x1 ;  /* 0x000000047b7a7211 */ /* 0x000fc600078208ff */
[----:B------:R1:W2:Y:S01]  /*2c40*/  LDG.E.U16 R68, desc[UR8][R66.64] ;  /* 0x0000000842447981 */ /* 0x0002a2000c1e1500 */
[----:B0-----:R-:W-:-:S04]  /*2c50*/  LEA R54, P0, R8, R4, 0x1 ;  /* 0x0000000408367211 */ /* 0x001fc800078008ff */
[----:B------:R-:W-:Y:S01]  /*2c60*/  LEA.HI.X.SX32 R55, R8, R12, 0x1, P0 ;  /* 0x0000000c08377211 */ /* 0x000fe200000f0eff */
[----:B------:R-:W-:-:S04]  /*2c70*/  IMAD R8, R164, 0x2, R153 ;  /* 0x00000002a4087824 */ /* 0x000fc800078e0299 */
[----:B------:R-:W-:Y:S01]  /*2c80*/  IMAD R157, R164, 0x2, R8 ;  /* 0x00000002a49d7824 */ /* 0x000fe200078e0208 */
[----:B-1----:R-:W-:Y:S01]  /*2c90*/  LEA R66, P0, R124, R4, 0x1 ;  /* 0x000000047c427211 */ /* 0x002fe200078008ff */
[----:B------:R-:W2:Y:S02]  /*2ca0*/  LDG.E.U16 R55, desc[UR8][R54.64] ;  /* 0x0000000836377981 */ /* 0x000ea4000c1e1500 */
[----:B------:R-:W-:-:S05]  /*2cb0*/  IMAD R180, R164, 0x2, R157 ;  /* 0x00000002a4b47824 */ /* 0x000fca00078e029d */
[----:B------:R-:W-:-:S05]  /*2cc0*/  LEA R148, R164, R180, 0x1 ;  /* 0x000000b4a4947211 */ /* 0x000fca00078e08ff */
[----:B------:R-:W-:-:S04]  /*2cd0*/  IMAD R14, R164, 0x2, R148 ;  /* 0x00000002a40e7824 */ /* 0x000fc800078e0294 */
[----:B------:R-:W-:Y:S01]  /*2ce0*/  IMAD R163, R164, 0x2, R14 ;  /* 0x00000002a4a37824 */ /* 0x000fe200078e020e */
[-C--:B------:R-:W-:Y:S02]  /*2cf0*/  LEA.HI.X.SX32 R123, R123, R12.reuse, 0x1, P1 ;  /* 0x0000000c7b7b7211 */ /* 0x080fe400008f0eff */
[----:B------:R-:W-:Y:S01]  /*2d00*/  LEA.HI.X.SX32 R67, R124, R12, 0x1, P0 ;  /* 0x0000000c7c437211 */ /* 0x000fe200000f0eff */
[C---:B------:R-:W-:Y:S01]  /*2d10*/  IMAD R182, R164.reuse, 0x2, R163 ;  /* 0x00000002a4b67824 */ /* 0x040fe200078e02a3 */
[-C--:B------:R-:W-:Y:S01]  /*2d20*/  LEA R126, P0, R127, R4.reuse, 0x1 ;  /* 0x000000047f7e7211 */ /* 0x080fe200078008ff */
[----:B------:R0:W2:Y:S01]  /*2d30*/  LDG.E.U16 R118, desc[UR8][R122.64] ;  /* 0x000000087a767981 */ /* 0x0000a2000c1e1500 */
[----:B------:R-:W-:Y:S01]  /*2d40*/  LEA R124, P1, R125, R4, 0x1 ;  /* 0x000000047d7c7211 */ /* 0x000fe200078208ff */
[----:B------:R-:W-:Y:S01]  /*2d50*/  IMAD R149, R164, 0x2, R182 ;  /* 0x00000002a4957824 */ /* 0x000fe200078e02b6 */
[-C--:B------:R-:W-:Y:S01]  /*2d60*/  LEA.HI.X.SX32 R127, R127, R12.reuse, 0x1, P0 ;  /* 0x0000000c7f7f7211 */ /* 0x080fe200000f0eff */
[----:B------:R-:W2:Y:S01]  /*2d70*/  LDG.E.U16 R67, desc[UR8][R66.64] ;  /* 0x0000000842437981 */ /* 0x000ea2000c1e1500 */
[----:B------:R-:W-:-:S02]  /*2d80*/  LEA.HI.X.SX32 R125, R125, R12, 0x1, P1 ;  /* 0x0000000c7d7d7211 */ /* 0x000fc400008f0eff */
[----:B------:R-:W-:Y:S01]  /*2d90*/  LEA R7, R164, R149, 0x1 ;  /* 0x00000095a4077211 */ /* 0x000fe200078e08ff */
[----:B------:R1:W2:Y:S01]  /*2da0*/  LDG.E.U16 R54, desc[UR8][R126.64] ;  /* 0x000000087e367981 */ /* 0x0002a2000c1e1500 */
[----:B0-----:R-:W-:-:S03]  /*2db0*/  LEA R122, P0, R141, R4, 0x1 ;  /* 0x000000048d7a7211 */ /* 0x001fc600078008ff */
[----:B------:R0:W2:Y:S01]  /*2dc0*/  LDG.E.U16 R117, desc[UR8][R124.64] ;  /* 0x000000087c757981 */ /* 0x0000a2000c1e1500 */
[----:B------:R-:W-:Y:S01]  /*2dd0*/  LEA.HI.X.SX32 R123, R141, R12, 0x1, P0 ;  /* 0x0000000c8d7b7211 */ /* 0x000fe200000f0eff */
[----:B------:R-:W-:Y:S01]  /*2de0*/  IMAD R165, R164, 0x2, R7 ;  /* 0x00000002a4a57824 */ /* 0x000fe200078e0207 */
[----:B-1----:R-:W-:-:S03]  /*2df0*/  LEA R126, P0, R137, R4, 0x1 ;  /* 0x00000004897e7211 */ /* 0x002fc600078008ff */
[----:B------:R1:W2:Y:S01]  /*2e00*/  LDG.E.U16 R66, desc[UR8][R122.64] ;  /* 0x000000087a427981 */ /* 0x0002a2000c1e1500 */
[----:B0-----:R-:W-:Y:S02]  /*2e10*/  LEA R124, P1, R53, R4, 0x1 ;  /* 0x00000004357c7211 */ /* 0x001fe400078208ff */
[-C--:B------:R-:W-:Y:S02]  /*2e20*/  LEA.HI.X.SX32 R127, R137, R12.reuse, 0x1, P0 ;  /* 0x0000000c897f7211 */ /* 0x080fe400000f0eff */
[----:B------:R-:W-:Y:S01]  /*2e30*/  LEA.HI.X.SX32 R125, R53, R12, 0x1, P1 ;  /* 0x0000000c357d7211 */ /* 0x000fe200008f0eff */
[C---:B------:R-:W-:Y:S01]  /*2e40*/  IMAD R185, R164.reuse, 0x2, R165 ;  /* 0x00000002a4b97824 */ /* 0x040fe200078e02a5 */
[C---:B-1----:R-:W-:Y:S01]  /*2e50*/  LEA R122, P0, R65.reuse, R4, 0x1 ;  /* 0x00000004417a7211 */ /* 0x042fe200078008ff */
[----:B------:R-:W2:Y:S02]  /*2e60*/  LDG.E.U16 R53, desc[UR8][R126.64] ;  /* 0x000000087e357981 */ /* 0x000ea4000c1e1500 */
[----:B------:R-:W-:Y:S01]  /*2e70*/  IMAD R150, R164, 0x2, R185 ;  /* 0x00000002a4967824 */ /* 0x000fe200078e02b9 */
[----:B------:R-:W-:Y:S01]  /*2e80*/  LEA.HI.X.SX32 R123, R65, R12, 0x1, P0 ;  /* 0x0000000c417b7211 */ /* 0x000fe200000f0eff */
[----:B------:R0:W2:Y:S04]  /*2e90*/  LDG.E.U16 R121, desc[UR8][R124.64] ;  /* 0x000000087c797981 */ /* 0x0000a8000c1e1500 */
[----:B------:R1:W2:Y:S01]  /*2ea0*/  LDG.E.U16 R65, desc[UR8][R122.64] ;  /* 0x000000087a417981 */ /* 0x0002a2000c1e1500 */
[----:B0-----:R-:W-:-:S04]  /*2eb0*/  LEA R124, P0, R13, R4, 0x1 ;  /* 0x000000040d7c7211 */ /* 0x001fc800078008ff */
[----:B------:R-:W-:Y:S01]  /*2ec0*/  LEA.HI.X.SX32 R125, R13, R12, 0x1, P0 ;  /* 0x0000000c0d7d7211 */ /* 0x000fe200000f0eff */
[----:B------:R-:W-:Y:S01]  /*2ed0*/  IMAD R13, R164, 0x2, R150 ;  /* 0x00000002a40d7824 */ /* 0x000fe200078e0296 */
[----:B------:R-:W-:-:S04]  /*2ee0*/  LEA R126, P1, R132, R4, 0x1 ;  /* 0x00000004847e7211 */ /* 0x000fc800078208ff */
[----:B------:R-:W-:Y:S02]  /*2ef0*/  LEA R166, R164, R13, 0x1 ;  /* 0x0000000da4a67211 */ /* 0x000fe400078e08ff */
[----:B-1----:R-:W-:Y:S02]  /*2f00*/  LEA R122, P0, R134, R4, 0x1 ;  /* 0x00000004867a7211 */ /* 0x002fe400078008ff */
[-C--:B------:R-:W-:Y:S01]  /*2f10*/  LEA.HI.X.SX32 R127, R132, R12.reuse, 0x1, P1 ;  /* 0x0000000c847f7211 */ /* 0x080fe200008f0eff */
[----:B------:R-:W-:Y:S01]  /*2f20*/  IMAD R190, R164, 0x2, R166 ;  /* 0x00000002a4be7824 */ /* 0x000fe200078e02a6 */
[----:B------:R0:W2:Y:S01]  /*2f30*/  LDG.E.U16 R132, desc[UR8][R124.64] ;  /* 0x000000087c847981 */ /* 0x0000a2000c1e1500 */
[----:B------:R-:W-:Y:S02]  /*2f40*/  LEA.HI.X.SX32 R123, R134, R12, 0x1, P0 ;  /* 0x0000000c867b7211 */ /* 0x000fe400000f0eff */
[----:B------:R-:W-:Y:S01]  /*2f50*/  IMAD R159, R164, 0x2, R190 ;  /* 0x00000002a49f7824 */ /* 0x000fe200078e02be */
[----:B------:R1:W2:Y:S04]  /*2f60*/  LDG.E.U16 R134, desc[UR8][R126.64] ;  /* 0x000000087e867981 */ /* 0x0002a8000c1e1500 */
[----:B------:R3:W2:Y:S01]  /*2f70*/  LDG.E.U16 R137, desc[UR8][R122.64] ;  /* 0x000000087a897981 */ /* 0x0006a2000c1e1500 */
[----:B0-----:R-:W-:-:S04]  /*2f80*/  LEA R124, P0, R135, R4, 0x1 ;  /* 0x00000004877c7211 */ /* 0x001fc800078008ff */
[----:B------:R-:W-:Y:S01]  /*2f90*/  LEA.HI.X.SX32 R125, R135, R12, 0x1, P0 ;  /* 0x0000000c877d7211 */ /* 0x000fe200000f0eff */
[----:B------:R-:W-:Y:S01]  /*2fa0*/  IMAD R135, R164, 0x2, R159 ;  /* 0x00000002a4877824 */ /* 0x000fe200078e029f */
[----:B-1----:R-:W-:-:S03]  /*2fb0*/  LEA R126, P1, R138, R4, 0x1 ;  /* 0x000000048a7e7211 */ /* 0x002fc600078208ff */
[----:B------:R-:W-:Y:S01]  /*2fc0*/  IMAD R167, R164, 0x2, R135 ;  /* 0x00000002a4a77824 */ /* 0x000fe200078e0287 */
[C---:B---3--:R-:W-:Y:S02]  /*2fd0*/  LEA R122, P0, R139.reuse, R4, 0x1 ;  /* 0x000000048b7a7211 */ /* 0x048fe400078008ff */
[-C--:B------:R-:W-:Y:S02]  /*2fe0*/  LEA.HI.X.SX32 R127, R138, R12.reuse, 0x1, P1 ;  /* 0x0000000c8a7f7211 */ /* 0x080fe400008f0eff */
[----:B------:R-:W-:Y:S01]  /*2ff0*/  LEA R192, R164, R167, 0x1 ;  /* 0x000000a7a4c07211 */ /* 0x000fe200078e08ff */
[----:B------:R0:W3:Y:S01]  /*3000*/  LDG.E.U16 R138, desc[UR8][R124.64] ;  /* 0x000000087c8a7981 */ /* 0x0000e2000c1e1500 */
[----:B------:R-:W-:-:S03]  /*3010*/  LEA.HI.X.SX32 R123, R139, R12, 0x1, P0 ;  /* 0x0000000c8b7b7211 */ /* 0x000fc600000f0eff */
[----:B------:R-:W-:Y:S01]  /*3020*/  IMAD R161, R164, 0x2, R192 ;  /* 0x00000002a4a17824 */ /* 0x000fe200078e02c0 */
[----:B------:R1:W2:Y:S04]  /*3030*/  LDG.E.U16 R139, desc[UR8][R126.64] ;  /* 0x000000087e8b7981 */ /* 0x0002a8000c1e1500 */
[----:B------:R1:W2:Y:S01]  /*3040*/  LDG.E.U16 R141, desc[UR8][R122.64] ;  /* 0x000000087a8d7981 */ /* 0x0002a2000c1e1500 */
[----:B0-----:R-:W-:-:S04]  /*3050*/  LEA R124, P0, R140, R4, 0x1 ;  /* 0x000000048c7c7211 */ /* 0x001fc800078008ff */
[----:B------:R-:W-:Y:S01]  /*3060*/  LEA.HI.X.SX32 R125, R140, R12, 0x1, P0 ;  /* 0x0000000c8c7d7211 */ /* 0x000fe200000f0eff */
[----:B------:R-:W-:-:S04]  /*3070*/  IMAD R140, R164, 0x2, R161 ;  /* 0x00000002a48c7824 */ /* 0x000fc800078e02a1 */
[----:B------:R-:W-:Y:S01]  /*3080*/  IMAD R169, R164, 0x2, R140 ;  /* 0x00000002a4a97824 */ /* 0x000fe200078e028c */
[----:B-1----:R-:W-:-:S03]  /*3090*/  LEA R126, P1, R142, R4, 0x1 ;  /* 0x000000048e7e7211 */ /* 0x002fc600078208ff */
[----:B------:R-:W-:Y:S01]  /*30a0*/  IMAD R195, R164, 0x2, R169 ;  /* 0x00000002a4c37824 */ /* 0x000fe200078e02a9 */
[----:B------:R-:W-:Y:S02]  /*30b0*/  LEA.HI.X.SX32 R127, R142, R12, 0x1, P1 ;  /* 0x0000000c8e7f7211 */ /* 0x000fe400008f0eff */
[C---:B------:R-:W-:Y:S01]  /*30c0*/  LEA R122, P0, R143.reuse, R4, 0x1 ;  /* 0x000000048f7a7211 */ /* 0x040fe200078008ff */
[----:B------:R-:W2:Y:S01]  /*30d0*/  LDG.E.U16 R142, desc[UR8][R124.64] ;  /* 0x000000087c8e7981 */ /* 0x000ea2000c1e1500 */
[C---:B------:R-:W-:Y:S02]  /*30e0*/  LEA R168, R164.reuse, R195, 0x1 ;  /* 0x000000c3a4a87211 */ /* 0x040fe400078e08ff */
[----:B------:R-:W-:Y:S02]  /*30f0*/  LEA.HI.X.SX32 R123, R143, R12, 0x1, P0 ;  /* 0x0000000c8f7b7211 */ /* 0x000fe400000f0eff */
[----:B------:R0:W2:Y:S01]  /*3100*/  LDG.E.U16 R143, desc[UR8][R126.64] ;  /* 0x000000087e8f7981 */ /* 0x0000a2000c1e1500 */
[----:B------:R-:W-:-:S04]  /*3110*/  IMAD R145, R164, 0x2, R168 ;  /* 0x00000002a4917824 */ /* 0x000fc800078e02a8 */
[----:B------:R-:W-:Y:S01]  /*3120*/  IMAD R171, R164, 0x2, R145 ;  /* 0x00000002a4ab7824 */ /* 0x000fe200078e0291 */
[-C--:B0-----:R-:W-:Y:S02]  /*3130*/  LEA R126, P0, R144, R4.reuse, 0x1 ;  /* 0x00000004907e7211 */ /* 0x081fe400078008ff */
[----:B------:R-:W-:Y:S02]  /*3140*/  LEA R124, P1, R146, R4, 0x1 ;  /* 0x00000004927c7211 */ /* 0x000fe400078208ff */
[-C--:B------:R-:W-:Y:S02]  /*3150*/  LEA.HI.X.SX32 R127, R144, R12.reuse, 0x1, P0 ;  /* 0x0000000c907f7211 */ /* 0x080fe400000f0eff */
[----:B------:R0:W2:Y:S01]  /*3160*/  LDG.E.U16 R144, desc[UR8][R122.64] ;  /* 0x000000087a907981 */ /* 0x0000a2000c1e1500 */
[----:B------:R-:W-:Y:S01]  /*3170*/  IMAD R196, R164, 0x2, R171 ;  /* 0x00000002a4c47824 */ /* 0x000fe200078e02ab */
[----:B------:R-:W-:Y:S02]  /*3180*/  LEA.HI.X.SX32 R125, R146, R12, 0x1, P1 ;  /* 0x0000000c927d7211 */ /* 0x000fe400008f0eff */
[----:B------:R1:W2:Y:S01]  /*3190*/  LDG.E.U16 R146, desc[UR8][R126.64] ;  /* 0x000000087e927981 */ /* 0x0002a2000c1e1500 */
[----:B------:R-:W-:Y:S01]  /*31a0*/  IMAD R170, R164, 0x2, R196 ;  /* 0x00000002a4aa7824 */ /* 0x000fe200078e02c4 */
[----:B0-----:R-:W-:-:S04]  /*31b0*/  LEA R122, P0, R147, R4, 0x1 ;  /* 0x00000004937a7211 */ /* 0x001fc800078008ff */
[----:B------:R-:W-:Y:S02]  /*31c0*/  LEA.HI.X.SX32 R123, R147, R12, 0x1, P0 ;  /* 0x0000000c937b7211 */ /* 0x000fe400000f0eff */
[C---:B-1----:R-:W-:Y:S01]  /*31d0*/  LEA R126, P0, R151.reuse, R4, 0x1 ;  /* 0x00000004977e7211 */ /* 0x042fe200078008ff */
[----:B------:R0:W2:Y:S03]  /*31e0*/  LDG.E.U16 R147, desc[UR8][R124.64] ;  /* 0x000000087c937981 */ /* 0x0000a6000c1e1500 */
[----:B------:R-:W-:Y:S01]  /*31f0*/  LEA.HI.X.SX32 R127, R151, R12, 0x1, P0 ;  /* 0x0000000c977f7211 */ /* 0x000fe200000f0eff */
[----:B------:R1:W2:Y:S01]  /*3200*/  LDG.E.U16 R152, desc[UR8][R122.64] ;  /* 0x000000087a987981 */ /* 0x0002a2000c1e1500 */
[----:B------:R-:W-:-:S05]  /*3210*/  LEA R151, R164, R170, 0x1 ;  /* 0x000000aaa4977211 */ /* 0x000fca00078e08ff */
[----:B------:R-:W-:-:S04]  /*3220*/  IMAD R172, R164, 0x2, R151 ;  /* 0x00000002a4ac7824 */ /* 0x000fc800078e0297 */
[----:B------:R-:W-:-:S04]  /*3230*/  IMAD R201, R164, 0x2, R172 ;  /* 0x00000002a4c97824 */ /* 0x000fc800078e02ac */
[----:B------:R-:W-:-:S04]  /*3240*/  IMAD R176, R164, 0x2, R201 ;  /* 0x00000002a4b07824 */ /* 0x000fc800078e02c9 */
[----:B------:R-:W-:Y:S01]  /*3250*/  IMAD R158, R164, 0x2, R176 ;  /* 0x00000002a49e7824 */ /* 0x000fe200078e02b0 */
[----:B0-----:R-:W-:-:S04]  /*3260*/  LEA R124, P1, R154, R4, 0x1 ;  /* 0x000000049a7c7211 */ /* 0x001fc800078208ff */
[----:B------:R-:W-:Y:S02]  /*3270*/  LEA R174, R164, R158, 0x1 ;  /* 0x0000009ea4ae7211 */ /* 0x000fe400078e08ff */
[----:B------:R-:W-:Y:S02]  /*3280*/  LEA.HI.X.SX32 R125, R154, R12, 0x1, P1 ;  /* 0x0000000c9a7d7211 */ /* 0x000fe400008f0eff */
[----:B------:R0:W2:Y:S01]  /*3290*/  LDG.E.U16 R154, desc[UR8][R126.64] ;  /* 0x000000087e9a7981 */ /* 0x0000a2000c1e1500 */
[----:B------:R-:W-:Y:S01]  /*32a0*/  IMAD R202, R164, 0x2, R174 ;  /* 0x00000002a4ca7824 */ /* 0x000fe200078e02ae */
[----:B-1----:R-:W-:-:S03]  /*32b0*/  LEA R122, P0, R157, R4, 0x1 ;  /* 0x000000049d7a7211 */ /* 0x002fc600078008ff */
[C---:B------:R-:W-:Y:S01]  /*32c0*/  IMAD R177, R164.reuse, 0x2, R202 ;  /* 0x00000002a4b17824 */ /* 0x040fe200078e02ca */
[----:B0-----:R-:W0:Y:S03]  /*32d0*/  LDC R127, c[0x0][0x3b8] ;  /* 0x0000ee00ff7f7b82 */ /* 0x001e260000000800 */
[----:B------:R-:W-:Y:S01]  /*32e0*/  IMAD R164, R164, 0x2, R177 ;  /* 0x00000002a4a47824 */ /* 0x000fe200078e02b1 */
[----:B------:R-:W-:Y:S02]  /*32f0*/  LEA.HI.X.SX32 R123, R157, R12, 0x1, P0 ;  /* 0x0000000c9d7b7211 */ /* 0x000fe400000f0eff */
[----:B------:R1:W2:Y:S01]  /*3300*/  LDG.E.U16 R157, desc[UR8][R124.64] ;  /* 0x000000087c9d7981 */ /* 0x0002a2000c1e1500 */
[----:B------:R-:W-:-:S03]  /*3310*/  IMAD R175, R175, 0x2, R164 ;  /* 0x00000002afaf7824 */ /* 0x000fc600078e02a4 */
[----:B------:R4:W2:Y:S01]  /*3320*/  LDG.E.U16 R160, desc[UR8][R122.64] ;  /* 0x000000087aa07981 */ /* 0x0008a2000c1e1500 */
[----:B-1----:R-:W-:Y:S02]  /*3330*/  LEA R124, P0, R163, R4, 0x1 ;  /* 0x00000004a37c7211 */ /* 0x002fe400078008ff */
[----:B------:R-:W-:Y:S02]  /*3340*/  LEA R203, R203, R175, 0x1 ;  /* 0x000000afcbcb7211 */ /* 0x000fe400078e08ff */
[----:B------:R-:W-:Y:S02]  /*3350*/  LEA.HI.X.SX32 R125, R163, R12, 0x1, P0 ;  /* 0x0000000ca37d7211 */ /* 0x000fe400000f0eff */
[C---:B----4-:R-:W-:Y:S01]  /*3360*/  LEA R122, P0, R165.reuse, R4, 0x1 ;  /* 0x00000004a57a7211 */ /* 0x050fe200078008ff */
[----:B------:R-:W-:Y:S02]  /*3370*/  IMAD R178, R178, 0x2, R203 ;  /* 0x00000002b2b27824 */ /* 0x000fe400078e02cb */
[----:B------:R1:W4:Y:S01]  /*3380*/  LDG.E.U16 R163, desc[UR8][R124.64] ;  /* 0x000000087ca37981 */ /* 0x000322000c1e1500 */
[----:B------:R-:W-:-:S05]  /*3390*/  LEA.HI.X.SX32 R123, R165, R12, 0x1, P0 ;  /* 0x0000000ca57b7211 */ /* 0x000fca00000f0eff */
[----:B------:R0:W2:Y:S01]  /*33a0*/  LDG.E.U16 R165, desc[UR8][R122.64] ;  /* 0x000000087aa57981 */ /* 0x0000a2000c1e1500 */
[----:B-1----:R-:W-:-:S04]  /*33b0*/  LEA R124, P0, R166, R4, 0x1 ;  /* 0x00000004a67c7211 */ /* 0x002fc800078008ff */
[----:B------:R-:W-:Y:S01]  /*33c0*/  LEA.HI.X.SX32 R125, R166, R12, 0x1, P0 ;  /* 0x0000000ca67d7211 */ /* 0x000fe200000f0eff */
[----:B0-----:R-:W-:Y:S01]  /*33d0*/  IMAD R166, R127, 0x2, R178 ;  /* 0x000000027fa67824 */ /* 0x001fe200078e02b2 */
[----:B------:R-:W-:-:S03]  /*33e0*/  LEA R122, P0, R167, R4, 0x1 ;  /* 0x00000004a77a7211 */ /* 0x000fc600078008ff */
[----:B------:R-:W-:Y:S01]  /*33f0*/  IMAD R179, R179, 0x2, R166 ;  /* 0x00000002b3b37824 */ /* 0x000fe200078e02a6 */
[----:B------:R-:W-:Y:S02]  /*3400*/  LEA.HI.X.SX32 R123, R167, R12, 0x1, P0 ;  /* 0x0000000ca77b7211 */ /* 0x000fe400000f0eff */
[----:B------:R0:W2:Y:S01]  /*3410*/  LDG.E.U16 R167, desc[UR8][R124.64] ;  /* 0x000000087ca77981 */ /* 0x0000a2000c1e1500 */
[----:B------:R-:W-:Y:S01]  /*3420*/  LEA R126, P1, R171, R4, 0x1 ;  /* 0x00000004ab7e7211 */ /* 0x000fe200078208ff */
[----:B------:R-:W-:-:S03]  /*3430*/  IMAD R207, R207, 0x2, R179 ;  /* 0x00000002cfcf7824 */ /* 0x000fc600078e02b3 */
[----:B------:R-:W-:Y:S02]  /*3440*/  LEA.HI.X.SX32 R127, R171, R12, 0x1, P1 ;  /* 0x0000000cab7f7211 */ /* 0x000fe400008f0eff */
[----:B0-----:R-:W-:-:S03]  /*3450*/  LEA R124, P0, R169, R4, 0x1 ;  /* 0x00000004a97c7211 */ /* 0x001fc600078008ff */
[----:B------:R-:W2:Y:S01]  /*3460*/  LDG.E.U16 R173, desc[UR8][R126.64] ;  /* 0x000000087ead7981 */ /* 0x000ea2000c1e1500 */
[----:B------:R-:W-:-:S03]  /*3470*/  LEA.HI.X.SX32 R125, R169, R12, 0x1, P0 ;  /* 0x0000000ca97d7211 */ /* 0x000fc600000f0eff */
[----:B------:R0:W2:Y:S01]  /*3480*/  LDG.E.U16 R169, desc[UR8][R122.64] ;  /* 0x000000087aa97981 */ /* 0x0000a2000c1e1500 */
[----:B------:R-:W-:-:S03]  /*3490*/  LEA R184, R184, R207, 0x1 ;  /* 0x000000cfb8b87211 */ /* 0x000fc600078e08ff */
[----:B------:R1:W2:Y:S01]  /*34a0*/  LDG.E.U16 R171, desc[UR8][R124.64] ;  /* 0x000000087cab7981 */ /* 0x0002a2000c1e1500 */
[----:B0-----:R-:W-:-:S04]  /*34b0*/  LEA R122, P0, R172, R4, 0x1 ;  /* 0x00000004ac7a7211 */ /* 0x001fc800078008ff */
[----:B------:R-:W-:Y:S01]  /*34c0*/  LEA.HI.X.SX32 R123, R172, R12, 0x1, P0 ;  /* 0x0000000cac7b7211 */ /* 0x000fe200000f0eff */
[----:B------:R-:W-:Y:S01]  /*34d0*/  IMAD R172, R181, 0x2, R184 ;  /* 0x00000002b5ac7824 */ /* 0x000fe200078e02b8 */
[-C--:B------:R-:W-:Y:S02]  /*34e0*/  LEA R126, P0, R174, R4.reuse, 0x1 ;  /* 0x00000004ae7e7211 */ /* 0x080fe400078008ff */
[C---:B-1----:R-:W-:Y:S01]  /*34f0*/  LEA R124, P1, R175.reuse, R4, 0x1 ;  /* 0x00000004af7c7211 */ /* 0x042fe200078208ff */
[----:B------:R-:W-:Y:S01]  /*3500*/  IMAD R212, R212, 0x2, R172 ;  /* 0x00000002d4d47824 */ /* 0x000fe200078e02ac */
[-C--:B------:R-:W-:Y:S02]  /*3510*/  LEA.HI.X.SX32 R127, R174, R12.reuse, 0x1, P0 ;  /* 0x0000000cae7f7211 */ /* 0x080fe400000f0eff */
[----:B------:R0:W2:Y:S01]  /*3520*/  LDG.E.U16 R174, desc[UR8][R122.64] ;  /* 0x000000087aae7981 */ /* 0x0000a2000c1e1500 */
[----:B------:R-:W-:-:S03]  /*3530*/  LEA.HI.X.SX32 R125, R175, R12, 0x1, P1 ;  /* 0x0000000caf7d7211 */ /* 0x000fc600008f0eff */
[----:B------:R1:W2:Y:S01]  /*3540*/  LDG.E.U16 R175, desc[UR8][R126.64] ;  /* 0x000000087eaf7981 */ /* 0x0002a2000c1e1500 */
[CC--:B0-----:R-:W-:Y:S02]  /*3550*/  LEA R122, P0, R179.reuse, R4.reuse, 0x1 ;  /* 0x00000004b37a7211 */ /* 0x0c1fe400078008ff */
[C---:B-1----:R-:W-:Y:S02]  /*3560*/  LEA R126, P1, R212.reuse, R4, 0x1 ;  /* 0x00000004d47e7211 */ /* 0x042fe400078208ff */
[-C--:B------:R-:W-:Y:S02]  /*3570*/  LEA.HI.X.SX32 R123, R179, R12.reuse, 0x1, P0 ;  /* 0x0000000cb37b7211 */ /* 0x080fe400000f0eff */
[----:B------:R0:W2:Y:S01]  /*3580*/  LDG.E.U16 R179, desc[UR8][R124.64] ;  /* 0x000000087cb37981 */ /* 0x0000a2000c1e1500 */
[----:B------:R-:W-:-:S03]  /*3590*/  LEA.HI.X.SX32 R127, R212, R12, 0x1, P1 ;  /* 0x0000000cd47f7211 */ /* 0x000fc600008f0eff */
[----:B------:R1:W2:Y:S01]  /*35a0*/  LDG.E.U16 R181, desc[UR8][R122.64] ;  /* 0x000000087ab57981 */ /* 0x0002a2000c1e1500 */
[----:B0-----:R-:W-:-:S04]  /*35b0*/  LEA R124, P0, R183, R4, 0x1 ;  /* 0x00000004b77c7211 */ /* 0x001fc800078008ff */
[----:B------:R-:W-:Y:S02]  /*35c0*/  LEA.HI.X.SX32 R125, R183, R12, 0x1, P0 ;  /* 0x0000000cb77d7211 */ /* 0x000fe400000f0eff */
[----:B------:R0:W2:Y:S01]  /*35d0*/  LDG.E.U16 R183, desc[UR8][R126.64] ;  /* 0x000000087eb77981 */ /* 0x0000a2000c1e1500 */
[----:B-1----:R-:W-:-:S04]  /*35e0*/  LEA R122, P0, R186, R4, 0x1 ;  /* 0x00000004ba7a7211 */ /* 0x002fc800078008ff */
[----:B------:R-:W-:Y:S02]  /*35f0*/  LEA.HI.X.SX32 R123, R186, R12, 0x1, P0 ;  /* 0x0000000cba7b7211 */ /* 0x000fe400000f0eff */
[----:B------:R1:W2:Y:S01]  /*3600*/  LDG.E.U16 R186, desc[UR8][R124.64] ;  /* 0x000000087cba7981 */ /* 0x0002a2000c1e1500 */
[----:B0-----:R-:W-:-:S03]  /*3610*/  LEA R126, P1, R128, R4, 0x1 ;  /* 0x00000004807e7211 */ /* 0x001fc600078208ff */
[----:B------:R0:W2:Y:S01]  /*3620*/  LDG.E.U16 R189, desc[UR8][R122.64] ;  /* 0x000000087abd7981 */ /* 0x0000a2000c1e1500 */
[----:B------:R-:W-:Y:S02]  /*3630*/  LEA.HI.X.SX32 R127, R128, R12, 0x1, P1 ;  /* 0x0000000c807f7211 */ /* 0x000fe400008f0eff */
[CC--:B------:R-:W-:Y:S02]  /*3640*/  LEA R128, P0, R129.reuse, R4.reuse, 0x1 ;  /* 0x0000000481807211 */ /* 0x0c0fe400078008ff */
[----:B-1----:R-:W-:Y:S02]  /*3650*/  LEA R124, P1, R180, R4, 0x1 ;  /* 0x00000004b47c7211 */ /* 0x002fe400078208ff */
[----:B------:R-:W-:Y:S02]  /*3660*/  LEA.HI.X.SX32 R129, R129, R12, 0x1, P0 ;  /* 0x0000000c81817211 */ /* 0x000fe400000f0eff */
[----:B0-----:R-:W-:Y:S02]  /*3670*/  LEA R122, P0, R182, R4, 0x1 ;  /* 0x00000004b67a7211 */ /* 0x001fe400078008ff */
[----:B------:R-:W-:-:S02]  /*3680*/  LEA.HI.X.SX32 R125, R180, R12, 0x1, P1 ;  /* 0x0000000cb47d7211 */ /* 0x000fc400008f0eff */
[----:B------:R0:W2:Y:S01]  /*3690*/  LDG.E.U16 R180, desc[UR8][R126.64] ;  /* 0x000000087eb47981 */ /* 0x0000a2000c1e1500 */
[----:B------:R-:W-:-:S03]  /*36a0*/  LEA.HI.X.SX32 R123, R182, R12, 0x1, P0 ;  /* 0x0000000cb67b7211 */ /* 0x000fc600000f0eff */
[----:B------:R1:W2:Y:S04]  /*36b0*/  LDG.E.U16 R197, desc[UR8][R124.64] ;  /* 0x000000087cc57981 */ /* 0x0002a8000c1e1500 */
[----:B------:R1:W2:Y:S01]  /*36c0*/  LDG.E.U16 R182, desc[UR8][R128.64] ;  /* 0x0000000880b67981 */ /* 0x0002a2000c1e1500 */
[CC--:B0-----:R-:W-:Y:S02]  /*36d0*/  LEA R126, P0, R185.reuse, R4.reuse, 0x1 ;  /* 0x00000004b97e7211 */ /* 0x0c1fe400078008ff */
[C---:B-1----:R-:W-:Y:S02]  /*36e0*/  LEA R124, P1, R190.reuse, R4, 0x1 ;  /* 0x00000004be7c7211 */ /* 0x042fe400078208ff */
[-C--:B------:R-:W-:Y:S02]  /*36f0*/  LEA.HI.X.SX32 R127, R185, R12.reuse, 0x1, P0 ;  /* 0x0000000cb97f7211 */ /* 0x080fe400000f0eff */
[----:B------:R0:W3:Y:S01]  /*3700*/  LDG.E.U16 R185, desc[UR8][R122.64] ;  /* 0x000000087ab97981 */ /* 0x0000e2000c1e1500 */
[----:B------:R-:W-:-:S02]  /*3710*/  LEA.HI.X.SX32 R125, R190, R12, 0x1, P1 ;  /* 0x0000000cbe7d7211 */ /* 0x000fc400008f0eff */
[-C--:B------:R-:W-:Y:S01]  /*3720*/  LEA R128, P1, R195, R4.reuse, 0x1 ;  /* 0x00000004c3807211 */ /* 0x080fe200078208ff */
[----:B------:R1:W3:Y:S01]  /*3730*/  LDG.E.U16 R190, desc[UR8][R126.64] ;  /* 0x000000087ebe7981 */ /* 0x0002e2000c1e1500 */
[----:B0-----:R-:W-:-:S04]  /*3740*/  LEA R122, P0, R192, R4, 0x1 ;  /* 0x00000004c07a7211 */ /* 0x001fc800078008ff */
[-C--:B------:R-:W-:Y:S02]  /*3750*/  LEA.HI.X.SX32 R123, R192, R12.reuse, 0x1, P0 ;  /* 0x0000000cc07b7211 */ /* 0x080fe400000f0eff */
[----:B------:R0:W3:Y:S01]  /*3760*/  LDG.E.U16 R192, desc[UR8][R124.64] ;  /* 0x000000087cc07981 */ /* 0x0000e2000c1e1500 */
[----:B------:R-:W-:Y:S02]  /*3770*/  LEA.HI.X.SX32 R129, R195, R12, 0x1, P1 ;  /* 0x0000000cc3817211 */ /* 0x000fe400008f0eff */
[-C--:B-1----:R-:W-:Y:S01]  /*3780*/  LEA R126, P1, R201, R4.reuse, 0x1 ;  /* 0x00000004c97e7211 */ /* 0x082fe200078208ff */
[----:B------:R1:W3:Y:S01]  /*3790*/  LDG.E.U16 R195, desc[UR8][R122.64] ;  /* 0x000000087ac37981 */ /* 0x0002e2000c1e1500 */
[----:B0-----:R-:W-:-:S04]  /*37a0*/  LEA R124, P0, R196, R4, 0x1 ;  /* 0x00000004c47c7211 */ /* 0x001fc800078008ff */
[----:B------:R-:W-:Y:S02]  /*37b0*/  LEA.HI.X.SX32 R125, R196, R12, 0x1, P0 ;  /* 0x0000000cc47d7211 */ /* 0x000fe400000f0eff */
[C---:B-1----:R-:W-:Y:S02]  /*37c0*/  LEA R122, P0, R202.reuse, R4, 0x1 ;  /* 0x00000004ca7a7211 */ /* 0x042fe400078008ff */
[-C--:B------:R-:W-:Y:S01]  /*37d0*/  LEA.HI.X.SX32 R127, R201, R12.reuse, 0x1, P1 ;  /* 0x0000000cc97f7211 */ /* 0x080fe200008f0eff */
[----:B------:R0:W3:Y:S01]  /*37e0*/  LDG.E.U16 R209, desc[UR8][R124.64] ;  /* 0x000000087cd17981 */ /* 0x0000e2000c1e1500 */
[----:B------:R-:W-:Y:S01]  /*37f0*/  LEA.HI.X.SX32 R123, R202, R12, 0x1, P0 ;  /* 0x0000000cca7b7211 */ /* 0x000fe200000f0eff */
[----:B------:R-:W-:Y:S02]  /*3800*/  IMAD R196, R243, 0x2, R212 ;  /* 0x00000002f3c47824 */ /* 0x000fe400078e02d4 */
[----:B------:R1:W3:Y:S01]  /*3810*/  LDG.E.U16 R202, desc[UR8][R126.64] ;  /* 0x000000087eca7981 */ /* 0x0002e2000c1e1500 */
[----:B------:R-:W4:Y:S03]  /*3820*/  LDC R243, c[0x0][0x3b8] ;  /* 0x0000ee00fff37b82 */ /* 0x000f260000000800 */
[----:B------:R-:W3:Y:S01]  /*3830*/  LDG.E.U16 R201, desc[UR8][R128.64] ;  /* 0x0000000880c97981 */ /* 0x000ee2000c1e1500 */
[----:B0-----:R-:W-:-:S02]  /*3840*/  LEA R124, P0, R203, R4, 0x1 ;  /* 0x00000004cb7c7211 */ /* 0x001fc400078008ff */
[----:B-1----:R-:W-:Y:S02]  /*3850*/  LEA R126, P1, R207, R4, 0x1 ;  /* 0x00000004cf7e7211 */ /* 0x002fe400078208ff */
[-C--:B------:R-:W-:Y:S02]  /*3860*/  LEA.HI.X.SX32 R125, R203, R12.reuse, 0x1, P0 ;  /* 0x0000000ccb7d7211 */ /* 0x080fe400000f0eff */
[----:B------:R-:W-:Y:S01]  /*3870*/  LEA.HI.X.SX32 R127, R207, R12, 0x1, P1 ;  /* 0x0000000ccf7f7211 */ /* 0x000fe200008f0eff */
[----:B------:R0:W3:Y:S04]  /*3880*/  LDG.E.U16 R203, desc[UR8][R122.64] ;  /* 0x000000087acb7981 */ /* 0x0000e8000c1e1500 */
[----:B------:R1:W3:Y:S04]  /*3890*/  LDG.E.U16 R207, desc[UR8][R124.64] ;  /* 0x000000087ccf7981 */ /* 0x0002e8000c1e1500 */
[----:B------:R1:W3:Y:S01]  /*38a0*/  LDG.E.U16 R212, desc[UR8][R126.64] ;  /* 0x000000087ed47981 */ /* 0x0002e2000c1e1500 */
[----:B0-----:R-:W-:-:S02]  /*38b0*/  LEA R122, P1, R196, R4, 0x1 ;  /* 0x00000004c47a7211 */ /* 0x001fc400078208ff */
[----:B-1----:R-:W-:Y:S02]  /*38c0*/  LEA R124, P0, R162, R4, 0x1 ;  /* 0x00000004a27c7211 */ /* 0x002fe400078008ff */
[-C--:B------:R-:W-:Y:S02]  /*38d0*/  LEA.HI.X.SX32 R123, R196, R12.reuse, 0x1, P1 ;  /* 0x0000000cc47b7211 */ /* 0x080fe400008f0eff */
[----:B------:R-:W-:Y:S02]  /*38e0*/  LEA.HI.X.SX32 R125, R162, R12, 0x1, P0 ;  /* 0x0000000ca27d7211 */ /* 0x000fe400000f0eff */
[C---:B------:R-:W-:Y:S01]  /*38f0*/  LEA R126, P0, R155.reuse, R4, 0x1 ;  /* 0x000000049b7e7211 */ /* 0x040fe200078008ff */
[----:B------:R0:W3:Y:S03]  /*3900*/  LDG.E.U16 R162, desc[UR8][R122.64] ;  /* 0x000000087aa27981 */ /* 0x0000e6000c1e1500 */
[----:B------:R-:W-:-:S02]  /*3910*/  LEA.HI.X.SX32 R127, R155, R12, 0x1, P0 ;  /* 0x0000000c9b7f7211 */ /* 0x000fc400000f0eff */
[----:B------:R1:W3:Y:S01]  /*3920*/  LDG.E.U16 R155, desc[UR8][R124.64] ;  /* 0x000000087c9b7981 */ /* 0x0002e2000c1e1500 */
[CC--:B0-----:R-:W-:Y:S02]  /*3930*/  LEA R122, P1, R156.reuse, R4.reuse, 0x1 ;  /* 0x000000049c7a7211 */ /* 0x0c1fe400078208ff */
[C---:B-1----:R-:W-:Y:S02]  /*3940*/  LEA R124, P0, R153.reuse, R4, 0x1 ;  /* 0x00000004997c7211 */ /* 0x042fe400078008ff */
[----:B------:R-:W-:Y:S02]  /*3950*/  LEA.HI.X.SX32 R123, R156, R12, 0x1, P1 ;  /* 0x0000000c9c7b7211 */ /* 0x000fe400008f0eff */
[----:B------:R0:W3:Y:S01]  /*3960*/  LDG.E.U16 R156, desc[UR8][R126.64] ;  /* 0x000000087e9c7981 */ /* 0x0000e2000c1e1500 */
[----:B------:R-:W-:Y:S02]  /*3970*/  LEA R128, P1, R148, R4, 0x1 ;  /* 0x0000000494807211 */ /* 0x000fe400078208ff */
[----:B------:R-:W-:-:S02]  /*3980*/  LEA.HI.X.SX32 R125, R153, R12, 0x1, P0 ;  /* 0x0000000c997d7211 */ /* 0x000fc400000f0eff */
[----:B------:R-:W-:Y:S02]  /*3990*/  LEA.HI.X.SX32 R129, R148, R12, 0x1, P1 ;  /* 0x0000000c94817211 */ /* 0x000fe400008f0eff */
[----:B------:R1:W3:Y:S01]  /*39a0*/  LDG.E.U16 R148, desc[UR8][R122.64] ;  /* 0x000000087a947981 */ /* 0x0002e2000c1e1500 */
[----:B0-----:R-:W-:-:S03]  /*39b0*/  LEA R126, P0, R149, R4, 0x1 ;  /* 0x00000004957e7211 */ /* 0x001fc600078008ff */
[----:B------:R-:W3:Y:S01]  /*39c0*/  LDG.E.U16 R153, desc[UR8][R128.64] ;  /* 0x0000000880997981 */ /* 0x000ee2000c1e1500 */
[----:B------:R-:W-:-:S03]  /*39d0*/  LEA.HI.X.SX32 R127, R149, R12, 0x1, P0 ;  /* 0x0000000c957f7211 */ /* 0x000fc600000f0eff */
[----:B------:R0:W3:Y:S01]  /*39e0*/  LDG.E.U16 R149, desc[UR8][R124.64] ;  /* 0x000000087c957981 */ /* 0x0000e2000c1e1500 */
[----:B-1----:R-:W-:-:S04]  /*39f0*/  LEA R122, P0, R150, R4, 0x1 ;  /* 0x00000004967a7211 */ /* 0x002fc800078008ff */
[----:B------:R-:W-:Y:S02]  /*3a00*/  LEA.HI.X.SX32 R123, R150, R12, 0x1, P0 ;  /* 0x0000000c967b7211 */ /* 0x000fe400000f0eff */
[----:B------:R1:W3:Y:S01]  /*3a10*/  LDG.E.U16 R150, desc[UR8][R126.64] ;  /* 0x000000087e967981 */ /* 0x0002e2000c1e1500 */
[----:B0-----:R-:W-:-:S04]  /*3a20*/  LEA R124, P1, R159, R4, 0x1 ;  /* 0x000000049f7c7211 */ /* 0x001fc800078208ff */
[----:B------:R-:W-:Y:S02]  /*3a30*/  LEA.HI.X.SX32 R125, R159, R12, 0x1, P1 ;  /* 0x0000000c9f7d7211 */ /* 0x000fe400008f0eff */
[----:B------:R0:W3:Y:S01]  /*3a40*/  LDG.E.U16 R159, desc[UR8][R122.64] ;  /* 0x000000087a9f7981 */ /* 0x0000e2000c1e1500 */
[----:B-1----:R-:W-:-:S04]  /*3a50*/  LEA R126, P0, R161, R4, 0x1 ;  /* 0x00000004a17e7211 */ /* 0x002fc800078008ff */
[----:B------:R-:W-:Y:S02]  /*3a60*/  LEA.HI.X.SX32 R127, R161, R12, 0x1, P0 ;  /* 0x0000000ca17f7211 */ /* 0x000fe400000f0eff */
[-C--:B0-----:R-:W-:Y:S01]  /*3a70*/  LEA R122, P1, R168, R4.reuse, 0x1 ;  /* 0x00000004a87a7211 */ /* 0x081fe200078208ff */
[----:B------:R0:W3:Y:S01]  /*3a80*/  LDG.E.U16 R161, desc[UR8][R124.64] ;  /* 0x000000087ca17981 */ /* 0x0000e2000c1e1500 */
[----:B------:R-:W-:Y:S02]  /*3a90*/  LEA R128, P0, R170, R4, 0x1 ;  /* 0x00000004aa807211 */ /* 0x000fe400078008ff */
[-C--:B------:R-:W-:Y:S01]  /*3aa0*/  LEA.HI.X.SX32 R123, R168, R12.reuse, 0x1, P1 ;  /* 0x0000000ca87b7211 */ /* 0x080fe200008f0eff */
[----:B------:R-:W1:Y:S01]  /*3ab0*/  S2R R20, SR_TID.X ;  /* 0x0000000000147919 */ /* 0x000e620000002100 */
[----:B------:R-:W-:-:S03]  /*3ac0*/  LEA.HI.X.SX32 R129, R170, R12, 0x1, P0 ;  /* 0x0000000caa817211 */ /* 0x000fc600000f0eff */
[----:B------:R4:W3:Y:S01]  /*3ad0*/  LDG.E.U16 R170, desc[UR8][R122.64] ;  /* 0x000000087aaa7981 */ /* 0x0008e2000c1e1500 */
[----:B0-----:R-:W-:-:S03]  /*3ae0*/  LEA R124, P1, R176, R4, 0x1 ;  /* 0x00000004b07c7211 */ /* 0x001fc600078208ff */
[----:B------:R0:W3:Y:S01]  /*3af0*/  LDG.E.U16 R168, desc[UR8][R126.64] ;  /* 0x000000087ea87981 */ /* 0x0000e2000c1e1500 */
[----:B------:R-:W-:Y:S01]  /*3b00*/  LEA.HI.X.SX32 R125, R176, R12, 0x1, P1 ;  /* 0x0000000cb07d7211 */ /* 0x000fe200008f0eff */
[----:B----4-:R-:W-:Y:S02]  /*3b10*/  IMAD R243, R243, 0x2, R196 ;  /* 0x00000002f3f37824 */ /* 0x010fe400078e02c4 */
[----:B------:R-:W4:Y:S01]  /*3b20*/  LDG.E.U16 R176, desc[UR8][R128.64] ;  /* 0x0000000880b07981 */ /* 0x000f22000c1e1500 */
[----:B------:R-:W-:-:S04]  /*3b30*/  LEA R122, P0, R177, R4, 0x1 ;  /* 0x00000004b17a7211 */ /* 0x000fc800078008ff */
[----:B------:R-:W-:Y:S02]  /*3b40*/  LEA.HI.X.SX32 R123, R177, R12, 0x1, P0 ;  /* 0x0000000cb17b7211 */ /* 0x000fe400000f0eff */
[C---:B0-----:R-:W-:Y:S01]  /*3b50*/  LEA R126, P0, R178.reuse, R4, 0x1 ;  /* 0x00000004b27e7211 */ /* 0x041fe200078008ff */
[----:B------:R0:W3:Y:S03]  /*3b60*/  LDG.E.U16 R177, desc[UR8][R124.64] ;  /* 0x000000087cb17981 */ /* 0x0000e6000c1e1500 */
[----:B------:R-:W-:Y:S02]  /*3b70*/  LEA.HI.X.SX32 R127, R178, R12, 0x1, P0 ;  /* 0x0000000cb27f7211 */ /* 0x000fe400000f0eff */
[----:B------:R1:W3:Y:S01]  /*3b80*/  LDG.E.U16 R178, desc[UR8][R122.64] ;  /* 0x000000087ab27981 */ /* 0x0002e2000c1e1500 */
[----:B0-----:R-:W-:-:S04]  /*3b90*/  LEA R124, P1, R184, R4, 0x1 ;  /* 0x00000004b87c7211 */ /* 0x001fc800078208ff */
[----:B------:R-:W-:Y:S02]  /*3ba0*/  LEA.HI.X.SX32 R125, R184, R12, 0x1, P1 ;  /* 0x0000000cb87d7211 */ /* 0x000fe400008f0eff */
[C---:B-1----:R-:W-:Y:S01]  /*3bb0*/  LEA R122, P1, R243.reuse, R4, 0x1 ;  /* 0x00000004f37a7211 */ /* 0x042fe200078208ff */
[----:B------:R0:W3:Y:S03]  /*3bc0*/  LDG.E.U16 R184, desc[UR8][R126.64] ;  /* 0x000000087eb87981 */ /* 0x0000e6000c1e1500 */
[----:B------:R-:W-:Y:S01]  /*3bd0*/  LEA.HI.X.SX32 R123, R243, R12, 0x1, P1 ;  /* 0x0000000cf37b7211 */ /* 0x000fe200008f0eff */
[----:B------:R1:W3:Y:S01]  /*3be0*/  LDG.E.U16 R249, desc[UR8][R124.64] ;  /* 0x000000087cf97981 */ /* 0x0002e2000c1e1500 */
[----:B0-----:R-:W-:-:S04]  /*3bf0*/  LEA R126, P0, R136, R4, 0x1 ;  /* 0x00000004887e7211 */ /* 0x001fc800078008ff */
[----:B------:R-:W-:Y:S02]  /*3c00*/  LEA.HI.X.SX32 R127, R136, R12, 0x1, P0 ;  /* 0x0000000c887f7211 */ /* 0x000fe400000f0eff */
[----:B------:R0:W3:Y:S01]  /*3c10*/  LDG.E.U16 R136, desc[UR8][R122.64] ;  /* 0x000000087a887981 */ /* 0x0000e2000c1e1500 */
[----:B------:R-:W-:Y:S02]  /*3c20*/  SHF.R.S32.HI R196, RZ, 0x6, R20 ;  /* 0x00000006ffc47819 */ /* 0x000fe40000011414 */
[-C--:B-1----:R-:W-:Y:S01]  /*3c30*/  LEA R124, P0, R133, R4.reuse, 0x1 ;  /* 0x00000004857c7211 */ /* 0x082fe200078008ff */
[----:B------:R-:W3:Y:S01]  /*3c40*/  LDG.E.U16 R126, desc[UR8][R126.64] ;  /* 0x000000087e7e7981 */ /* 0x000ee2000c1e1500 */
[----:B0-----:R-:W-:-:S04]  /*3c50*/  LEA R122, P1, R131, R4, 0x1 ;  /* 0x00000004837a7211 */ /* 0x001fc800078208ff */
[----:B------:R-:W-:-:S05]  /*3c60*/  LEA.HI.X.SX32 R123, R131, R12, 0x1, P1 ;  /* 0x0000000c837b7211 */ /* 0x000fca00008f0eff */
[----:B------:R0:W3:Y:S01]  /*3c70*/  LDG.E.U16 R122, desc[UR8][R122.64] ;  /* 0x000000087a7a7981 */ /* 0x0000e2000c1e1500 */
[----:B------:R-:W-:Y:S02]  /*3c80*/  SGXT R196, R196, 0x1 ;  /* 0x00000001c4c4781a */ /* 0x000fe40000000200 */
[----:B0-----:R-:W-:-:S04]  /*3c90*/  LOP3.LUT R123, R20, 0x3f, RZ, 0xc0, !PT ;  /* 0x0000003f147b7812 */ /* 0x001fc800078ec0ff */
[----:B------:R-:W-:-:S04]  /*3ca0*/  SHF.L.U32 R20, R123, 0x1, RZ ;  /* 0x000000017b147819 */ /* 0x000fc800000006ff */
[----:B------:R-:W-:Y:S02]  /*3cb0*/  LOP3.LUT R196, R20, 0x90, R196, 0x78, !PT ;  /* 0x0000009014c47812 */ /* 0x000fe400078e78c4 */
[----:B------:R-:W3:Y:S04]  /*3cc0*/  LDL.LU R20, [R1+0xb20] ;  /* 0x000b200001147983 */ /* 0x000ee80000300800 */
[----:B------:R0:W-:Y:S04]  /*3cd0*/  STS.U16 [R196+UR4+0x400], R80 ;  /* 0x00040050c4007988 */ /* 0x0001e80008000404 */
[----:B------:R1:W-:Y:S04]  /*3ce0*/  STS.U16 [R196+UR4+0x800], R84 ;  /* 0x00080054c4007988 */ /* 0x0003e80008000404 */
[----:B------:R1:W-:Y:S04]  /*3cf0*/  STS.U16 [R196+UR4+0x1000], R96 ;  /* 0x00100060c4007988 */ /* 0x0003e80008000404 */
[----:B0-----:R-:W4:Y:S04]  /*3d00*/  LDL.LU R80, [R1+0x18] ;  /* 0x0000180001507983 */ /* 0x001f280000300800 */
[----:B-1----:R-:W4:Y:S04]  /*3d10*/  LDL.LU R84, [R1+0x24] ;  /* 0x0000240001547983 */ /* 0x002f280000300800 */
[----:B------:R-:W4:Y:S04]  /*3d20*/  LDL.LU R96, [R1+0x30] ;  /* 0x0000300001607983 */ /* 0x000f280000300800 */
[----:B------:R0:W-:Y:S04]  /*3d30*/  STS.U16 [R196+UR4+0x1800], R106 ;  /* 0x0018006ac4007988 */ /* 0x0001e80008000404 */
[----:B0-----:R-:W4:Y:S04]  /*3d40*/  LDL.LU R106, [R1+0x3c] ;  /* 0x00003c00016a7983 */ /* 0x001f280000300800 */
[----:B------:R-:W-:Y:S04]  /*3d50*/  STS.U16 [R196+UR4+0xc00], R91 ;  /* 0x000c005bc4007988 */ /* 0x000fe80008000404 */
[----:B------:R-:W-:Y:S04]  /*3d60*/  STS.U16 [R196+UR4+0x1400], R103 ;  /* 0x00140067c4007988 */ /* 0x000fe80008000404 */
[----:B------:R-:W-:Y:S04]  /*3d70*/  STS.U16 [R196+UR4+0x1c00], R94 ;  /* 0x001c005ec4007988 */ /* 0x000fe80008000404 */
[----:B------:R-:W-:Y:S04]  /*3d80*/  STS.U16 [R196+UR4+0x2000], R107 ;  /* 0x0020006bc4007988 */ /* 0x000fe80008000404 */
[----:B--2---:R-:W-:Y:S04]  /*3d90*/  STS.U16 [R196+UR4+0x2400], R86 ;  /* 0x00240056c4007988 */ /* 0x004fe80008000404 */
[----:B------:R-:W-:Y:S04]  /*3da0*/  STS.U16 [R196+UR4+0x2800], R81 ;  /* 0x00280051c4007988 */ /* 0x000fe80008000404 */
        /* <DEDUP_REMOVED lines=35> */
[----:B------:R0:W-:Y:S04]  /*3fe0*/  STS.U16 [R196+UR4+0xb800], R139 ;  /* 0x00b8008bc4007988 */ /* 0x0001e80008000404 */
        /* <DEDUP_REMOVED lines=17> */
[----:B---3--:R2:W-:Y:S01]  /*4100*/  STS.U16 [R196+UR4], R20 ;  /* 0x00000014c4007988 */ /* 0x0085e20008000404 */
[----:B------:R-:W-:Y:S01]  /*4110*/  LEA.HI.X.SX32 R125, R133, R12, 0x1, P0 ;  /* 0x0000000c857d7211 */ /* 0x000fe200000f0eff */
[----:B------:R-:W-:Y:S01]  /*4120*/  UMOV UR10, 0x1 ;  /* 0x00000001000a7882 */ /* 0x000fe20000000000 */
[----:B------:R-:W-:Y:S01]  /*4130*/  PRMT R127, RZ, 0x7610, R127 ;  /* 0x00007610ff7f7816 */ /* 0x000fe2000000007f */
[----:B0-----:R-:W0:Y:S01]  /*4140*/  S2R R139, SR_CTAID.X ;  /* 0x00000000008b7919 */ /* 0x001e220000002500 */
[----:B------:R-:W-:Y:S01]  /*4150*/  PRMT R123, RZ, 0x7610, R123 ;  /* 0x00007610ff7b7816 */ /* 0x000fe2000000007b */
[----:B-1----:R-:W1:Y:S01]  /*4160*/  LDC R163, c[0x0][0x3c4] ;  /* 0x0000f100ffa37b82 */ /* 0x002e620000000800 */
[----:B--2---:R-:W-:Y:S01]  /*4170*/  LOP3.LUT R20, R196, 0x20, RZ, 0x3c, !PT ;  /* 0x00000020c4147812 */ /* 0x004fe200078e3cff */
[----:B------:R2:W3:Y:S01]  /*4180*/  LDG.E.U16 R124, desc[UR8][R124.64] ;  /* 0x000000087c7c7981 */ /* 0x0004e2000c1e1500 */
[----:B------:R-:W-:-:S02]  /*4190*/  PRMT R121, RZ, 0x7610, R121 ;  /* 0x00007610ff797816 */ /* 0x000fc40000000079 */
[----:B------:R-:W-:Y:S01]  /*41a0*/  PRMT R120, RZ, 0x7610, R120 ;  /* 0x00007610ff787816 */ /* 0x000fe20000000078 */
[----:B------:R2:W-:Y:S01]  /*41b0*/  STS.U16 [R20+UR4+0x1100], R0 ;  /* 0x0011000014007988 */ /* 0x0005e20008000404 */
[----:B------:R-:W-:Y:S01]  /*41c0*/  PRMT R119, RZ, 0x7610, R119 ;  /* 0x00007610ff777816 */ /* 0x000fe20000000077 */
[----:B------:R-:W0:Y:S02]  /*41d0*/  LDC R143, c[0x0][0x3c4] ;  /* 0x0000f100ff8f7b82 */ /* 0x000e240000000800 */
[----:B------:R-:W-:Y:S04]  /*41e0*/  STS.U16 [R20+UR4+0x1500], R51 ;  /* 0x0015003314007988 */ /* 0x000fe80008000404 */
[----:B------:R4:W-:Y:S01]  /*41f0*/  STS.U16 [R20+UR4+0xad00], R66 ;  /* 0x00ad004214007988 */ /* 0x0009e20008000404 */
[----:B------:R-:W-:Y:S01]  /*4200*/  PRMT R117, RZ, 0x7610, R117 ;  /* 0x00007610ff757816 */ /* 0x000fe20000000075 */
[----:B------:R-:W0:Y:S02]  /*4210*/  LDC R147, c[0x0][0x3c4] ;  /* 0x0000f100ff937b82 */ /* 0x000e240000000800 */
[----:B--2---:R-:W2:Y:S04]  /*4220*/  LDL.LU R0, [R1+0xb1c] ;  /* 0x000b1c0001007983 */ /* 0x004ea80000300800 */
[----:B----4-:R4:W-:Y:S01]  /*4230*/  STS.U16 [R20+UR4+0x500], R96 ;  /* 0x0005006014007988 */ /* 0x0109e20008000404 */
[----:B------:R-:W-:Y:S01]  /*4240*/  LOP3.LUT R66, R196, 0x40, RZ, 0x3c, !PT ;  /* 0x00000040c4427812 */ /* 0x000fe200078e3cff */
[----:B------:R-:W0:Y:S02]  /*4250*/  LDC R152, c[0x0][0x3c4] ;  /* 0x0000f100ff987b82 */ /* 0x000e240000000800 */
[----:B------:R-:W2:Y:S04]  /*4260*/  LDL.LU R51, [R1+0xb18] ;  /* 0x000b180001337983 */ /* 0x000ea80000300800 */
[----:B------:R1:W-:Y:S01]  /*4270*/  STS.U16 [R20+UR4+0x900], R84 ;  /* 0x0009005414007988 */ /* 0x0003e20008000404 */
[----:B------:R-:W-:-:S02]  /*4280*/  PRMT R115, RZ, 0x7610, R115 ;  /* 0x00007610ff737816 */ /* 0x000fc40000000073 */
[----:B------:R-:W-:Y:S01]  /*4290*/  PRMT R113, RZ, 0x7610, R113 ;  /* 0x00007610ff717816 */ /* 0x000fe20000000071 */
[----:B----4-:R-:W4:Y:S01]  /*42a0*/  LDL.LU R96, [R1+0x38] ;  /* 0x0000380001607983 */ /* 0x010f220000300800 */
[----:B------:R-:W-:Y:S01]  /*42b0*/  PRMT R111, RZ, 0x7610, R111 ;  /* 0x00007610ff6f7816 */ /* 0x000fe2000000006f */
[----:B------:R-:W0:Y:S02]  /*42c0*/  LDC R154, c[0x0][0x3c4] ;  /* 0x0000f100ff9a7b82 */ /* 0x000e240000000800 */
[----:B------:R1:W-:Y:S04]  /*42d0*/  STS.U16 [R20+UR4+0xd00], R80 ;  /* 0x000d005014007988 */ /* 0x0003e80008000404 */
[----:B-1----:R-:W2:Y:S01]  /*42e0*/  LDL.LU R84, [R1+0x2c] ;  /* 0x00002c0001547983 */ /* 0x002ea20000300800 */
[----:B------:R-:W-:Y:S01]  /*42f0*/  PRMT R109, RZ, 0x7610, R109 ;  /* 0x00007610ff6d7816 */ /* 0x000fe2000000006d */
[----:B------:R-:W1:Y:S02]  /*4300*/  LDC R160, c[0x0][0x3c4] ;  /* 0x0000f100ffa07b82 */ /* 0x000e640000000800 */
[----:B------:R-:W-:Y:S04]  /*4310*/  STS.U16 [R20+UR4+0x100], R106 ;  /* 0x0001006a14007988 */ /* 0x000fe80008000404 */
[----:B------:R-:W3:Y:S01]  /*4320*/  LDL.LU R80, [R1+0x20] ;  /* 0x0000200001507983 */ /* 0x000ee20000300800 */
[----:B------:R-:W-:Y:S01]  /*4330*/  PRMT R107, RZ, 0x7610, R107 ;  /* 0x00007610ff6b7816 */ /* 0x000fe2000000006b */
[----:B------:R-:W0:Y:S02]  /*4340*/  LDC R157, c[0x0][0x3c4] ;  /* 0x0000f100ff9d7b82 */ /* 0x000e240000000800 */
        /* <DEDUP_REMOVED lines=37> */
[----:B------:R-:W-:Y:S01]  /*45a0*/  STS.U16 [R20+UR4+0xb100], R65 ;  /* 0x00b1004114007988 */ /* 0x000fe20008000404 */
[C---:B------:R-:W-:Y:S01]  /*45b0*/  LEA R128, P0, R130.reuse, R4, 0x1 ;  /* 0x0000000482807211 */ /* 0x040fe200078008ff */
[----:B0-----:R-:W0:Y:S02]  /*45c0*/  LDC R68, c[0x0][0x3b8] ;  /* 0x0000ee00ff447b82 */ /* 0x001e240000000800 */
[----:B------:R0:W-:Y:S04]  /*45d0*/  STS.U16 [R20+UR4+0xb500], R137 ;  /* 0x00b5008914007988 */ /* 0x0001e80008000404 */
        /* <DEDUP_REMOVED lines=17> */
[----:B------:R-:W-:Y:S01]  /*46f0*/  STS.U16 [R20+UR4+0xfd00], R162 ;  /* 0x00fd00a214007988 */ /* 0x000fe20008000404 */
[----:B------:R-:W-:Y:S01]  /*4700*/  LEA.HI.X.SX32 R129, R130, R12, 0x1, P0 ;  /* 0x0000000c82817211 */ /* 0x000fe200000f0eff */
[----:B0-----:R-:W-:Y:S01]  /*4710*/  IMAD R243, R68, 0x2, R243 ;  /* 0x0000000244f37824 */ /* 0x001fe200078e02f3 */
[----:B------:R-:W0:Y:S01]  /*4720*/  S2R R165, SR_TID.X ;  /* 0x0000000000a57919 */ /* 0x000e220000002100 */
[----:B------:R-:W0:Y:S01]  /*4730*/  S2R R167, SR_CTAID.Y ;  /* 0x0000000000a77919 */ /* 0x000e220000002600 */
[----:B------:R-:W-:Y:S01]  /*4740*/  IMAD.SHL.U32 R139, R139, 0x40, RZ ;  /* 0x000000408b8b7824 */ /* 0x000fe200078e00ff */
[----:B------:R-:W-:Y:S01]  /*4750*/  PRMT R125, RZ, 0x7610, R125 ;  /* 0x00007610ff7d7816 */ /* 0x000fe2000000007d */
[----:B------:R-:W0:Y:S01]  /*4760*/  LDC R137, c[0x0][0x3c4] ;  /* 0x0000f100ff897b82 */ /* 0x000e220000000800 */
[----:B------:R1:W-:Y:S04]  /*4770*/  STS.U16 [R66+UR4+0xe00], R50 ;  /* 0x000e003242007988 */ /* 0x0003e80008000404 */
[----:B------:R1:W-:Y:S01]  /*4780*/  STS.U16 [R66+UR4+0x1200], R52 ;  /* 0x0012003442007988 */ /* 0x0003e20008000404 */
[----:B------:R-:W-:-:S02]  /*4790*/  PRMT R105, RZ, 0x7610, R105 ;  /* 0x00007610ff697816 */ /* 0x000fc40000000069 */
[----:B------:R-:W-:Y:S01]  /*47a0*/  PRMT R103, RZ, 0x7610, R103 ;  /* 0x00007610ff677816 */ /* 0x000fe20000000067 */
[----:B------:R1:W-:Y:S01]  /*47b0*/  STS.U16 [R66+UR4+0xae00], R53 ;  /* 0x00ae003542007988 */ /* 0x0003e20008000404 */
[----:B------:R-:W-:Y:S01]  /*47c0*/  PRMT R101, RZ, 0x7610, R101 ;  /* 0x00007610ff657816 */ /* 0x000fe20000000065 */
[----:B------:R-:W0:Y:S02]  /*47d0*/  LDC R144, c[0x0][0x3c4] ;  /* 0x0000f100ff907b82 */ /* 0x000e240000000800 */
[----:B-1----:R-:W3:Y:S04]  /*47e0*/  LDL.LU R50, [R1+0xb14] ;  /* 0x000b140001327983 */ /* 0x002ee80000300800 */
[----:B------:R-:W3:Y:S01]  /*47f0*/  LDL.LU R52, [R1+0xb10] ;  /* 0x000b100001347983 */ /* 0x000ee20000300800 */
[----:B------:R-:W-:Y:S01]  /*4800*/  LOP3.LUT R53, R196, 0x60, RZ, 0x3c, !PT ;  /* 0x00000060c4357812 */ /* 0x000fe200078e3cff */
[----:B------:R-:W1:Y:S02]  /*4810*/  LDC R141, c[0x0][0x3c4] ;  /* 0x0000f100ff8d7b82 */ /* 0x000e640000000800 */
[----:B------:R4:W-:Y:S04]  /*4820*/  STS.U16 [R66+UR4+0x1600], R9 ;  /* 0x0016000942007988 */ /* 0x0009e80008000404 */
[----:B------:R-:W-:Y:S01]  /*4830*/  STS.U16 [R66+UR4+0x1a00], R251 ;  /* 0x001a00fb42007988 */ /* 0x000fe20008000404 */
[----:B------:R-:W-:-:S02]  /*4840*/  PRMT R99, RZ, 0x7610, R99 ;  /* 0x00007610ff637816 */ /* 0x000fc40000000063 */
[----:B------:R-:W-:Y:S01]  /*4850*/  PRMT R97, RZ, 0x7610, R97 ;  /* 0x00007610ff617816 */ /* 0x000fe20000000061 */
[----:B------:R-:W-:Y:S01]  /*4860*/  STS.U16 [R66+UR4+0x1e00], R248 ;  /* 0x001e00f842007988 */ /* 0x000fe20008000404 */
[----:B------:R-:W-:Y:S01]  /*4870*/  PRMT R95, RZ, 0x7610, R95 ;  /* 0x00007610ff5f7816 */ /* 0x000fe2000000005f */
[----:B------:R-:W0:Y:S02]  /*4880*/  LDC R162, c[0x0][0x3c4] ;  /* 0x0000f100ffa27b82 */ /* 0x000e240000000800 */
[----:B----4-:R-:W4:Y:S04]  /*4890*/  LDL.LU R9, [R1+0xb0c] ;  /* 0x000b0c0001097983 */ /* 0x010f280000300800 */
[----:B------:R-:W-:Y:S04]  /*48a0*/  STS.U16 [R66+UR4+0x2200], R246 ;  /* 0x002200f642007988 */ /* 0x000fe80008000404 */
[----:B------:R-:W-:Y:S04]  /*48b0*/  STS.U16 [R66+UR4+0x2600], R244 ;  /* 0x002600f442007988 */ /* 0x000fe80008000404 */
[----:B------:R-:W-:Y:S04]  /*48c0*/  STS.U16 [R66+UR4+0x200], R96 ;  /* 0x0002006042007988 */ /* 0x000fe80008000404 */
[----:B------:R-:W-:Y:S04]  /*48d0*/  STS.U16 [R66+UR4+0x2a00], R241 ;  /* 0x002a00f142007988 */ /* 0x000fe80008000404 */
[----:B--2---:R-:W-:Y:S04]  /*48e0*/  STS.U16 [R66+UR4+0x600], R84 ;  /* 0x0006005442007988 */ /* 0x004fe80008000404 */
[----:B------:R-:W-:Y:S04]  /*48f0*/  STS.U16 [R66+UR4+0x2e00], R239 ;  /* 0x002e00ef42007988 */ /* 0x000fe80008000404 */
[----:B---3--:R2:W-:Y:S04]  /*4900*/  STS.U16 [R66+UR4+0xa00], R80 ;  /* 0x000a005042007988 */ /* 0x0085e80008000404 */
[----:B------:R-:W-:Y:S04]  /*4910*/  STS.U16 [R66+UR4+0x3200], R237 ;  /* 0x003200ed42007988 */ /* 0x000fe80008000404 */
[----:B------:R-:W-:Y:S04]  /*4920*/  STS.U16 [R66+UR4+0x3600], R235 ;  /* 0x003600eb42007988 */ /* 0x000fe80008000404 */
[----:B--2---:R-:W2:Y:S04]  /*4930*/  LDL.LU R80, [R1+0x34] ;  /* 0x0000340001507983 */ /* 0x004ea80000300800 */
        /* <DEDUP_REMOVED lines=49> */
[----:B------:R1:W2:Y:S01]  /*4c50*/  LDG.E.U16 R128, desc[UR8][R128.64] ;  /* 0x0000000880807981 */ /* 0x0002a2000c1e1500 */
[----:B0-----:R-:W-:Y:S01]  /*4c60*/  SHF.R.U32.HI R209, RZ, 0x5, R165 ;  /* 0x00000005ffd17819 */ /* 0x001fe200000116a5 */
[----:B---3--:R-:W0:Y:S02]  /*4c70*/  LDC.64 R198, c[0x0][0x388] ;  /* 0x0000e200ffc67b82 */ /* 0x008e240000000a00 */
[----:B------:R-:W-:Y:S04]  /*4c80*/  STL [R1+0x954], R207 ;  /* 0x000954cf01007387 */ /* 0x000fe80000100800 */
[----:B------:R-:W-:Y:S01]  /*4c90*/  STL [R1+0x958], R196 ;  /* 0x000958c401007387 */ /* 0x000fe20000100800 */
[----:B------:R-:W-:Y:S01]  /*4ca0*/  VIADD R69, R139, 0x40 ;  /* 0x000000408b457836 */ /* 0x000fe20000000000 */
[----:B------:R-:W-:Y:S01]  /*4cb0*/  PRMT R93, RZ, 0x7610, R93 ;  /* 0x00007610ff5d7816 */ /* 0x000fe2000000005d */
[----:B-1----:R-:W1:Y:S01]  /*4cc0*/  LDC R136, c[0x0][0x3c4] ;  /* 0x0000f100ff887b82 */ /* 0x002e620000000800 */
[----:B------:R-:W-:-:S02]  /*4cd0*/  PRMT R91, RZ, 0x7610, R91 ;  /* 0x00007610ff5b7816 */ /* 0x000fc4000000005b */
[----:B------:R-:W-:Y:S02]  /*4ce0*/  PRMT R89, RZ, 0x7610, R89 ;  /* 0x00007610ff597816 */ /* 0x000fe40000000059 */
[----:B------:R-:W-:Y:S02]  /*4cf0*/  PRMT R87, RZ, 0x7610, R87 ;  /* 0x00007610ff577816 */ /* 0x000fe40000000057 */
[----:B------:R-:W-:Y:S01]  /*4d00*/  PRMT R85, RZ, 0x7610, R85 ;  /* 0x00007610ff557816 */ /* 0x000fe20000000055 */
[----:B------:R-:W-:Y:S01]  /*4d10*/  STS.U16 [R53+UR4+0xb00], R0 ;  /* 0x000b000035007988 */ /* 0x000fe20008000404 */
[----:B------:R-:W-:Y:S01]  /*4d20*/  PRMT R83, RZ, 0x7610, R83 ;  /* 0x00007610ff537816 */ /* 0x000fe20000000053 */
[----:B------:R-:W3:Y:S01]  /*4d30*/  LDC R161, c[0x0][0x3c4] ;  /* 0x0000f100ffa17b82 */ /* 0x000ee20000000800 */
[----:B------:R-:W-:Y:S02]  /*4d40*/  PRMT R81, RZ, 0x7610, R81 ;  /* 0x00007610ff517816 */ /* 0x000fe40000000051 */
[----:B------:R-:W-:-:S02]  /*4d50*/  PRMT R79, RZ, 0x7610, R79 ;  /* 0x00007610ff4f7816 */ /* 0x000fc4000000004f */
[----:B------:R-:W-:Y:S02]  /*4d60*/  PRMT R77, RZ, 0x7610, R77 ;  /* 0x00007610ff4d7816 */ /* 0x000fe4000000004d */
[----:B------:R-:W-:Y:S01]  /*4d70*/  PRMT R75, RZ, 0x7610, R75 ;  /* 0x00007610ff4b7816 */ /* 0x000fe2000000004b */
[----:B------:R-:W-:Y:S01]  /*4d80*/  STS.U16 [R53+UR4+0xf00], R2 ;  /* 0x000f000235007988 */ /* 0x000fe20008000404 */
[----:B------:R-:W-:Y:S01]  /*4d90*/  PRMT R73, RZ, 0x7610, R73 ;  /* 0x00007610ff497816 */ /* 0x000fe20000000049 */
[----:B------:R-:W0:Y:S01]  /*4da0*/  LDC R139, c[0x0][0x3c4] ;  /* 0x0000f100ff8b7b82 */ /* 0x000e220000000800 */
[----:B------:R-:W-:Y:S02]  /*4db0*/  PRMT R71, RZ, 0x7610, R71 ;  /* 0x00007610ff477816 */ /* 0x000fe40000000047 */
[----:B------:R-:W-:Y:S02]  /*4dc0*/  PRMT R67, RZ, 0x7610, R67 ;  /* 0x00007610ff437816 */ /* 0x000fe40000000043 */
[----:B------:R-:W-:-:S03]  /*4dd0*/  PRMT R65, RZ, 0x7610, R65 ;  /* 0x00007610ff417816 */ /* 0x000fc60000000041 */
[----:B------:R-:W0:Y:S01]  /*4de0*/  LDC R138, c[0x0][0x3c4] ;  /* 0x0000f100ff8a7b82 */ /* 0x000e220000000800 */
[----:B------:R4:W-:Y:S01]  /*4df0*/  STS.U16 [R53+UR4+0x700], R50 ;  /* 0x0007003235007988 */ /* 0x0009e20008000404 */
[----:B------:R-:W-:-:S06]  /*4e00*/  LEA R56, P1, R52, R4, 0x1 ;  /* 0x0000000434387211 */ /* 0x000fcc00078208ff */
[----:B------:R-:W0:Y:S01]  /*4e10*/  LDC R142, c[0x0][0x3c4] ;  /* 0x0000f100ff8e7b82 */ /* 0x000e220000000800 */
[----:B----4-:R-:W4:Y:S01]  /*4e20*/  LDL.LU R50, [R1+0xb08] ;  /* 0x000b080001327983 */ /* 0x010f220000300800 */
[----:B------:R-:W-:Y:S02]  /*4e30*/  LEA.HI.X.SX32 R57, R52, R12, 0x1, P1 ;  /* 0x0000000c34397211 */ /* 0x000fe400008f0eff */
[----:B------:R-:W-:Y:S01]  /*4e40*/  LEA R60, P1, R51, R4, 0x1 ;  /* 0x00000004333c7211 */ /* 0x000fe200078208ff */
[----:B------:R-:W-:-:S03]  /*4e50*/  IMAD R137, R137, 0xa, RZ ;  /* 0x0000000a89897824 */ /* 0x000fc600078e02ff */
[----:B------:R-:W0:Y:S01]  /*4e60*/  LDC R215, c[0x0][0x3c4] ;  /* 0x0000f100ffd77b82 */ /* 0x000e220000000800 */
[C---:B------:R-:W-:Y:S01]  /*4e70*/  LEA R54, P0, R9.reuse, R4, 0x1 ;  /* 0x0000000409367211 */ /* 0x040fe200078008ff */
[----:B------:R-:W-:Y:S06]  /*4e80*/  STS.U16 [R53+UR4+0x1300], R126 ;  /* 0x0013007e35007988 */ /* 0x000fec0008000404 */
[----:B------:R-:W0:Y:S01]  /*4e90*/  LDC R146, c[0x0][0x3c4] ;  /* 0x0000f100ff927b82 */ /* 0x000e220000000800 */
[-C--:B------:R-:W-:Y:S01]  /*4ea0*/  LEA.HI.X.SX32 R55, R9, R12.reuse, 0x1, P0 ;  /* 0x0000000c09377211 */ /* 0x080fe200000f0eff */
[----:B------:R-:W-:Y:S01]  /*4eb0*/  STS.U16 [R53+UR4+0x1700], R124 ;  /* 0x0017007c35007988 */ /* 0x000fe20008000404 */
[----:B------:R-:W-:-:S02]  /*4ec0*/  LEA.HI.X.SX32 R61, R51, R12, 0x1, P1 ;  /* 0x0000000c333d7211 */ /* 0x000fc400008f0eff */
[C---:B------:R-:W-:Y:S01]  /*4ed0*/  LEA R62, P1, R49.reuse, R4, 0x1 ;  /* 0x00000004313e7211 */ /* 0x040fe200078208ff */
[----:B------:R-:W-:Y:S02]  /*4ee0*/  STS.U16 [R53+UR4+0x1b00], R122 ;  /* 0x001b007a35007988 */ /* 0x000fe40008000404 */
[----:B------:R-:W0:Y:S01]  /*4ef0*/  LDC R148, c[0x0][0x3c4] ;  /* 0x0000f100ff947b82 */ /* 0x000e220000000800 */
[----:B------:R-:W-:Y:S01]  /*4f00*/  LEA.HI.X.SX32 R63, R49, R12, 0x1, P1 ;  /* 0x0000000c313f7211 */ /* 0x000fe200008f0eff */
[----:B------:R-:W3:Y:S06]  /*4f10*/  LDL.LU R0, [R1+0xb04] ;  /* 0x000b040001007983 */ /* 0x000eec0000300800 */
[----:B------:R-:W0:Y:S01]  /*4f20*/  LDC R149, c[0x0][0x3c4] ;  /* 0x0000f100ff957b82 */ /* 0x000e220000000800 */
[----:B------:R-:W-:-:S07]  /*4f30*/  IMAD R141, R141, 0xb, RZ ;  /* 0x0000000b8d8d7824 */ /* 0x000fce00078e02ff */
[----:B------:R-:W0:Y:S01]  /*4f40*/  LDC R150, c[0x0][0x3c4] ;  /* 0x0000f100ff967b82 */ /* 0x000e220000000800 */
[----:B------:R-:W-:-:S07]  /*4f50*/  IMAD R143, R143, 0x1b, RZ ;  /* 0x0000001b8f8f7824 */ /* 0x000fce00078e02ff */
[----:B------:R-:W0:Y:S01]  /*4f60*/  LDC R153, c[0x0][0x3c4] ;  /* 0x0000f100ff997b82 */ /* 0x000e220000000800 */
[----:B--2---:R2:W-:Y:S01]  /*4f70*/  STS.U16 [R53+UR4+0x300], R80 ;  /* 0x0003005035007988 */ /* 0x0045e20008000404 */
[----:B------:R-:W-:Y:S02]  /*4f80*/  IMAD R147, R147, 0x1c, RZ ;  /* 0x0000001c93937824 */ /* 0x000fe400078e02ff */
[----:B------:R-:W-:Y:S01]  /*4f90*/  IMAD R152, R152, 0xe, RZ ;  /* 0x0000000e98987824 */ /* 0x000fe200078e02ff */
[----:B------:R-:W-:Y:S01]  /*4fa0*/  PRMT R129, RZ, 0x7610, R129 ;  /* 0x00007610ff817816 */ /* 0x000fe20000000081 */
[----:B------:R-:W5:Y:S02]  /*4fb0*/  LDL.LU R2, [R1+0xb00] ;  /* 0x000b000001027983 */ /* 0x000f640000300800 */
[----:B------:R-:W0:Y:S01]  /*4fc0*/  LDC R159, c[0x0][0x3c4] ;  /* 0x0000f100ff9f7b82 */ /* 0x000e220000000800 */
[----:B------:R-:W-:Y:S01]  /*4fd0*/  IMAD R154, R154, 0x1e, RZ ;  /* 0x0000001e9a9a7824 */ /* 0x000fe200078e02ff */
[----:B------:R-:W-:-:S02]  /*4fe0*/  PRMT R131, RZ, 0x7610, R131 ;  /* 0x00007610ff837816 */ /* 0x000fc40000000083 */
[----:B------:R-:W-:Y:S02]  /*4ff0*/  PRMT R130, RZ, 0x7610, R130 ;  /* 0x00007610ff827816 */ /* 0x000fe40000000082 */
[----:B------:R-:W-:Y:S02]  /*5000*/  PRMT R134, RZ, 0x7610, R134 ;  /* 0x00007610ff867816 */ /* 0x000fe40000000086 */
[----:B------:R-:W-:Y:S01]  /*5010*/  PRMT R133, RZ, 0x7610, R133 ;  /* 0x00007610ff857816 */ /* 0x000fe20000000085 */
[----:B------:R-:W0:Y:S01]  /*5020*/  LDC R155, c[0x0][0x3c4] ;  /* 0x0000f100ff9b7b82 */ /* 0x000e220000000800 */
[----:B------:R-:W-:-:S07]  /*5030*/  PRMT R132, RZ, 0x7610, R132 ;  /* 0x00007610ff847816 */ /* 0x000fce0000000084 */
[----:B------:R-:W0:Y:S01]  /*5040*/  LDC R156, c[0x0][0x3c4] ;  /* 0x0000f100ff9c7b82 */ /* 0x000e220000000800 */
[----:B------:R0:W-:Y:S04]  /*5050*/  STS.U16 [R53+UR4+0x1f00], R128 ;  /* 0x001f008035007988 */ /* 0x0001e80008000404 */
[----:B------:R0:W3:Y:S04]  /*5060*/  LDG.E.U16 R52, desc[UR8][R54.64] ;  /* 0x0000000836347981 */ /* 0x0000e8000c1e1500 */
[----:B------:R1:W3:Y:S04]  /*5070*/  LDG.E.U16 R64, desc[UR8][R56.64] ;  /* 0x0000000838407981 */ /* 0x0002e8000c1e1500 */
[----:B------:R-:W3:Y:S01]  /*5080*/  LDG.E.U16 R60, desc[UR8][R60.64] ;  /* 0x000000083c3c7981 */ /* 0x000ee2000c1e1500 */
[----:B0-----:R-:W-:-:S03]  /*5090*/  LEA R54, P1, R47, R4, 0x1 ;  /* 0x000000042f367211 */ /* 0x001fc600078208ff */
[----:B------:R-:W3:Y:S01]  /*50a0*/  LDG.E.U16 R62, desc[UR8][R62.64] ;  /* 0x000000083e3e7981 */ /* 0x000ee2000c1e1500 */
[----:B------:R-:W-:Y:S02]  /*50b0*/  LEA.HI.X.SX32 R55, R47, R12, 0x1, P1 ;  /* 0x0000000c2f377211 */ /* 0x000fe400008f0eff */
[----:B-1----:R-:W-:-:S03]  /*50c0*/  LEA R56, P1, R45, R4, 0x1 ;  /* 0x000000042d387211 */ /* 0x002fc600078208ff */
[----:B------:R-:W3:Y:S01]  /*50d0*/  LDG.E.U16 R54, desc[UR8][R54.64] ;  /* 0x0000000836367981 */ /* 0x000ee2000c1e1500 */
[----:B------:R-:W-:-:S05]  /*50e0*/  LEA.HI.X.SX32 R57, R45, R12, 0x1, P1 ;  /* 0x0000000c2d397211 */ /* 0x000fca00008f0eff */
[----:B------:R-:W3:Y:S01]  /*50f0*/  LDG.E.U16 R56, desc[UR8][R56.64] ;  /* 0x0000000838387981 */ /* 0x000ee2000c1e1500 */
[----:B----4-:R-:W-:-:S04]  /*5100*/  LEA R58, P0, R50, R4, 0x1 ;  /* 0x00000004323a7211 */ /* 0x010fc800078008ff */
[----:B------:R-:W-:Y:S02]  /*5110*/  LEA.HI.X.SX32 R59, R50, R12, 0x1, P0 ;  /* 0x0000000c323b7211 */ /* 0x000fe400000f0eff */
[----:B------:R-:W-:-:S03]  /*5120*/  LEA R50, P0, R48, R4, 0x1 ;  /* 0x0000000430327211 */ /* 0x000fc600078008ff */
[----:B------:R-:W4:Y:S01]  /*5130*/  LDG.E.U16 R58, desc[UR8][R58.64] ;  /* 0x000000083a3a7981 */ /* 0x000f22000c1e1500 */
[----:B------:R-:W-:Y:S02]  /*5140*/  LEA.HI.X.SX32 R51, R48, R12, 0x1, P0 ;  /* 0x0000000c30337211 */ /* 0x000fe400000f0eff */
[----:B------:R-:W-:-:S03]  /*5150*/  LEA R48, P0, R46, R4, 0x1 ;  /* 0x000000042e307211 */ /* 0x000fc600078008ff */
[----:B------:R0:W4:Y:S01]  /*5160*/  LDG.E.U16 R66, desc[UR8][R50.64] ;  /* 0x0000000832427981 */ /* 0x000122000c1e1500 */
[----:B------:R-:W-:Y:S02]  /*5170*/  LEA.HI.X.SX32 R49, R46, R12, 0x1, P0 ;  /* 0x0000000c2e317211 */ /* 0x000fe400000f0eff */
[----:B------:R-:W-:-:S03]  /*5180*/  LEA R46, P0, R44, R4, 0x1 ;  /* 0x000000042c2e7211 */ /* 0x000fc600078008ff */
[----:B------:R1:W4:Y:S01]  /*5190*/  LDG.E.U16 R68, desc[UR8][R48.64] ;  /* 0x0000000830447981 */ /* 0x000322000c1e1500 */
[----:B------:R-:W-:Y:S02]  /*51a0*/  LEA.HI.X.SX32 R47, R44, R12, 0x1, P0 ;  /* 0x0000000c2c2f7211 */ /* 0x000fe400000f0eff */
[CC--:B------:R-:W-:Y:S02]  /*51b0*/  LEA R44, P0, R42.reuse, R4.reuse, 0x1 ;  /* 0x000000042a2c7211 */ /* 0x0c0fe400078008ff */
[C---:B0-----:R-:W-:Y:S01]  /*51c0*/  LEA R50, P1, R43.reuse, R4, 0x1 ;  /* 0x000000042b327211 */ /* 0x041fe200078208ff */
[----:B------:R0:W4:Y:S01]  /*51d0*/  LDG.E.U16 R70, desc[UR8][R46.64] ;  /* 0x000000082e467981 */ /* 0x000122000c1e1500 */
[-C--:B------:R-:W-:Y:S02]  /*51e0*/  LEA.HI.X.SX32 R45, R42, R12.reuse, 0x1, P0 ;  /* 0x0000000c2a2d7211 */ /* 0x080fe400000f0eff */
[----:B------:R-:W-:Y:S02]  /*51f0*/  LEA.HI.X.SX32 R51, R43, R12, 0x1, P1 ;  /* 0x0000000c2b337211 */ /* 0x000fe400008f0eff */
[-C--:B------:R-:W-:Y:S01]  /*5200*/  LEA R42, P0, R40, R4.reuse, 0x1 ;  /* 0x00000004282a7211 */ /* 0x080fe200078008ff */
[----:B------:R2:W4:Y:S01]  /*5210*/  LDG.E.U16 R72, desc[UR8][R44.64] ;  /* 0x000000082c487981 */ /* 0x000522000c1e1500 */
[----:B-1----:R-:W-:-:S02]  /*5220*/  LEA R48, P1, R41, R4, 0x1 ;  /* 0x0000000429307211 */ /* 0x002fc400078208ff */
[-C--:B------:R-:W-:Y:S01]  /*5230*/  LEA.HI.X.SX32 R43, R40, R12.reuse, 0x1, P0 ;  /* 0x0000000c282b7211 */ /* 0x080fe200000f0eff */
[----:B------:R-:W4:Y:S01]  /*5240*/  LDG.E.U16 R50, desc[UR8][R50.64] ;  /* 0x0000000832327981 */ /* 0x000f22000c1e1500 */
[----:B------:R-:W-:Y:S02]  /*5250*/  LEA.HI.X.SX32 R49, R41, R12, 0x1, P1 ;  /* 0x0000000c29317211 */ /* 0x000fe400008f0eff */
[CC--:B------:R-:W-:Y:S01]  /*5260*/  LEA R40, P0, R38.reuse, R4.reuse, 0x1 ;  /* 0x0000000426287211 */ /* 0x0c0fe200078008ff */
[----:B------:R1:W4:Y:S01]  /*5270*/  LDG.E.U16 R74, desc[UR8][R42.64] ;  /* 0x000000082a4a7981 */ /* 0x000322000c1e1500 */
[C---:B0-----:R-:W-:Y:S02]  /*5280*/  LEA R46, P1, R39.reuse, R4, 0x1 ;  /* 0x00000004272e7211 */ /* 0x041fe400078208ff */
[-C--:B------:R-:W-:Y:S01]  /*5290*/  LEA.HI.X.SX32 R41, R38, R12.reuse, 0x1, P0 ;  /* 0x0000000c26297211 */ /* 0x080fe200000f0eff */
[----:B------:R-:W4:Y:S01]  /*52a0*/  LDG.E.U16 R48, desc[UR8][R48.64] ;  /* 0x0000000830307981 */ /* 0x000f22000c1e1500 */
[----:B------:R-:W-:-:S02]  /*52b0*/  LEA.HI.X.SX32 R47, R39, R12, 0x1, P1 ;  /* 0x0000000c272f7211 */ /* 0x000fc400008f0eff */
[CC--:B------:R-:W-:Y:S01]  /*52c0*/  LEA R38, P0, R36.reuse, R4.reuse, 0x1 ;  /* 0x0000000424267211 */ /* 0x0c0fe200078008ff */
[----:B------:R0:W4:Y:S01]  /*52d0*/  LDG.E.U16 R76, desc[UR8][R40.64] ;  /* 0x00000008284c7981 */ /* 0x000122000c1e1500 */
[C---:B--2---:R-:W-:Y:S02]  /*52e0*/  LEA R44, P1, R37.reuse, R4, 0x1 ;  /* 0x00000004252c7211 */ /* 0x044fe400078208ff */
[-C--:B------:R-:W-:Y:S01]  /*52f0*/  LEA.HI.X.SX32 R39, R36, R12.reuse, 0x1, P0 ;  /* 0x0000000c24277211 */ /* 0x080fe200000f0eff */
[----:B------:R-:W2:Y:S01]  /*5300*/  LDG.E.U16 R46, desc[UR8][R46.64] ;  /* 0x000000082e2e7981 */ /* 0x000ea2000c1e1500 */
[----:B------:R-:W-:Y:S02]  /*5310*/  LEA.HI.X.SX32 R45, R37, R12, 0x1, P1 ;  /* 0x0000000c252d7211 */ /* 0x000fe400008f0eff */
[-C--:B------:R-:W-:Y:S01]  /*5320*/  LEA R36, P0, R34, R4.reuse, 0x1 ;  /* 0x0000000422247211 */ /* 0x080fe200078008ff */
[----:B------:R0:W2:Y:S01]  /*5330*/  LDG.E.U16 R78, desc[UR8][R38.64] ;  /* 0x00000008264e7981 */ /* 0x0000a2000c1e1500 */
[----:B-1----:R-:W-:-:S02]  /*5340*/  LEA R42, P1, R35, R4, 0x1 ;  /* 0x00000004232a7211 */ /* 0x002fc400078208ff */
[-C--:B------:R-:W-:Y:S01]  /*5350*/  LEA.HI.X.SX32 R37, R34, R12.reuse, 0x1, P0 ;  /* 0x0000000c22257211 */ /* 0x080fe200000f0eff */
[----:B------:R-:W2:Y:S01]  /*5360*/  LDG.E.U16 R44, desc[UR8][R44.64] ;  /* 0x000000082c2c7981 */ /* 0x000ea2000c1e1500 */
[----:B------:R-:W-:Y:S02]  /*5370*/  LEA.HI.X.SX32 R43, R35, R12, 0x1, P1 ;  /* 0x0000000c232b7211 */ /* 0x000fe400008f0eff */
[CC--:B------:R-:W-:Y:S01]  /*5380*/  LEA R34, P0, R32.reuse, R4.reuse, 0x1 ;  /* 0x0000000420227211 */ /* 0x0c0fe200078008ff */
[----:B------:R1:W2:Y:S01]  /*5390*/  LDG.E.U16 R80, desc[UR8][R36.64] ;  /* 0x0000000824507981 */ /* 0x0002a2000c1e1500 */
[C---:B0-----:R-:W-:Y:S02]  /*53a0*/  LEA R40, P1, R33.reuse, R4, 0x1 ;  /* 0x0000000421287211 */ /* 0x041fe400078208ff */
[-C--:B------:R-:W-:Y:S01]  /*53b0*/  LEA.HI.X.SX32 R35, R32, R12.reuse, 0x1, P0 ;  /* 0x0000000c20237211 */ /* 0x080fe200000f0eff */
[----:B------:R-:W2:Y:S01]  /*53c0*/  LDG.E.U16 R42, desc[UR8][R42.64] ;  /* 0x000000082a2a7981 */ /* 0x000ea2000c1e1500 */
[----:B------:R-:W-:-:S02]  /*53d0*/  LEA.HI.X.SX32 R41, R33, R12, 0x1, P1 ;  /* 0x0000000c21297211 */ /* 0x000fc400008f0eff */
[CC--:B------:R-:W-:Y:S01]  /*53e0*/  LEA R32, P0, R30.reuse, R4.reuse, 0x1 ;  /* 0x000000041e207211 */ /* 0x0c0fe200078008ff */
[----:B------:R0:W2:Y:S01]  /*53f0*/  LDG.E.U16 R82, desc[UR8][R34.64] ;  /* 0x0000000822527981 */ /* 0x0000a2000c1e1500 */
[C---:B------:R-:W-:Y:S02]  /*5400*/  LEA R38, P1, R31.reuse, R4, 0x1 ;  /* 0x000000041f267211 */ /* 0x040fe400078208ff */
        /* <DEDUP_REMOVED lines=27> */
[-C--:B------:R-:W-:Y:S01]  /*55c0*/  LEA R22, P0, R19, R4.reuse, 0x1 ;  /* 0x0000000413167211 */ /* 0x080fe200078008ff */
[----:B------:R1:W2:Y:S01]  /*55d0*/  LDG.E.U16 R94, desc[UR8][R24.64] ;  /* 0x00000008185e7981 */ /* 0x0002a2000c1e1500 */
[----:B0-----:R-:W-:Y:S02]  /*55e0*/  LEA R28, P1, R21, R4, 0x1 ;  /* 0x00000004151c7211 */ /* 0x001fe400078208ff */
        /* <DEDUP_REMOVED lines=10> */
[----:B------:R-:W2:Y:S01]  /*5690*/  LDG.E.U16 R100, desc[UR8][R26.64] ;  /* 0x000000081a647981 */ /* 0x000ea2000c1e1500 */
[----:B-1----:R-:W-:-:S02]  /*56a0*/  LEA R24, P1, R11, R4, 0x1 ;  /* 0x000000040b187211 */ /* 0x002fc400078208ff */
[-C--:B------:R-:W-:Y:S01]  /*56b0*/  LEA.HI.X.SX32 R19, R6, R12.reuse, 0x1, P0 ;  /* 0x0000000c06137211 */ /* 0x080fe200000f0eff */
[----:B------:R-:W2:Y:S01]  /*56c0*/  LDG.E.U16 R34, desc[UR8][R34.64] ;  /* 0x0000000822227981 */ /* 0x000ea2000c1e1500 */
[----:B------:R-:W-:Y:S02]  /*56d0*/  LEA.HI.X.SX32 R25, R11, R12, 0x1, P1 ;  /* 0x0000000c0b197211 */ /* 0x000fe400008f0eff */
[-C--:B0-----:R-:W-:Y:S01]  /*56e0*/  LEA R22, P0, R10, R4.reuse, 0x1 ;  /* 0x000000040a167211 */ /* 0x081fe200078008ff */
[----:B------:R0:W2:Y:S01]  /*56f0*/  LDG.E.U16 R102, desc[UR8][R18.64] ;  /* 0x0000000812667981 */ /* 0x0000a2000c1e1500 */
[----:B------:R-:W-:Y:S02]  /*5700*/  LEA R30, P1, R16, R4, 0x1 ;  /* 0x00000004101e7211 */ /* 0x000fe400078208ff */
[-C--:B------:R-:W-:Y:S01]  /*5710*/  LEA.HI.X.SX32 R23, R10, R12.reuse, 0x1, P0 ;  /* 0x0000000c0a177211 */ /* 0x080fe200000f0eff */
[----:B------:R-:W2:Y:S01]  /*5720*/  LDG.E.U16 R24, desc[UR8][R24.64] ;  /* 0x0000000818187981 */ /* 0x000ea2000c1e1500 */
[----:B------:R-:W-:-:S02]  /*5730*/  LEA.HI.X.SX32 R31, R16, R12, 0x1, P1 ;  /* 0x0000000c101f7211 */ /* 0x000fc400008f0eff */
[-C--:B------:R-:W-:Y:S01]  /*5740*/  LEA R10, P0, R3, R4.reuse, 0x1 ;  /* 0x00000004030a7211 */ /* 0x080fe200078008ff */
[----:B------:R-:W2:Y:S01]  /*5750*/  LDG.E.U16 R104, desc[UR8][R22.64] ;  /* 0x0000000816687981 */ /* 0x000ea2000c1e1500 */
[----:B------:R-:W-:Y:S02]  /*5760*/  LEA R16, P1, R5, R4, 0x1 ;  /* 0x0000000405107211 */ /* 0x000fe400078208ff */
[-C--:B------:R-:W-:Y:S01]  /*5770*/  LEA.HI.X.SX32 R11, R3, R12.reuse, 0x1, P0 ;  /* 0x0000000c030b7211 */ /* 0x080fe200000f0eff */
[----:B------:R-:W2:Y:S01]  /*5780*/  LDG.E.U16 R30, desc[UR8][R30.64] ;  /* 0x000000081e1e7981 */ /* 0x000ea2000c1e1500 */
[----:B------:R-:W-:Y:S02]  /*5790*/  LEA.HI.X.SX32 R17, R5, R12, 0x1, P1 ;  /* 0x0000000c05117211 */ /* 0x000fe400008f0eff */
[-C--:B0-----:R-:W-:Y:S01]  /*57a0*/  LEA R18, P0, R15, R4.reuse, 0x1 ;  /* 0x000000040f127211 */ /* 0x081fe200078008ff */
[----:B------:R0:W2:Y:S01]  /*57b0*/  LDG.E.U16 R106, desc[UR8][R10.64] ;  /* 0x000000080a6a7981 */ /* 0x0000a2000c1e1500 */
[----:B------:R-:W-:-:S02]  /*57c0*/  LEA R26, P1, R8, R4, 0x1 ;  /* 0x00000004081a7211 */ /* 0x000fc400078208ff */
[-C--:B------:R-:W-:Y:S01]  /*57d0*/  LEA.HI.X.SX32 R19, R15, R12.reuse, 0x1, P0 ;  /* 0x0000000c0f137211 */ /* 0x080fe200000f0eff */
[----:B------:R1:W2:Y:S01]  /*57e0*/  LDG.E.U16 R108, desc[UR8][R16.64] ;  /* 0x00000008106c7981 */ /* 0x0002a2000c1e1500 */
[----:B------:R-:W-:Y:S02]  /*57f0*/  LEA.HI.X.SX32 R27, R8, R12, 0x1, P1 ;  /* 0x0000000c081b7211 */ /* 0x000fe400008f0eff */
[CC--:B------:R-:W-:Y:S01]  /*5800*/  LEA R8, P0, R14.reuse, R4.reuse, 0x1 ;  /* 0x000000040e087211 */ /* 0x0c0fe200078008ff */
[----:B------:R1:W2:Y:S01]  /*5810*/  LDG.E.U16 R110, desc[UR8][R18.64] ;  /* 0x00000008126e7981 */ /* 0x0002a2000c1e1500 */
[----:B------:R-:W-:Y:S02]  /*5820*/  LEA R6, P1, R7, R4, 0x1 ;  /* 0x0000000407067211 */ /* 0x000fe400078208ff */
[----:B------:R-:W-:Y:S01]  /*5830*/  LEA.HI.X.SX32 R9, R14, R12, 0x1, P0 ;  /* 0x0000000c0e097211 */ /* 0x000fe200000f0eff */
[----:B------:R-:W2:Y:S01]  /*5840*/  LDG.E.U16 R26, desc[UR8][R26.64] ;  /* 0x000000081a1a7981 */ /* 0x000ea2000c1e1500 */
[----:B0-----:R-:W-:-:S02]  /*5850*/  LEA R10, P0, R13, R4, 0x1 ;  /* 0x000000040d0a7211 */ /* 0x001fc400078008ff */
[-C--:B------:R-:W-:Y:S01]  /*5860*/  LEA.HI.X.SX32 R7, R7, R12.reuse, 0x1, P1 ;  /* 0x0000000c07077211 */ /* 0x080fe200008f0eff */
[----:B------:R0:W2:Y:S01]  /*5870*/  LDG.E.U16 R112, desc[UR8][R8.64] ;  /* 0x0000000808707981 */ /* 0x0000a2000c1e1500 */
[----:B------:R-:W-:Y:S02]  /*5880*/  LEA.HI.X.SX32 R11, R13, R12, 0x1, P0 ;  /* 0x0000000c0d0b7211 */ /* 0x000fe400000f0eff */
[CC--:B------:R-:W-:Y:S01]  /*5890*/  LEA R14, P1, R135.reuse, R4.reuse, 0x1 ;  /* 0x00000004870e7211 */ /* 0x0c0fe200078208ff */
[----:B------:R0:W2:Y:S01]  /*58a0*/  LDG.E.U16 R114, desc[UR8][R6.64] ;  /* 0x0000000806727981 */ /* 0x0000a2000c1e1500 */
[C---:B-1----:R-:W-:Y:S02]  /*58b0*/  LEA R16, P0, R140.reuse, R4, 0x1 ;  /* 0x000000048c107211 */ /* 0x042fe400078008ff */
[-C--:B------:R-:W-:Y:S01]  /*58c0*/  LEA.HI.X.SX32 R15, R135, R12.reuse, 0x1, P1 ;  /* 0x0000000c870f7211 */ /* 0x080fe200008f0eff */
[----:B------:R1:W2:Y:S01]  /*58d0*/  LDG.E.U16 R116, desc[UR8][R10.64] ;  /* 0x000000080a747981 */ /* 0x0002a2000c1e1500 */
[----:B------:R-:W-:Y:S01]  /*58e0*/  LEA.HI.X.SX32 R17, R140, R12, 0x1, P0 ;  /* 0x0000000c8c117211 */ /* 0x000fe200000f0eff */
[----:B------:R-:W-:Y:S01]  /*58f0*/  IMAD.SHL.U32 R3, R209, 0x200000, RZ ;  /* 0x00200000d1037824 */ /* 0x000fe200078e00ff */
[-C--:B------:R-:W-:Y:S01]  /*5900*/  LEA R18, P1, R145, R4.reuse, 0x1 ;  /* 0x0000000491127211 */ /* 0x080fe200078208ff */
[----:B------:R1:W2:Y:S01]  /*5910*/  LDG.E.U16 R118, desc[UR8][R14.64] ;  /* 0x000000080e767981 */ /* 0x0002a2000c1e1500 */
[----:B0-----:R-:W-:Y:S01]  /*5920*/  LEA R8, P0, R151, R4, 0x1 ;  /* 0x0000000497087211 */ /* 0x001fe200078008ff */
[----:B------:R-:W0:Y:S01]  /*5930*/  LDC R135, c[0x0][0x3c4] ;  /* 0x0000f100ff877b82 */ /* 0x000e220000000800 */
[-C--:B------:R-:W-:Y:S01]  /*5940*/  LEA.HI.X.SX32 R19, R145, R12.reuse, 0x1, P1 ;  /* 0x0000000c91137211 */ /* 0x080fe200008f0eff */
[----:B------:R-:W2:Y:S01]  /*5950*/  LDG.E.U16 R16, desc[UR8][R16.64] ;  /* 0x0000000810107981 */ /* 0x000ea2000c1e1500 */
[----:B------:R-:W-:-:S02]  /*5960*/  LEA.HI.X.SX32 R9, R151, R12, 0x1, P0 ;  /* 0x0000000c97097211 */ /* 0x000fc400000f0eff */
[-C--:B------:R-:W-:Y:S01]  /*5970*/  LEA R22, P1, R158, R4.reuse, 0x1 ;  /* 0x000000049e167211 */ /* 0x080fe200078208ff */
[----:B------:R-:W2:Y:S01]  /*5980*/  LDG.E.U16 R18, desc[UR8][R18.64] ;  /* 0x0000000812127981 */ /* 0x000ea2000c1e1500 */
[----:B------:R-:W-:Y:S01]  /*5990*/  LEA R6, P0, R164, R4, 0x1 ;  /* 0x00000004a4067211 */ /* 0x000fe200078008ff */
[----:B------:R-:W0:Y:S01]  /*59a0*/  LDC R140, c[0x0][0x3c4] ;  /* 0x0000f100ff8c7b82 */ /* 0x000e220000000800 */
[-C--:B------:R-:W-:Y:S01]  /*59b0*/  LEA.HI.X.SX32 R23, R158, R12.reuse, 0x1, P1 ;  /* 0x0000000c9e177211 */ /* 0x080fe200008f0eff */
[----:B------:R1:W2:Y:S01]  /*59c0*/  LDG.E.U16 R8, desc[UR8][R8.64] ;  /* 0x0000000808087981 */ /* 0x0002a2000c1e1500 */
[----:B------:R-:W-:Y:S02]  /*59d0*/  LEA.HI.X.SX32 R7, R164, R12, 0x1, P0 ;  /* 0x0000000ca4077211 */ /* 0x000fe400000f0eff */
[-C--:B-1----:R-:W-:Y:S01]  /*59e0*/  LEA R10, P0, R166, R4.reuse, 0x1 ;  /* 0x00000004a60a7211 */ /* 0x082fe200078008ff */
[----:B------:R-:W2:Y:S01]  /*59f0*/  LDG.E.U16 R22, desc[UR8][R22.64] ;  /* 0x0000000816167981 */ /* 0x000ea2000c1e1500 */
[-C--:B------:R-:W-:Y:S01]  /*5a00*/  LEA R14, P1, R172, R4.reuse, 0x1 ;  /* 0x00000004ac0e7211 */ /* 0x080fe200078208ff */
[----:B------:R-:W1:Y:S01]  /*5a10*/  LDC R145, c[0x0][0x3c4] ;  /* 0x0000f100ff917b82 */ /* 0x000e620000000800 */
[----:B------:R-:W-:Y:S01]  /*5a20*/  LEA R4, P2, R243, R4, 0x1 ;  /* 0x00000004f3047211 */ /* 0x000fe200078408ff */
[----:B------:R-:W2:Y:S01]  /*5a30*/  LDG.E.U16 R6, desc[UR8][R6.64] ;  /* 0x0000000806067981 */ /* 0x000ea2000c1e1500 */
[----:B------:R-:W-:-:S02]  /*5a40*/  LEA.HI.X.SX32 R11, R166, R12, 0x1, P0 ;  /* 0x0000000ca60b7211 */ /* 0x000fc400000f0eff */
[-C--:B------:R-:W-:Y:S02]  /*5a50*/  LEA.HI.X.SX32 R15, R172, R12.reuse, 0x1, P1 ;  /* 0x0000000cac0f7211 */ /* 0x080fe400008f0eff */
[----:B------:R-:W-:Y:S01]  /*5a60*/  LEA.HI.X.SX32 R5, R243, R12, 0x1, P2 ;  /* 0x0000000cf3057211 */ /* 0x000fe200010f0eff */
[----:B------:R3:W2:Y:S01]  /*5a70*/  LDG.E.U16 R10, desc[UR8][R10.64] ;  /* 0x000000080a0a7981 */ /* 0x0006a2000c1e1500 */
[----:B------:R-:W-:Y:S01]  /*5a80*/  LOP3.LUT R3, R3, 0x600000, RZ, 0xc0, !PT ;  /* 0x0060000003037812 */ /* 0x000fe200078ec0ff */
[----:B------:R-:W0:Y:S02]  /*5a90*/  LDC R9, c[0x0][0x3c4] ;  /* 0x0000f100ff097b82 */ /* 0x000e240000000800 */
[----:B------:R-:W2:Y:S04]  /*5aa0*/  LDG.E.U16 R14, desc[UR8][R14.64] ;  /* 0x000000080e0e7981 */ /* 0x000ea8000c1e1500 */
[----:B------:R3:W2:Y:S01]  /*5ab0*/  LDG.E.U16 R12, desc[UR8][R4.64] ;  /* 0x00000008040c7981 */ /* 0x0006a2000c1e1500 */
[----:B------:R-:W-:Y:S01]  /*5ac0*/  R2UR UR6, R3 ;  /* 0x00000000030672ca */ /* 0x000fe200000e0000 */
[----:B---3--:R-:W3:Y:S08]  /*5ad0*/  LDC R11, c[0x0][0x3c4] ;  /* 0x0000f100ff0b7b82 */ /* 0x008ef00000000800 */
[----:B------:R-:W0:Y:S08]  /*5ae0*/  LDC R3, c[0x0][0x3c8] ;  /* 0x0000f200ff037b82 */ /* 0x000e300000000800 */
[----:B------:R-:W1:Y:S01]  /*5af0*/  LDC R4, c[0x0][0x3c0] ;  /* 0x0000f000ff047b82 */ /* 0x000e620000000800 */
[----:B------:R-:W-:-:S02]  /*5b00*/  R2UR UR5, R0 ;  /* 0x00000000000572ca */ /* 0x000fc400000e0000 */
[----:B------:R-:W-:-:S05]  /*5b10*/  LOP3.LUT R0, R165, 0x7f, RZ, 0xc0, !PT ;  /* 0x0000007fa5007812 */ /* 0x000fca00078ec0ff */
[----:B------:R-:W2:Y:S01]  /*5b20*/  LDC R5, c[0x0][0x3c8] ;  /* 0x0000f200ff057b82 */ /* 0x000ea20000000800 */
[----:B0-----:R-:W-:-:S05]  /*5b30*/  IMAD R3, R0, R3, RZ ;  /* 0x0000000300037224 */ /* 0x001fca00078e02ff */
[----:B------:R-:W-:Y:S01]  /*5b40*/  UIADD3 UR6, UPT, UPT, UR5, UR6, URZ ;  /* 0x0000000605067290 */ /* 0x000fe2000fffe0ff */
[----:B------:R-:W-:Y:S01]  /*5b50*/  PRMT R128, RZ, 0x7610, R128 ;  /* 0x00007610ff807816 */ /* 0x000fe20000000080 */
[----:B------:R-:W-:Y:S01]  /*5b60*/  STL [R1+0x95c], R209 ;  /* 0x00095cd101007387 */ /* 0x000fe20000100800 */
[----:B------:R-:W-:Y:S02]  /*5b70*/  PRMT R126, RZ, 0x7610, R126 ;  /* 0x00007610ff7e7816 */ /* 0x000fe4000000007e */
[----:B------:R-:W-:Y:S02]  /*5b80*/  PRMT R124, RZ, 0x7610, R124 ;  /* 0x00007610ff7c7816 */ /* 0x000fe4000000007c */
[----:B------:R-:W-:Y:S01]  /*5b90*/  PRMT R122, RZ, 0x7610, R122 ;  /* 0x00007610ff7a7816 */ /* 0x000fe2000000007a */
[----:B-1----:R-:W-:Y:S01]  /*5ba0*/  IMAD R0, R167, R4, RZ ;  /* 0x00000004a7007224 */ /* 0x002fe200078e02ff */
[----:B------:R-:W-:Y:S02]  /*5bb0*/  PRMT R63, RZ, 0x7610, R63 ;  /* 0x00007610ff3f7816 */ /* 0x000fe4000000003f */
[----:B------:R-:W-:-:S02]  /*5bc0*/  PRMT R61, RZ, 0x7610, R61 ;  /* 0x00007610ff3d7816 */ /* 0x000fc4000000003d */
[----:B------:R-:W-:Y:S02]  /*5bd0*/  PRMT R59, RZ, 0x7610, R59 ;  /* 0x00007610ff3b7816 */ /* 0x000fe4000000003b */
[----:B------:R-:W-:Y:S02]  /*5be0*/  PRMT R57, RZ, 0x7610, R57 ;  /* 0x00007610ff397816 */ /* 0x000fe40000000039 */
[----:B------:R-:W-:Y:S02]  /*5bf0*/  PRMT R55, RZ, 0x7610, R55 ;  /* 0x00007610ff377816 */ /* 0x000fe40000000037 */
[----:B------:R-:W-:Y:S02]  /*5c00*/  PRMT R51, RZ, 0x7610, R51 ;  /* 0x00007610ff337816 */ /* 0x000fe40000000033 */
        /* <DEDUP_REMOVED lines=11> */
[----:B------:R-:W-:Y:S01]  /*5cc0*/  PRMT R27, RZ, 0x7610, R27 ;  /* 0x00007610ff1b7816 */ /* 0x000fe2000000001b */
[----:B------:R-:W-:Y:S01]  /*5cd0*/  IMAD R135, R135, 0x11, RZ ;  /* 0x0000001187877824 */ /* 0x000fe200078e02ff */
[----:B------:R-:W-:Y:S01]  /*5ce0*/  LEA R198, P0, R0, R198, 0x1 ;  /* 0x000000c600c67211 */ /* 0x000fe200078008ff */
[----:B------:R-:W-:Y:S01]  /*5cf0*/  STTM.x64 tmem[UR6], RZ ;  /* 0x000000ff000079ed */ /* 0x000fe20008340006 */
[----:B------:R-:W-:Y:S01]  /*5d00*/  IMAD R138, R138, 0x12, RZ ;  /* 0x000000128a8a7824 */ /* 0x000fe200078e02ff */
[----:B------:R-:W0:Y:S01]  /*5d10*/  LDC R151, c[0x0][0x3c4] ;  /* 0x0000f100ff977b82 */ /* 0x000e220000000800 */
[----:B------:R-:W-:-:S02]  /*5d20*/  LEA.HI.X.SX32 R7, R0, R199, 0x1, P0 ;  /* 0x000000c700077211 */ /* 0x000fc400000f0eff */
[----:B------:R-:W-:Y:S01]  /*5d30*/  LOP3.LUT P0, RZ, R165, 0x7f, RZ, 0xc0, !PT ;  /* 0x0000007fa5ff7812 */ /* 0x000fe2000780c0ff */
[----:B------:R-:W-:Y:S01]  /*5d40*/  STS.U16 [R53+UR4+0x2300], R52 ;  /* 0x0023003435007988 */ /* 0x000fe20008000404 */
[----:B------:R-:W-:Y:S01]  /*5d50*/  STTM.x64 tmem[UR6+0x40], RZ ;  /* 0x000040ff000079ed */ /* 0x000fe20008340006 */
[----:B------:R-:W-:Y:S02]  /*5d60*/  STTM.x64 tmem[UR6+0x80], RZ ;  /* 0x000080ff000079ed */ /* 0x000fe40008340006 */
[----:B------:R-:W-:Y:S01]  /*5d70*/  STS.U16 [R53+UR4+0x2700], R64 ;  /* 0x0027004035007988 */ /* 0x000fe20008000404 */
[----:B------:R-:W-:Y:S02]  /*5d80*/  IMAD R142, R142, 0x13, RZ ;  /* 0x000000138e8e7824 */ /* 0x000fe400078e02ff */
[----:B------:R-:W-:Y:S01]  /*5d90*/  IMAD R146, R146, 0x14, RZ ;  /* 0x0000001492927824 */ /* 0x000fe200078e02ff */
[----:B----4-:R-:W-:Y:S01]  /*5da0*/  STS.U16 [R53+UR4+0x2b00], R58 ;  /* 0x002b003a35007988 */ /* 0x010fe20008000404 */
[----:B------:R-:W-:-:S02]  /*5db0*/  IMAD R148, R148, 0xd, RZ ;  /* 0x0000000d94947824 */ /* 0x000fc400078e02ff */
[----:B------:R-:W-:Y:S01]  /*5dc0*/  IMAD R149, R149, 0x15, RZ ;  /* 0x0000001595957824 */ /* 0x000fe200078e02ff */
[----:B------:R-:W-:Y:S01]  /*5dd0*/  STS.U16 [R53+UR4+0x2f00], R60 ;  /* 0x002f003c35007988 */ /* 0x000fe20008000404 */
[----:B------:R-:W-:Y:S02]  /*5de0*/  IMAD R150, R150, 0x1d, RZ ;  /* 0x0000001d96967824 */ /* 0x000fe400078e02ff */
[----:B------:R-:W-:Y:S01]  /*5df0*/  IMAD R153, R153, 0x16, RZ ;  /* 0x0000001699997824 */ /* 0x000fe200078e02ff */
[----:B------:R-:W-:Y:S01]  /*5e00*/  STS.U16 [R53+UR4+0x3300], R66 ;  /* 0x0033004235007988 */ /* 0x000fe20008000404 */
[----:B------:R-:W-:Y:S02]  /*5e10*/  IMAD R159, R159, 0x5, RZ ;  /* 0x000000059f9f7824 */ /* 0x000fe400078e02ff */
[----:B------:R-:W-:Y:S01]  /*5e20*/  IMAD R155, R155, 0x7, RZ ;  /* 0x000000079b9b7824 */ /* 0x000fe200078e02ff */
[----:B------:R-:W-:Y:S01]  /*5e30*/  STS.U16 [R53+UR4+0x3700], R62 ;  /* 0x0037003e35007988 */ /* 0x000fe20008000404 */
[----:B------:R-:W-:Y:S01]  /*5e40*/  PRMT R17, RZ, 0x7610, R17 ;  /* 0x00007610ff117816 */ /* 0x000fe20000000011 */
[----:B------:R-:W1:Y:S02]  /*5e50*/  LDC R158, c[0x0][0x3c4] ;  /* 0x0000f100ff9e7b82 */ /* 0x000e640000000800 */
[----:B------:R4:W-:Y:S04]  /*5e60*/  STS.U16 [R53+UR4+0x3b00], R68 ;  /* 0x003b004435007988 */ /* 0x0009e80008000404 */
[----:B------:R-:W-:Y:S04]  /*5e70*/  STS.U16 [R53+UR4+0x3f00], R54 ;  /* 0x003f003635007988 */ /* 0x000fe80008000404 */
[----:B------:R-:W-:Y:S04]  /*5e80*/  STS.U16 [R53+UR4+0x4300], R70 ;  /* 0x0043004635007988 */ /* 0x000fe80008000404 */
[----:B------:R-:W-:Y:S01]  /*5e90*/  STS.U16 [R53+UR4+0x4700], R56 ;  /* 0x0047003835007988 */ /* 0x000fe20008000404 */
[----:B------:R-:W-:Y:S01]  /*5ea0*/  VOTEU.ALL UP0, P0 ;  /* 0x0000000000ff7886 */ /* 0x000fe20000000000 */
[----:B------:R-:W-:Y:S01]  /*5eb0*/  VOTEU.ALL UP1, P0 ;  /* 0x0000000000ff7886 */ /* 0x000fe20000020000 */
[----:B------:R-:W-:Y:S01]  /*5ec0*/  LEA R202, P1, R3, R198, 0x1 ;  /* 0x000000c603ca7211 */ /* 0x000fe200078208ff */
[----:B------:R-:W-:Y:S01]  /*5ed0*/  STS.U16 [R53+UR4+0x4b00], R72 ;  /* 0x004b004835007988 */ /* 0x000fe20008000404 */
[----:B---3--:R-:W-:-:S03]  /*5ee0*/  IMAD.SHL.U32 R166, R11, 0x2, RZ ;  /* 0x000000020ba67824 */ /* 0x008fc600078e00ff */
        /* <DEDUP_REMOVED lines=16> */
[----:B------:R2:W-:Y:S01]  /*5ff0*/  STS.U16 [R53+UR4+0x9700], R32 ;  /* 0x0097002035007988 */ /* 0x0005e20008000404 */
[----:B------:R-:W-:Y:S01]  /*6000*/  IMAD R9, R9, 0x5, RZ ;  /* 0x0000000509097824 */ /* 0x000fe200078e02ff */
[----:B----4-:R-:W3:Y:S02]  /*6010*/  LDC R68, c[0x0][0x3c4] ;  /* 0x0000f100ff447b82 */ /* 0x010ee40000000800 */
[----:B------:R-:W-:Y:S04]  /*6020*/  STS.U16 [R53+UR4+0x8f00], R90 ;  /* 0x008f005a35007988 */ /* 0x000fe80008000404 */
[----:B------:R-:W-:Y:S02]  /*6030*/  STS.U16 [R53+UR4+0x9300], R92 ;  /* 0x0093005c35007988 */ /* 0x000fe40008000404 */
[----:B--2---:R-:W2:Y:S02]  /*6040*/  LDC R32, c[0x0][0x3c8] ;  /* 0x0000f200ff207b82 */ /* 0x004ea40000000800 */
[----:B------:R-:W-:Y:S04]  /*6050*/  STS.U16 [R53+UR4+0x9b00], R94 ;  /* 0x009b005e35007988 */ /* 0x000fe80008000404 */
[----:B------:R-:W-:Y:S04]  /*6060*/  STS.U16 [R53+UR4+0x9f00], R96 ;  /* 0x009f006035007988 */ /* 0x000fe80008000404 */
[----:B------:R-:W-:Y:S04]  /*6070*/  STS.U16 [R53+UR4+0xa300], R98 ;  /* 0x00a3006235007988 */ /* 0x000fe80008000404 */
[----:B------:R4:W-:Y:S04]  /*6080*/  STS.U16 [R53+UR4+0xa700], R28 ;  /* 0x00a7001c35007988 */ /* 0x0009e80008000404 */
[----:B------:R-:W-:Y:S04]  /*6090*/  STS.U16 [R53+UR4+0xab00], R100 ;  /* 0x00ab006435007988 */ /* 0x000fe80008000404 */
[----:B------:R-:W-:Y:S01]  /*60a0*/  STS.U16 [R53+UR4+0xaf00], R34 ;  /* 0x00af002235007988 */ /* 0x000fe20008000404 */
[----:B----4-:R-:W4:Y:S03]  /*60b0*/  LDC R28, c[0x0][0x3c8] ;  /* 0x0000f200ff1c7b82 */ /* 0x010f260000000800 */
        /* <DEDUP_REMOVED lines=19> */
[----:B------:R0:W-:Y:S01]  /*61f0*/  STS.U16 [R53+UR4+0xff00], R12 ;  /* 0x00ff000c35007988 */ /* 0x0001e20008000404 */
[----:B------:R-:W-:Y:S01]  /*6200*/  STTM.x64 tmem[UR6+0xc0], RZ ;  /* 0x0000c0ff000079ed */ /* 0x000fe20008340006 */
[----:B------:R-:W0:Y:S01]  /*6210*/  FENCE.VIEW.ASYNC.T ;  /* 0x00000000000073c6 */ /* 0x000e220000000200 */
[----:B------:R-:W-:-:S04]  /*6220*/  @!UP0 UIADD3 UR12, UPT, UPT, -UR10, 0x100000, URZ ;  /* 0x001000000a0c8890 */ /* 0x000fc8000fffe1ff */
[----:B------:R-:W-:Y:S02]  /*6230*/  @!UP0 USHF.L.U32 UR13, UR12, 0xb, URZ ;  /* 0x0000000b0c0d8899 */ /* 0x000fe400080006ff */
[----:B------:R-:W-:Y:S01]  /*6240*/  @!UP0 USHF.L.U32 UR12, UR12, 0x1, URZ ;  /* 0x000000010c0c8899 */ /* 0x000fe200080006ff */
[----:B0-----:R-:W-:Y:S01]  /*6250*/  BAR.SYNC.DEFER_BLOCKING 0x0 ;  /* 0x0000000000007b1d */ /* 0x001fe20000010000 */
[----:B--2---:R-:W-:-:S04]  /*6260*/  IMAD R4, R32, 0x80, R3 ;  /* 0x0000008020047824 */ /* 0x004fc800078e0203 */
[----:B------:R-:W-:Y:S01]  /*6270*/  IMAD R5, R5, 0x80, R4 ;  /* 0x0000008005057824 */ /* 0x000fe200078e0204 */
[----:B------:R-:W-:-:S04]  /*6280*/  LEA R200, P2, R4, R198, 0x1 ;  /* 0x000000c604c87211 */ /* 0x000fc800078408ff */
[----:B----4-:R-:W-:Y:S02]  /*6290*/  LEA R0, R28, R5, 0x7 ;  /* 0x000000051c007211 */ /* 0x010fe400078e38ff */
[-C--:B------:R-:W-:Y:S01]  /*62a0*/  LEA R204, P3, R5, R198.reuse, 0x1 ;  /* 0x000000c605cc7211 */ /* 0x080fe200078608ff */
[----:B------:R-:W0:Y:S02]  /*62b0*/  FENCE.VIEW.ASYNC.S ;  /* 0x00000000000073c6 */ /* 0x000e240000000000 */
[----:B0-----:R0:W2:Y:S01]  /*62c0*/  @!UP1 SYNCS.EXCH.64 URZ, [UR4+0x28000], UR12 ;  /* 0x0280000c04ff95b2 */ /* 0x0010a20008000100 */
[----:B------:R-:W-:Y:S02]  /*62d0*/  LEA R198, P4, R0, R198, 0x1 ;  /* 0x000000c600c67211 */ /* 0x000fe400078808ff */
[----:B------:R-:W-:Y:S02]  /*62e0*/  LEA.HI.X.SX32 R203, R3, R7, 0x1, P1 ;  /* 0x0000000703cb7211 */ /* 0x000fe400008f0eff */
[----:B------:R-:W-:-:S02]  /*62f0*/  ISETP.GT.AND P1, PT, R69, RZ, PT ;  /* 0x000000ff4500720c */ /* 0x000fc40003f24270 */
[-C--:B------:R-:W-:Y:S01]  /*6300*/  LEA.HI.X.SX32 R199, R0, R7.reuse, 0x1, P4 ;  /* 0x0000000700c77211 */ /* 0x080fe200020f0eff */
[----:B--2---:R-:W-:Y:S01]  /*6310*/  BAR.SYNC.DEFER_BLOCKING 0x0 ;  /* 0x0000000000007b1d */ /* 0x004fe20000010000 */
[-C--:B------:R-:W-:Y:S02]  /*6320*/  LEA.HI.X.SX32 R201, R4, R7.reuse, 0x1, P2 ;  /* 0x0000000704c97211 */ /* 0x080fe400010f0eff */
[----:B------:R-:W-:Y:S01]  /*6330*/  LEA.HI.X.SX32 R205, R5, R7, 0x1, P3 ;  /* 0x0000000705cd7211 */ /* 0x000fe200018f0eff */
[----:B------:R-:W-:Y:S01]  /*6340*/  IMAD.WIDE R6, R166, 0x2, R198 ;  /* 0x00000002a6067825 */ /* 0x000fe200078e02c6 */
[----:B------:R-:W-:Y:S02]  /*6350*/  PRMT R104, RZ, 0x7610, R104 ;  /* 0x00007610ff687816 */ /* 0x000fe40000000068 */
[----:B------:R-:W-:Y:S01]  /*6360*/  PRMT R54, RZ, 0x7610, R54 ;  /* 0x00007610ff367816 */ /* 0x000fe20000000036 */
[----:B------:R-:W-:Y:S01]  /*6370*/  STL [R1+0x960], R167 ;  /* 0x000960a701007387 */ /* 0x000fe20000100800 */
[----:B------:R-:W-:Y:S01]  /*6380*/  PRMT R53, RZ, 0x7610, R53 ;  /* 0x00007610ff357816 */ /* 0x000fe20000000035 */
[----:B------:R-:W2:Y:S01]  /*6390*/  LDC R0, c[0x0][0x3c4] ;  /* 0x0000f100ff007b82 */ /* 0x000ea20000000800 */
[----:B------:R-:W-:-:S02]  /*63a0*/  PRMT R118, RZ, 0x7610, R118 ;  /* 0x00007610ff767816 */ /* 0x000fc40000000076 */
[----:B------:R-:W-:Y:S02]  /*63b0*/  PRMT R116, RZ, 0x7610, R116 ;  /* 0x00007610ff747816 */ /* 0x000fe40000000074 */
[----:B------:R-:W-:Y:S02]  /*63c0*/  PRMT R114, RZ, 0x7610, R114 ;  /* 0x00007610ff727816 */ /* 0x000fe40000000072 */
[----:B------:R-:W-:Y:S01]  /*63d0*/  PRMT R112, RZ, 0x7610, R112 ;  /* 0x00007610ff707816 */ /* 0x000fe20000000070 */
[----:B------:R-:W4:Y:S01]  /*63e0*/  LDC R69, c[0x0][0x3c4] ;  /* 0x0000f100ff457b82 */ /* 0x000f220000000800 */
[----:B------:R3:W4:Y:S01]  /*63f0*/  @P1 LDG.E.U16 R104, desc[UR8][R6.64] ;  /* 0x0000000806681981 */ /* 0x000722000c1e1500 */
[C---:B------:R-:W-:Y:S01]  /*6400*/  IMAD.WIDE R4, R9.reuse, 0x2, R200 ;  /* 0x0000000209047825 */ /* 0x040fe200078e02c8 */
[----:B------:R-:W-:Y:S02]  /*6410*/  PRMT R110, RZ, 0x7610, R110 ;  /* 0x00007610ff6e7816 */ /* 0x000fe4000000006e */
[----:B------:R-:W-:Y:S01]  /*6420*/  PRMT R108, RZ, 0x7610, R108 ;  /* 0x00007610ff6c7816 */ /* 0x000fe2000000006c */
[----:B------:R-:W-:Y:S01]  /*6430*/  IMAD.WIDE R8, R9, 0x2, R202 ;  /* 0x0000000209087825 */ /* 0x000fe200078e02ca */
[----:B------:R-:W4:Y:S04]  /*6440*/  @P1 LDG.E.U16 R53, desc[UR8][R4.64] ;  /* 0x0000000804351981 */ /* 0x000f28000c1e1500 */
[----:B------:R-:W4:Y:S04]  /*6450*/  @P1 LDG.E.U16 R54, desc[UR8][R8.64] ;  /* 0x0000000808361981 */ /* 0x000f28000c1e1500 */
[----:B------:R-:W-:Y:S04]  /*6460*/  STL [R1+0x964], R165 ;  /* 0x000964a501007387 */ /* 0x000fe80000100800 */
[----:B------:R0:W-:Y:S04]  /*6470*/  STL.64 [R1+0xaf0], R128 ;  /* 0x000af08001007387 */ /* 0x0001e80000100a00 */
[----:B------:R-:W-:Y:S04]  /*6480*/  STL.64 [R1+0xae0], R126 ;  /* 0x000ae07e01007387 */ /* 0x000fe80000100a00 */
[----:B------:R0:W-:Y:S01]  /*6490*/  STL.64 [R1+0xad0], R124 ;  /* 0x000ad07c01007387 */ /* 0x0001e20000100a00 */
[----:B------:R-:W-:-:S03]  /*64a0*/  PRMT R106, RZ, 0x7610, R106 ;  /* 0x00007610ff6a7816 */ /* 0x000fc6000000006a */
[----:B------:R0:W-:Y:S04]  /*64b0*/  STL.64 [R1+0xac0], R122 ;  /* 0x000ac07a01007387 */ /* 0x0001e80000100a00 */
[----:B------:R-:W-:Y:S01]  /*64c0*/  STL.64 [R1+0xab0], R120 ;  /* 0x000ab07801007387 */ /* 0x000fe20000100a00 */
[----:B------:R-:W-:-:S03]  /*64d0*/  PRMT R102, RZ, 0x7610, R102 ;  /* 0x00007610ff667816 */ /* 0x000fc60000000066 */
[----:B------:R0:W-:Y:S01]  /*64e0*/  STL.64 [R1+0xaa0], R118 ;  /* 0x000aa07601007387 */ /* 0x0001e20000100a00 */
[----:B------:R-:W-:-:S03]  /*64f0*/  PRMT R100, RZ, 0x7610, R100 ;  /* 0x00007610ff647816 */ /* 0x000fc60000000064 */
        /* <DEDUP_REMOVED lines=10> */
[----:B------:R-:W-:Y:S01]  /*65a0*/  STL.64 [R1+0xac8], R106 ;  /* 0x000ac86a01007387 */ /* 0x000fe20000100a00 */
        /* <DEDUP_REMOVED lines=29> */
[----:B------:R-:W-:Y:S01]  /*6780*/  PRMT R26, RZ, 0x7610, R26 ;  /* 0x00007610ff1a7816 */ /* 0x000fe2000000001a */
[----:B--2---:R-:W-:Y:S01]  /*6790*/  IMAD.SHL.U32 R0, R0, 0x8, RZ ;  /* 0x0000000800007824 */ /* 0x004fe200078e00ff */
[----:B---3--:R-:W-:Y:S01]  /*67a0*/  SHF.L.U32 R6, R68, 0x4, RZ ;  /* 0x0000000444067819 */ /* 0x008fe200000006ff */
[----:B------:R-:W-:-:S02]  /*67b0*/  IMAD R68, R136, 0x18, RZ ;  /* 0x0000001888447824 */ /* 0x000fc400078e02ff */
[----:B------:R-:W-:Y:S02]  /*67c0*/  IMAD R145, R145, 0xc, RZ ;  /* 0x0000000c91917824 */ /* 0x000fe400078e02ff */
[----:B------:R-:W-:Y:S01]  /*67d0*/  IMAD R151, R151, 0x6, RZ ;  /* 0x0000000697977824 */ /* 0x000fe200078e02ff */
[----:B------:R-:W-:Y:S01]  /*67e0*/  PRMT R3, RZ, 0x7610, R3 ;  /* 0x00007610ff037816 */ /* 0x000fe20000000003 */
[--C-:B0-----:R-:W-:Y:S01]  /*67f0*/  IMAD.WIDE R128, R0, 0x2, R200.reuse ;  /* 0x0000000200807825 */ /* 0x101fe200078e02c8 */
[----:B------:R-:W2:Y:S03]  /*6800*/  @P1 LDG.E.U16 R134, desc[UR8][R200.64] ;  /* 0x00000008c8861981 */ /* 0x000ea6000c1e1500 */
[----:B------:R-:W-:Y:S01]  /*6810*/  IMAD.WIDE R124, R6, 0x2, R200 ;  /* 0x00000002067c7825 */ /* 0x000fe200078e02c8 */
[----:B------:R-:W3:Y:S03]  /*6820*/  @P1 LDG.E.U16 R130, desc[UR8][R128.64] ;  /* 0x0000000880821981 */ /* 0x000ee6000c1e1500 */
[----:B----4-:R-:W-:Y:S01]  /*6830*/  IMAD R69, R69, 0x9, RZ ;  /* 0x0000000945457824 */ /* 0x010fe200078e02ff */
[----:B------:R-:W4:Y:S01]  /*6840*/  @P1 LDG.E.U16 R3, desc[UR8][R202.64] ;  /* 0x00000008ca031981 */ /* 0x000f22000c1e1500 */
[----:B------:R-:W-:-:S03]  /*6850*/  IMAD.WIDE R122, R68, 0x2, R202 ;  /* 0x00000002447a7825 */ /* 0x000fc600078e02ca */
[----:B------:R-:W2:Y:S01]  /*6860*/  @P1 LDG.E.U16 R133, desc[UR8][R204.64] ;  /* 0x00000008cc851981 */ /* 0x000ea2000c1e1500 */
[----:B------:R-:W-:-:S03]  /*6870*/  IMAD.WIDE R118, R161, 0x2, R202 ;  /* 0x00000002a1767825 */ /* 0x000fc600078e02ca */
[----:B------:R-:W2:Y:S01]  /*6880*/  @P1 LDG.E.U16 R132, desc[UR8][R198.64] ;  /* 0x00000008c6841981 */ /* 0x000ea2000c1e1500 */
[----:B------:R-:W-:Y:S02]  /*6890*/  IMAD R136, R139, 0x19, RZ ;  /* 0x000000198b887824 */ /* 0x000fe400078e02ff */
[----:B------:R-:W-:-:S04]  /*68a0*/  IMAD.WIDE R114, R69, 0x2, R202 ;  /* 0x0000000245727825 */ /* 0x000fc800078e02ca */
[----:B------:R-:W-:-:S04]  /*68b0*/  IMAD.WIDE R110, R135, 0x2, R202 ;  /* 0x00000002876e7825 */ /* 0x000fc800078e02ca */
[----:B------:R-:W-:Y:S02]  /*68c0*/  IMAD R139, R140, 0x1a, RZ ;  /* 0x0000001a8c8b7824 */ /* 0x000fe400078e02ff */
[----:B------:R-:W-:Y:S02]  /*68d0*/  IMAD R140, R144, 0x3, RZ ;  /* 0x00000003908c7824 */ /* 0x000fe400078e02ff */
[----:B------:R-:W-:Y:S02]  /*68e0*/  IMAD.SHL.U32 R144, R162, 0x4, RZ ;  /* 0x00000004a2907824 */ /* 0x000fe400078e00ff */
[----:B------:R-:W-:-:S04]  /*68f0*/  IMAD.WIDE R164, R143, 0x2, R200 ;  /* 0x000000028fa47825 */ /* 0x000fc800078e02c8 */
        /* <DEDUP_REMOVED lines=12> */
[----:B------:R-:W-:Y:S01]  /*69c0*/  IMAD.WIDE R194, R150, 0x2, R202 ;  /* 0x0000000296c27825 */ /* 0x000fe200078e02ca */
[----:B------:R-:W-:Y:S04]  /*69d0*/  STL.64 [R1+0xa38], R104 ;  /* 0x000a386801007387 */ /* 0x000fe80000100a00 */
        /* <DEDUP_REMOVED lines=34> */
[----:B------:R0:W-:Y:S04]  /*6c00*/  STL.64 [R1+0xab8], R32 ;  /* 0x000ab82001007387 */ /* 0x0001e80000100a00 */
[----:B------:R1:W-:Y:S04]  /*6c10*/  STL.64 [R1+0xad8], R30 ;  /* 0x000ad81e01007387 */ /* 0x0003e80000100a00 */
[----:B------:R-:W-:Y:S04]  /*6c20*/  STL.64 [R1+0xae8], R28 ;  /* 0x000ae81c01007387 */ /* 0x000fe80000100a00 */
[----:B------:R2:W-:Y:S01]  /*6c30*/  STL.64 [R1+0xaf8], R26 ;  /* 0x000af81a01007387 */ /* 0x0005e20000100a00 */
[----:B0-----:R-:W-:-:S04]  /*6c40*/  IMAD.WIDE R32, R68, 0x2, R200 ;  /* 0x0000000244207825 */ /* 0x001fc800078e02c8 */
[----:B-1----:R-:W-:-:S04]  /*6c50*/  IMAD.WIDE R30, R6, 0x2, R202 ;  /* 0x00000002061e7825 */ /* 0x002fc800078e02ca */
[----:B--2---:R-:W-:-:S05]  /*6c60*/  IMAD.WIDE R26, R0, 0x2, R202 ;  /* 0x00000002001a7825 */ /* 0x004fca00078e02ca */
[----:B------:R0:W-:Y:S01]  /*6c70*/  STL.64 [R1+0x8b0], R26 ;  /* 0x0008b01a01007387 */ /* 0x0001e20000100a00 */
[----:B------:R-:W-:-:S03]  /*6c80*/  IMAD.WIDE R36, R163, 0x2, R200 ;  /* 0x00000002a3247825 */ /* 0x000fc600078e02c8 */
[----:B------:R1:W-:Y:S01]  /*6c90*/  STL.64 [R1+0x8a8], R128 ;  /* 0x0008a88001007387 */ /* 0x0003e20000100a00 */
[----:B------:R-:W-:-:S03]  /*6ca0*/  IMAD.WIDE R40, R69, 0x2, R200 ;  /* 0x0000000245287825 */ /* 0x000fc600078e02c8 */
[----:B------:R-:W-:Y:S01]  /*6cb0*/  STL.64 [R1+0x7b0], R30 ;  /* 0x0007b01e01007387 */ /* 0x000fe20000100a00 */
        /* <DEDUP_REMOVED lines=118> */
[----:B------:R-:W-:-:S04]  /*7420*/  IMAD.WIDE R126, R0, 0x2, R198 ;  /* 0x00000002007e7825 */ /* 0x000fc800078e02c6 */
[--C-:B------:R-:W-:Y:S01]  /*7430*/  IMAD.WIDE R226, R138, 0x2, R198.reuse ;  /* 0x000000028ae27825 */ /* 0x100fe200078e02c6 */
[----:B------:R-:W-:Y:S03]  /*7440*/  STL.64 [R1+0x720], R234 ;  /* 0x000720ea01007387 */ /* 0x000fe60000100a00 */
[--C-:B------:R-:W-:Y:S01]  /*7450*/  IMAD.WIDE R218, R142, 0x2, R198.reuse ;  /* 0x000000028eda7825 */ /* 0x100fe200078e02c6 */
[----:B------:R-:W-:Y:S03]  /*7460*/  STL.64 [R1+0x620], R188 ;  /* 0x000620bc01007387 */ /* 0x000fe60000100a00 */
[----:B------:R-:W-:Y:S01]  /*7470*/  IMAD.WIDE R208, R143, 0x2, R198 ;  /* 0x000000028fd07825 */ /* 0x000fe200078e02c6 */
[----:B------:R-:W-:Y:S01]  /*7480*/  STL.64 [R1+0x900], R228 ;  /* 0x000900e401007387 */ /* 0x000fe20000100a00 */
[----:B------:R-:W-:Y:S01]  /*7490*/  PRMT R24, RZ, 0x7610, R24 ;  /* 0x00007610ff187816 */ /* 0x000fe20000000018 */
[----:B------:R-:W0:Y:S01]  /*74a0*/  LDC R0, c[0x0][0x3d0] ;  /* 0x0000f400ff007b82 */ /* 0x000e220000000800 */
[----:B------:R-:W-:Y:S01]  /*74b0*/  IMAD.WIDE R160, R153, 0x2, R204 ;  /* 0x0000000299a07825 */ /* 0x000fe200078e02cc */
[----:B------:R-:W-:Y:S03]  /*74c0*/  STL.64 [R1+0x800], R220 ;  /* 0x000800dc01007387 */ /* 0x000fe60000100a00 */
[--C-:B------:R-:W-:Y:S01]  /*74d0*/  IMAD.WIDE R240, R6, 0x2, R198.reuse ;  /* 0x0000000206f07825 */ /* 0x100fe200078e02c6 */
        /* <DEDUP_REMOVED lines=8> */
[----:B------:R0:W-:Y:S03]  /*7560*/  STL.64 [R1+0x898], R126 ;  /* 0x0008987e01007387 */ /* 0x0001e60000100a00 */
[--C-:B------:R-:W-:Y:S01]  /*7570*/  IMAD.WIDE R68, R136, 0x2, R198.reuse ;  /* 0x0000000288447825 */ /* 0x100fe200078e02c6 */
[----:B------:R-:W-:Y:S03]  /*7580*/  STL.64 [R1+0x6e0], R160 ;  /* 0x0006e0a001007387 */ /* 0x000fe60000100a00 */
[--C-:B------:R-:W-:Y:S01]  /*7590*/  IMAD.WIDE R52, R137, 0x2, R198.reuse ;  /* 0x0000000289347825 */ /* 0x100fe200078e02c6 */
[----:B------:R0:W-:Y:S04]  /*75a0*/  STL.64 [R1+0x798], R240 ;  /* 0x000798f001007387 */ /* 0x0001e80000100a00 */
[----:B------:R0:W-:Y:S01]  /*75b0*/  STL.64 [R1+0x698], R34 ;  /* 0x0006982201007387 */ /* 0x0001e20000100a00 */
[----:B------:R-:W-:-:S03]  /*75c0*/  IMAD.WIDE R58, R139, 0x2, R198 ;  /* 0x000000028b3a7825 */ /* 0x000fc600078e02c6 */
[----:B------:R0:W-:Y:S01]  /*75d0*/  STL.64 [R1+0x908], R38 ;  /* 0x0009082601007387 */ /* 0x0001e20000100a00 */
[----:B------:R-:W-:-:S03]  /*75e0*/  IMAD.WIDE R62, R140, 0x2, R198 ;  /* 0x000000028c3e7825 */ /* 0x000fc600078e02c6 */
[----:B------:R0:W-:Y:S01]  /*75f0*/  STL.64 [R1+0x878], R42 ;  /* 0x0008782a01007387 */ /* 0x0001e20000100a00 */
[----:B------:R-:W-:-:S03]  /*7600*/  IMAD.WIDE R66, R141, 0x2, R198 ;  /* 0x000000028d427825 */ /* 0x000fc600078e02c6 */
[----:B------:R0:W-:Y:S01]  /*7610*/  STL.64 [R1+0x778], R162 ;  /* 0x000778a201007387 */ /* 0x0001e20000100a00 */
[----:B------:R-:W-:-:S03]  /*7620*/  IMAD.WIDE R248, R144, 0x2, R198 ;  /* 0x0000000290f87825 */ /* 0x000fc600078e02c6 */
[----:B------:R0:W-:Y:S04]  /*7630*/  STL.64 [R1+0x678], R68 ;  /* 0x0006784401007387 */ /* 0x0001e80000100a00 */
[----:B------:R0:W-:Y:S04]  /*7640*/  STL.64 [R1+0x858], R52 ;  /* 0x0008583401007387 */ /* 0x0001e80000100a00 */
[----:B------:R0:W-:Y:S04]  /*7650*/  STL.64 [R1+0x758], R226 ;  /* 0x000758e201007387 */ /* 0x0001e80000100a00 */
[----:B------:R0:W-:Y:S04]  /*7660*/  STL.64 [R1+0x658], R58 ;  /* 0x0006583a01007387 */ /* 0x0001e80000100a00 */
[----:B------:R-:W-:Y:S04]  /*7670*/  STL.64 [R1+0x5b8], R62 ;  /* 0x0005b83e01007387 */ /* 0x000fe80000100a00 */
[----:B------:R-:W-:Y:S04]  /*7680*/  STL.64 [R1+0x838], R66 ;  /* 0x0008384201007387 */ /* 0x000fe80000100a00 */
[----:B------:R-:W-:Y:S04]  /*7690*/  STL.64 [R1+0x738], R218 ;  /* 0x000738da01007387 */ /* 0x000fe80000100a00 */
[----:B------:R-:W-:Y:S04]  /*76a0*/  STL.64 [R1+0x638], R208 ;  /* 0x000638d001007387 */ /* 0x000fe80000100a00 */
[----:B------:R-:W-:Y:S04]  /*76b0*/  STL.64 [R1+0x598], R248 ;  /* 0x000598f801007387 */ /* 0x000fe80000100a00 */
[----:B------:R-:W2:Y:S01]  /*76c0*/  @P1 LDG.E.U16 R131, desc[UR8][R26.64] ;  /* 0x000000081a831981 */ /* 0x000ea2000c1e1500 */
[----:B------:R-:W-:-:S03]  /*76d0*/  PRMT R8, RZ, 0x7610, R8 ;  /* 0x00007610ff087816 */ /* 0x000fc60000000008 */
[----:B------:R-:W2:Y:S01]  /*76e0*/  @P1 LDG.E.U16 R24, desc[UR8][R178.64] ;  /* 0x00000008b2181981 */ /* 0x000ea2000c1e1500 */
[----:B------:R-:W-:Y:S02]  /*76f0*/  PRMT R10, RZ, 0x7610, R10 ;  /* 0x00007610ff0a7816 */ /* 0x000fe4000000000a */
[----:B------:R-:W-:Y:S01]  /*7700*/  PRMT R13, RZ, 0x7610, R13 ;  /* 0x00007610ff0d7816 */ /* 0x000fe2000000000d */
[----:B------:R-:W2:Y:S04]  /*7710*/  @P1 LDG.E.U16 R8, desc[UR8][R174.64] ;  /* 0x00000008ae081981 */ /* 0x000ea8000c1e1500 */
[----:B0-----:R-:W2:Y:S04]  /*7720*/  LDL.LU.64 R26, [R1+0xaf8] ;  /* 0x000af800011a7983 */ /* 0x001ea80000300a00 */
[----:B-1----:R-:W3:Y:S04]  /*7730*/  LDL.LU.64 R128, [R1+0xaf0] ;  /* 0x000af00001807983 */ /* 0x002ee80000300a00 */
[----:B------:R-:W4:Y:S01]  /*7740*/  @P1 LDG.E.U16 R10, desc[UR8][R172.64] ;  /* 0x00000008ac0a1981 */ /* 0x000f22000c1e1500 */
[----:B------:R-:W-:-:S02]  /*7750*/  PRMT R25, RZ, 0x7610, R25 ;  /* 0x00007610ff197816 */ /* 0x000fc40000000019 */
[----:B------:R-:W-:Y:S01]  /*7760*/  PRMT R23, RZ, 0x7610, R23 ;  /* 0x00007610ff177816 */ /* 0x000fe20000000017 */
[----:B------:R-:W-:Y:S01]  /*7770*/  IMAD R156, R156, 0xf, RZ ;  /* 0x0000000f9c9c7824 */ /* 0x000fe200078e02ff */
[----:B------:R-:W-:Y:S02]  /*7780*/  PRMT R7, RZ, 0x7610, R7 ;  /* 0x00007610ff077816 */ /* 0x000fe40000000007 */
[----:B------:R-:W-:Y:S02]  /*7790*/  PRMT R11, RZ, 0x7610, R11 ;  /* 0x00007610ff0b7816 */ /* 0x000fe4000000000b */
[----:B------:R-:W-:Y:S01]  /*77a0*/  PRMT R14, RZ, 0x7610, R14 ;  /* 0x00007610ff0e7816 */ /* 0x000fe2000000000e */
[----:B------:R-:W-:Y:S01]  /*77b0*/  IMAD R157, R157, 0x17, RZ ;  /* 0x000000179d9d7824 */ /* 0x000fe200078e02ff */
[----:B------:R-:W-:Y:S02]  /*77c0*/  PRMT R12, RZ, 0x7610, R12 ;  /* 0x00007610ff0c7816 */ /* 0x000fe4000000000c */
[----:B------:R-:W-:-:S02]  /*77d0*/  PRMT R22, RZ, 0x7610, R22 ;  /* 0x00007610ff167816 */ /* 0x000fc40000000016 */
[----:B------:R-:W-:Y:S01]  /*77e0*/  PRMT R19, RZ, 0x7610, R19 ;  /* 0x00007610ff137816 */ /* 0x000fe20000000013 */
[----:B------:R-:W-:Y:S01]  /*77f0*/  IMAD R158, R158, 0x1f, RZ ;  /* 0x0000001f9e9e7824 */ /* 0x000fe200078e02ff */
[----:B------:R-:W-:Y:S02]  /*7800*/  PRMT R16, RZ, 0x7610, R16 ;  /* 0x00007610ff107816 */ /* 0x000fe40000000010 */
[----:B------:R-:W-:Y:S02]  /*7810*/  PRMT R9, RZ, 0x7610, R9 ;  /* 0x00007610ff097816 */ /* 0x000fe40000000009 */
[----:B------:R-:W-:Y:S02]  /*7820*/  PRMT R5, RZ, 0x7610, R5 ;  /* 0x00007610ff057816 */ /* 0x000fe40000000005 */
[----:B------:R-:W-:Y:S02]  /*7830*/  PRMT R4, RZ, 0x7610, R4 ;  /* 0x00007610ff047816 */ /* 0x000fe40000000004 */
[----:B------:R-:W-:-:S02]  /*7840*/  PRMT R15, RZ, 0x7610, R15 ;  /* 0x00007610ff0f7816 */ /* 0x000fc4000000000f */
[----:B------:R-:W-:Y:S02]  /*7850*/  PRMT R21, RZ, 0x7610, R21 ;  /* 0x00007610ff157816 */ /* 0x000fe40000000015 */
[----:B------:R-:W-:Y:S01]  /*7860*/  PRMT R18, RZ, 0x7610, R18 ;  /* 0x00007610ff127816 */ /* 0x000fe20000000012 */
[----:B--2---:R-:W2:Y:S04]  /*7870*/  @P1 LDG.E.U16 R26, desc[UR8][R194.64] ;  /* 0x00000008c21a1981 */ /* 0x004ea8000c1e1500 */
[----:B---3--:R-:W3:Y:S04]  /*7880*/  @P1 LDG.E.U16 R129, desc[UR8][R28.64] ;  /* 0x000000081c811981 */ /* 0x008ee8000c1e1500 */
[----:B------:R-:W2:Y:S04]  /*7890*/  @P1 LDG.E.U16 R128, desc[UR8][R126.64] ;  /* 0x000000087e801981 */ /* 0x000ea8000c1e1500 */
[----:B------:R-:W2:Y:S04]  /*78a0*/  LDL.LU.64 R28, [R1+0xae8] ;  /* 0x000ae800011c7983 */ /* 0x000ea80000300a00 */
[----:B------:R-:W3:Y:S01]  /*78b0*/  LDL.LU.64 R126, [R1+0xae0] ;  /* 0x000ae000017e7983 */ /* 0x000ee20000300a00 */
[----:B------:R-:W-:-:S04]  /*78c0*/  @!UP0 UIADD3 UR12, UPT, UPT, -UR10, 0x100000, URZ ;  /* 0x001000000a0c8890 */ /* 0x000fc8000fffe1ff */
[----:B------:R-:W-:Y:S02]  /*78d0*/  @!UP0 USHF.L.U32 UR13, UR12, 0xb, URZ ;  /* 0x0000000b0c0d8899 */ /* 0x000fe400080006ff */
[----:B------:R-:W-:Y:S01]  /*78e0*/  @!UP0 USHF.L.U32 UR12, UR12, 0x1, URZ ;  /* 0x000000010c0c8899 */ /* 0x000fe200080006ff */
[----:B------:R-:W-:-:S11]  /*78f0*/  VOTEU.ALL UP1, P0 ;  /* 0x0000000000ff7886 */ /* 0x000fd60000020000 */
[----:B------:R0:W1:Y:S01]  /*7900*/  @!UP1 SYNCS.EXCH.64 URZ, [UR4+0x28008], UR12 ;  /* 0x0280080c04ff95b2 */ /* 0x0000620008000100 */
[----:B--2---:R-:W2:Y:S04]  /*7910*/  @P1 LDG.E.U16 R28, desc[UR8][R170.64] ;  /* 0x00000008aa1c1981 */ /* 0x004ea8000c1e1500 */
[----:B---3--:R-:W3:Y:S04]  /*7920*/  @P1 LDG.E.U16 R127, desc[UR8][R30.64] ;  /* 0x000000081e7f1981 */ /* 0x008ee8000c1e1500 */
[----:B------:R-:W2:Y:S04]  /*7930*/  @P1 LDG.E.U16 R126, desc[UR8][R124.64] ;  /* 0x000000087c7e1981 */ /* 0x000ea8000c1e1500 */
[----:B------:R-:W2:Y:S04]  /*7940*/  LDL.LU.64 R30, [R1+0xad8] ;  /* 0x000ad800011e7983 */ /* 0x000ea80000300a00 */
[----:B------:R-:W3:Y:S04]  /*7950*/  LDL.LU.64 R124, [R1+0xad0] ;  /* 0x000ad000017c7983 */ /* 0x000ee80000300a00 */
[----:B--2---:R-:W2:Y:S04]  /*7960*/  @P1 LDG.E.U16 R31, desc[UR8][R168.64] ;  /* 0x00000008a81f1981 */ /* 0x004ea8000c1e1500 */
[----:B---3--:R-:W3:Y:S04]  /*7970*/  @P1 LDG.E.U16 R125, desc[UR8][R106.64] ;  /* 0x000000086a7d1981 */ /* 0x008ee8000c1e1500 */
[----:B------:R0:W2:Y:S04]  /*7980*/  @P1 LDG.E.U16 R124, desc[UR8][R240.64] ;  /* 0x00000008f07c1981 */ /* 0x0000a8000c1e1500 */
[----:B------:R0:W2:Y:S04]  /*7990*/  @P1 LDG.E.U16 R30, desc[UR8][R160.64] ;  /* 0x00000008a01e1981 */ /* 0x0000a8000c1e1500 */
[----:B------:R-:W2:Y:S04]  /*79a0*/  LDL.LU.64 R106, [R1+0xac8] ;  /* 0x000ac800016a7983 */ /* 0x000ea80000300a00 */
[----:B--2---:R-:W2:Y:S01]  /*79b0*/  @P1 LDG.E.U16 R106, desc[UR8][R122.64] ;  /* 0x000000087a6a1981 */ /* 0x004ea2000c1e1500 */
[----:B0-----:R-:W-:-:S03]  /*79c0*/  IMAD.WIDE R240, R145, 0x2, R198 ;  /* 0x0000000291f07825 */ /* 0x001fc600078e02c6 */
[----:B------:R-:W2:Y:S04]  /*79d0*/  @P1 LDG.E.U16 R107, desc[UR8][R104.64] ;  /* 0x00000008686b1981 */ /* 0x000ea8000c1e1500 */
[----:B------:R-:W2:Y:S04]  /*79e0*/  LDL.LU.64 R122, [R1+0xac0] ;  /* 0x000ac000017a7983 */ /* 0x000ea80000300a00 */
[----:B--2---:R-:W2:Y:S04]  /*79f0*/  @P1 LDG.E.U16 R123, desc[UR8][R32.64] ;  /* 0x00000008207b1981 */ /* 0x004ea8000c1e1500 */
[----:B------:R-:W2:Y:S04]  /*7a00*/  @P1 LDG.E.U16 R122, desc[UR8][R120.64] ;  /* 0x00000008787a1981 */ /* 0x000ea8000c1e1500 */
[----:B------:R-:W2:Y:S04]  /*7a10*/  LDL.LU.64 R32, [R1+0xab8] ;  /* 0x000ab80001207983 */ /* 0x000ea80000300a00 */
[----:B------:R-:W3:Y:S04]  /*7a20*/  LDL.LU.64 R120, [R1+0xab0] ;  /* 0x000ab00001787983 */ /* 0x000ee80000300a00 */
[----:B------:R-:W-:Y:S01]  /*7a30*/  STL.64 [R1+0x818], R240 ;  /* 0x000818f001007387 */ /* 0x000fe20000100a00 */
[----:B------:R-:W-:-:S05]  /*7a40*/  IMAD.WIDE R168, R154, 0x2, R204 ;  /* 0x000000029aa87825 */ /* 0x000fca00078e02cc */
[----:B------:R-:W4:Y:S01]  /*7a50*/  @P1 LDG.E.U16 R17, desc[UR8][R168.64] ;  /* 0x00000008a8111981 */ /* 0x000f22000c1e1500 */
[----:B------:R-:W-:-:S05]  /*7a60*/  IMAD.WIDE R160, R155, 0x2, R200 ;  /* 0x000000029ba07825 */ /* 0x000fca00078e02c8 */
[----:B------:R-:W4:Y:S04]  /*7a70*/  @P1 LDG.E.U16 R23, desc[UR8][R160.64] ;  /* 0x00000008a0171981 */ /* 0x000f28000c1e1500 */
[----:B--2---:R-:W2:Y:S04]  /*7a80*/  @P1 LDG.E.U16 R33, desc[UR8][R176.64] ;  /* 0x00000008b0211981 */ /* 0x004ea8000c1e1500 */
[----:B---3--:R-:W3:Y:S04]  /*7a90*/  @P1 LDG.E.U16 R121, desc[UR8][R34.64] ;  /* 0x0000000822791981 */ /* 0x008ee8000c1e1500 */
[----:B------:R-:W2:Y:S04]  /*7aa0*/  @P1 LDG.E.U16 R120, desc[UR8][R118.64] ;  /* 0x0000000876781981 */ /* 0x000ea8000c1e1500 */
[----:B------:R-:W2:Y:S04]  /*7ab0*/  LDL.LU.64 R34, [R1+0xaa8] ;  /* 0x000aa80001227983 */ /* 0x000ea80000300a00 */
[----:B------:R-:W3:Y:S04]  /*7ac0*/  LDL.LU.64 R118, [R1+0xaa0] ;  /* 0x000aa00001767983 */ /* 0x000ee80000300a00 */
        /* <DEDUP_REMOVED lines=30> */
[----:B------:R-:W2:Y:S04]  /*7cb0*/  LDL.LU.64 R44, [R1+0xa48] ;  /* 0x000a4800012c7983 */ /* 0x000ea80000300a00 */
[----:B------:R-:W3:Y:S01]  /*7cc0*/  LDL.LU.64 R102, [R1+0xa40] ;  /* 0x000a400001667983 */ /* 0x000ee20000300a00 */
[----:B0-----:R-:W-:-:S03]  /*7cd0*/  IMAD.WIDE R162, R146, 0x2, R198 ;  /* 0x0000000292a27825 */ /* 0x001fc600078e02c6 */
[----:B------:R-:W4:Y:S04]  /*7ce0*/  LDL.LU.64 R104, [R1+0xa38] ;  /* 0x000a380001687983 */ /* 0x000f280000300a00 */
[----:B------:R-:W-:Y:S04]  /*7cf0*/  STL.64 [R1+0x718], R162 ;  /* 0x000718a201007387 */ /* 0x000fe80000100a00 */
[----:B------:R-:W4:Y:S04]  /*7d00*/  @P1 LDG.E.U16 R91, desc[UR8][R88.64] ;  /* 0x00000008585b1981 */ /* 0x000f28000c1e1500 */
[----:B--2---:R-:W2:Y:S04]  /*7d10*/  @P1 LDG.E.U16 R45, desc[UR8][R212.64] ;  /* 0x00000008d42d1981 */ /* 0x004ea8000c1e1500 */
[----:B---3--:R-:W3:Y:S04]  /*7d20*/  @P1 LDG.E.U16 R103, desc[UR8][R46.64] ;  /* 0x000000082e671981 */ /* 0x008ee8000c1e1500 */
[----:B------:R-:W2:Y:S04]  /*7d30*/  @P1 LDG.E.U16 R102, desc[UR8][R100.64] ;  /* 0x0000000864661981 */ /* 0x000ea8000c1e1500 */
[----:B----4-:R0:W4:Y:S04]  /*7d40*/  @P1 LDG.E.U16 R105, desc[UR8][R68.64] ;  /* 0x0000000844691981 */ /* 0x010128000c1e1500 */
[----:B------:R-:W2:Y:S04]  /*7d50*/  LDL.LU.64 R46, [R1+0xa30] ;  /* 0x000a3000012e7983 */ /* 0x000ea80000300a00 */
[----:B------:R-:W3:Y:S01]  /*7d60*/  LDL.LU.64 R100, [R1+0xa28] ;  /* 0x000a280001647983 */ /* 0x000ee20000300a00 */
[----:B0-----:R-:W-:-:S03]  /*7d70*/  IMAD.WIDE R68, R147, 0x2, R198 ;  /* 0x0000000293447825 */ /* 0x001fc600078e02c6 */
[----:B------:R0:W4:Y:S02]  /*7d80*/  @P1 LDG.E.U16 R44, desc[UR8][R210.64] ;  /* 0x00000008d22c1981 */ /* 0x000124000c1e1500 */
[----:B0-----:R-:W0:Y:S02]  /*7d90*/  LDC R210, c[0x0][0x3d4] ;  /* 0x0000f500ffd27b82 */ /* 0x001e240000000800 */
[----:B--2---:R-:W2:Y:S04]  /*7da0*/  @P1 LDG.E.U16 R46, desc[UR8][R216.64] ;  /* 0x00000008d82e1981 */ /* 0x004ea8000c1e1500 */
[----:B---3--:R-:W3:Y:S04]  /*7db0*/  @P1 LDG.E.U16 R101, desc[UR8][R48.64] ;  /* 0x0000000830651981 */ /* 0x008ee8000c1e1500 */
[----:B------:R-:W2:Y:S04]  /*7dc0*/  @P1 LDG.E.U16 R100, desc[UR8][R98.64] ;  /* 0x0000000862641981 */ /* 0x000ea8000c1e1500 */
[----:B------:R-:W2:Y:S04]  /*7dd0*/  LDL.LU.64 R48, [R1+0xa20] ;  /* 0x000a200001307983 */ /* 0x000ea80000300a00 */
[----:B------:R0:W-:Y:S04]  /*7de0*/  STL.64 [R1+0x618], R68 ;  /* 0x0006184401007387 */ /* 0x0001e80000100a00 */
[----:B------:R-:W3:Y:S04]  /*7df0*/  LDL.LU.64 R98, [R1+0xa18] ;  /* 0x000a180001627983 */ /* 0x000ee80000300a00 */
[----:B--2---:R-:W2:Y:S04]  /*7e00*/  @P1 LDG.E.U16 R49, desc[UR8][R222.64] ;  /* 0x00000008de311981 */ /* 0x004ea8000c1e1500 */
[----:B------:R-:W2:Y:S04]  /*7e10*/  @P1 LDG.E.U16 R48, desc[UR8][R220.64] ;  /* 0x00000008dc301981 */ /* 0x000ea8000c1e1500 */
        /* <DEDUP_REMOVED lines=18> */
[----:B------:R-:W3:Y:S04]  /*7f40*/  LDL.LU.64 R56, [R1+0x9d8] ;  /* 0x0009d80001387983 */ /* 0x000ee80000300a00 */
[----:B------:R-:W4:Y:S01]  /*7f50*/  LDL.LU.64 R88, [R1+0x9d0] ;  /* 0x0009d00001587983 */ /* 0x000f220000300a00 */
[----:B0-----:R-:W-:-:S03]  /*7f60*/  IMAD.WIDE R226, R159, 0x2, R198 ;  /* 0x000000029fe27825 */ /* 0x001fc600078e02c6 */
[----:B------:R-:W4:Y:S04]  /*7f70*/  @P1 LDG.E.U16 R75, desc[UR8][R166.64] ;  /* 0x00000008a64b1981 */ /* 0x000f28000c1e1500 */
[----:B------:R-:W-:Y:S04]  /*7f80*/  STL.64 [R1+0x8f8], R226 ;  /* 0x0008f8e201007387 */ /* 0x000fe80000100a00 */
[----:B------:R-:W4:Y:S04]  /*7f90*/  @P1 LDG.E.U16 R51, desc[UR8][R226.64] ;  /* 0x00000008e2331981 */ /* 0x000f28000c1e1500 */
[----:B--2---:R-:W2:Y:S04]  /*7fa0*/  @P1 LDG.E.U16 R55, desc[UR8][R68.64] ;  /* 0x0000000844371981 */ /* 0x004ea8000c1e1500 */
[----:B---3--:R-:W3:Y:S04]  /*7fb0*/  @P1 LDG.E.U16 R56, desc[UR8][R72.64] ;  /* 0x0000000848381981 */ /* 0x008ee8000c1e1500 */
[----:B----4-:R-:W4:Y:S04]  /*7fc0*/  @P1 LDG.E.U16 R89, desc[UR8][R58.64] ;  /* 0x000000083a591981 */ /* 0x010f28000c1e1500 */
[----:B------:R-:W2:Y:S04]  /*7fd0*/  @P1 LDG.E.U16 R88, desc[UR8][R86.64] ;  /* 0x0000000856581981 */ /* 0x000ea8000c1e1500 */
[----:B------:R0:W2:Y:S04]  /*7fe0*/  @P1 LDG.E.U16 R57, desc[UR8][R188.64] ;  /* 0x00000008bc391981 */ /* 0x0000a8000c1e1500 */
[----:B------:R-:W2:Y:S04]  /*7ff0*/  LDL.LU.64 R58, [R1+0x9c8] ;  /* 0x0009c800013a7983 */ /* 0x000ea80000300a00 */
[----:B------:R-:W3:Y:S01]  /*8000*/  LDL.LU.64 R86, [R1+0x9c0] ;  /* 0x0009c00001567983 */ /* 0x000ee20000300a00 */
[----:B0-----:R-:W-:-:S05]  /*8010*/  IMAD.WIDE R188, R150, 0x2, R198 ;  /* 0x0000000296bc7825 */ /* 0x001fca00078e02c6 */
[----:B------:R-:W4:Y:S01]  /*8020*/  @P1 LDG.E.U16 R39, desc[UR8][R188.64] ;  /* 0x00000008bc271981 */ /* 0x000f22000c1e1500 */
[----:B------:R-:W-:-:S05]  /*8030*/  IMAD.WIDE R68, R151, 0x2, R198 ;  /* 0x0000000297447825 */ /* 0x000fca00078e02c6 */
[----:B------:R-:W4:Y:S04]  /*8040*/  @P1 LDG.E.U16 R35, desc[UR8][R68.64] ;  /* 0x0000000844231981 */ /* 0x000f28000c1e1500 */
[----:B--2---:R0:W2:Y:S04]  /*8050*/  @P1 LDG.E.U16 R59, desc[UR8][R162.64] ;  /* 0x00000008a23b1981 */ /* 0x0040a8000c1e1500 */
[----:B---3--:R-:W3:Y:S04]  /*8060*/  @P1 LDG.E.U16 R87, desc[UR8][R60.64] ;  /* 0x000000083c571981 */ /* 0x008ee8000c1e1500 */
[----:B------:R-:W2:Y:S04]  /*8070*/  @P1 LDG.E.U16 R86, desc[UR8][R84.64] ;  /* 0x0000000854561981 */ /* 0x000ea8000c1e1500 */
[----:B------:R-:W2:Y:S04]  /*8080*/  @P1 LDG.E.U16 R58, desc[UR8][R230.64] ;  /* 0x00000008e63a1981 */ /* 0x000ea8000c1e1500 */
[----:B------:R-:W2:Y:S04]  /*8090*/  LDL.LU.64 R60, [R1+0x9b8] ;  /* 0x0009b800013c7983 */ /* 0x000ea80000300a00 */
[----:B------:R-:W3:Y:S01]  /*80a0*/  LDL.LU.64 R84, [R1+0x9b0] ;  /* 0x0009b00001547983 */ /* 0x000ee20000300a00 */
[----:B0-----:R-:W-:-:S05]  /*80b0*/  IMAD.WIDE R162, R149, 0x2, R198 ;  /* 0x0000000295a27825 */ /* 0x001fca00078e02c6 */
[----:B------:R-:W4:Y:S04]  /*80c0*/  @P1 LDG.E.U16 R43, desc[UR8][R162.64] ;  /* 0x00000008a22b1981 */ /* 0x000f28000c1e1500 */
        /* <DEDUP_REMOVED lines=24> */
[----:B------:R-:W4:Y:S04]  /*8250*/  LDL.LU.64 R72, [R1+0x968] ;  /* 0x0009680001487983 */ /* 0x000f280000300a00 */
[----:B--2---:R-:W2:Y:S04]  /*8260*/  @P1 LDG.E.U16 R71, desc[UR8][R206.64] ;  /* 0x00000008ce471981 */ /* 0x004ea8000c1e1500 */
[----:B---3--:R-:W3:Y:S04]  /*8270*/  @P1 LDG.E.U16 R76, desc[UR8][R164.64] ;  /* 0x00000008a44c1981 */ /* 0x008ee8000c1e1500 */
[----:B------:R0:W2:Y:S04]  /*8280*/  @P1 LDG.E.U16 R77, desc[UR8][R218.64] ;  /* 0x00000008da4d1981 */ /* 0x0000a8000c1e1500 */
[----:B----4-:R-:W4:Y:S04]  /*8290*/  @P1 LDG.E.U16 R73, desc[UR8][R208.64] ;  /* 0x00000008d0491981 */ /* 0x010f28000c1e1500 */
[----:B------:R-:W2:Y:S04]  /*82a0*/  LDL.LU R165, [R1+0x964] ;  /* 0x0009640001a57983 */ /* 0x000ea80000300800 */
[----:B------:R-:W2:Y:S01]  /*82b0*/  LDL.LU R167, [R1+0x960] ;  /* 0x0009600001a77983 */ /* 0x000ea20000300800 */
[----:B0-----:R-:W-:-:S03]  /*82c0*/  IMAD.WIDE R218, R148, 0x2, R198 ;  /* 0x0000000294da7825 */ /* 0x001fc600078e02c6 */
[----:B------:R-:W3:Y:S04]  /*82d0*/  @P1 LDG.E.U16 R72, desc[UR8][R196.64] ;  /* 0x00000008c4481981 */ /* 0x000ee8000c1e1500 */
[----:B------:R-:W3:Y:S04]  /*82e0*/  @P1 LDG.E.U16 R70, desc[UR8][R250.64] ;  /* 0x00000008fa461981 */ /* 0x000ee8000c1e1500 */
[----:B------:R-:W3:Y:S04]  /*82f0*/  @P1 LDG.E.U16 R47, desc[UR8][R218.64] ;  /* 0x00000008da2f1981 */ /* 0x000ee8000c1e1500 */
[----:B------:R-:W-:Y:S04]  /*8300*/  STL.64 [R1+0x7f8], R218 ;  /* 0x0007f8da01007387 */ /* 0x000fe80000100a00 */
[----:B------:R-:W3:Y:S04]  /*8310*/  LDL.LU R209, [R1+0x95c] ;  /* 0x00095c0001d17983 */ /* 0x000ee80000300800 */
[----:B------:R-:W5:Y:S04]  /*8320*/  LDL.LU R196, [R1+0x958] ;  /* 0x0009580001c47983 */ /* 0x000f680000300800 */
[----:B------:R-:W5:Y:S04]  /*8330*/  LDL.LU R207, [R1+0x954] ;  /* 0x0009540001cf7983 */ /* 0x000f680000300800 */
[----:B------:R0:W-:Y:S04]  /*8340*/  STL.64 [R1+0x6f8], R162 ;  /* 0x0006f8a201007387 */ /* 0x0001e80000100a00 */
[----:B------:R-:W-:Y:S04]  /*8350*/  STL.64 [R1+0x5f8], R188 ;  /* 0x0005f8bc01007387 */ /* 0x000fe80000100a00 */
[----:B------:R1:W-:Y:S01]  /*8360*/  STL.64 [R1+0x8d8], R68 ;  /* 0x0008d84401007387 */ /* 0x0003e20000100a00 */
[----:B0-----:R-:W-:-:S04]  /*8370*/  IMAD.WIDE R162, R152, 0x2, R198 ;  /* 0x0000000298a27825 */ /* 0x001fc800078e02c6 */
[--C-:B-1----:R-:W-:Y:S01]  /*8380*/  IMAD.WIDE R68, R153, 0x2, R198.reuse ;  /* 0x0000000299447825 */ /* 0x102fe200078e02c6 */
[----:B------:R-:W-:Y:S04]  /*8390*/  STL.64 [R1+0x7d8], R162 ;  /* 0x0007d8a201007387 */ /* 0x000fe80000100a00 */
[----:B------:R0:W-:Y:S04]  /*83a0*/  STL.64 [R1+0x6d8], R68 ;  /* 0x0006d84401007387 */ /* 0x0001e80000100a00 */
[----:B------:R0:W3:Y:S04]  /*83b0*/  @P1 LDG.E.U16 R29, desc[UR8][R68.64] ;  /* 0x00000008441d1981 */ /* 0x0000e8000c1e1500 */
[----:B------:R1:W3:Y:S01]  /*83c0*/  @P1 LDG.E.U16 R32, desc[UR8][R162.64] ;  /* 0x00000008a2201981 */ /* 0x0002e2000c1e1500 */
[----:B0-----:R-:W-:-:S04]  /*83d0*/  IMAD.WIDE R68, R154, 0x2, R198 ;  /* 0x000000029a447825 */ /* 0x001fc800078e02c6 */
[C---:B-1----:R-:W-:Y:S01]  /*83e0*/  IMAD.WIDE R162, R155.reuse, 0x2, R202 ;  /* 0x000000029ba27825 */ /* 0x042fe200078e02ca */
[----:B------:R0:W3:Y:S04]  /*83f0*/  @P1 LDG.E.U16 R27, desc[UR8][R68.64] ;  /* 0x00000008441b1981 */ /* 0x0000e8000c1e1500 */
[----:B------:R1:W3:Y:S04]  /*8400*/  @P1 LDG.E.U16 R13, desc[UR8][R162.64] ;  /* 0x00000008a20d1981 */ /* 0x0002e8000c1e1500 */
[----:B------:R-:W-:Y:S04]  /*8410*/  STL.64 [R1+0x5e0], R168 ;  /* 0x0005e0a801007387 */ /* 0x000fe80000100a00 */
[----:B------:R0:W-:Y:S04]  /*8420*/  STL.64 [R1+0x5d8], R68 ;  /* 0x0005d84401007387 */ /* 0x0001e80000100a00 */
[----:B------:R1:W-:Y:S01]  /*8430*/  STL.64 [R1+0x8d0], R162 ;  /* 0x0008d0a201007387 */ /* 0x0003e20000100a00 */
[----:B0-----:R-:W-:-:S04]  /*8440*/  IMAD.WIDE R68, R155, 0x2, R198 ;  /* 0x000000029b447825 */ /* 0x001fc800078e02c6 */
[----:B------:R-:W-:Y:S01]  /*8450*/  IMAD.WIDE R168, R155, 0x2, R204 ;  /* 0x000000029ba87825 */ /* 0x000fe200078e02cc */
[----:B------:R-:W3:Y:S03]  /*8460*/  @P1 LDG.E.U16 R25, desc[UR8][R68.64] ;  /* 0x0000000844191981 */ /* 0x000ee6000c1e1500 */
[C---:B-1----:R-:W-:Y:S01]  /*8470*/  IMAD.WIDE R162, R156.reuse, 0x2, R202 ;  /* 0x000000029ca27825 */ /* 0x042fe200078e02ca */
[----:B------:R0:W-:Y:S04]  /*8480*/  STL.64 [R1+0x8c8], R160 ;  /* 0x0008c8a001007387 */ /* 0x0001e80000100a00 */
[----:B------:R1:W-:Y:S04]  /*8490*/  STL.64 [R1+0x8c0], R168 ;  /* 0x0008c0a801007387 */ /* 0x0003e80000100a00 */
[----:B------:R1:W3:Y:S01]  /*84a0*/  @P1 LDG.E.U16 R7, desc[UR8][R168.64] ;  /* 0x00000008a8071981 */ /* 0x0002e2000c1e1500 */
[----:B0-----:R-:W-:-:S03]  /*84b0*/  IMAD.WIDE R160, R156, 0x2, R200 ;  /* 0x000000029ca07825 */ /* 0x001fc600078e02c8 */
[----:B------:R0:W-:Y:S04]  /*84c0*/  STL.64 [R1+0x8b8], R68 ;  /* 0x0008b84401007387 */ /* 0x0001e80000100a00 */
[----:B------:R0:W3:Y:S01]  /*84d0*/  @P1 LDG.E.U16 R11, desc[UR8][R162.64] ;  /* 0x00000008a20b1981 */ /* 0x0000e2000c1e1500 */
[----:B-1----:R-:W-:-:S03]  /*84e0*/  IMAD.WIDE R168, R156, 0x2, R204 ;  /* 0x000000029ca87825 */ /* 0x002fc600078e02cc */
[----:B------:R1:W-:Y:S01]  /*84f0*/  STL.64 [R1+0x7d0], R162 ;  /* 0x0007d0a201007387 */ /* 0x0003e20000100a00 */
[----:B0-----:R-:W-:-:S03]  /*8500*/  IMAD.WIDE R68, R156, 0x2, R198 ;  /* 0x000000029c447825 */ /* 0x001fc600078e02c6 */
[----:B------:R0:W-:Y:S04]  /*8510*/  STL.64 [R1+0x7c8], R160 ;  /* 0x0007c8a001007387 */ /* 0x0001e80000100a00 */
[----:B------:R0:W3:Y:S01]  /*8520*/  @P1 LDG.E.U16 R14, desc[UR8][R160.64] ;  /* 0x00000008a00e1981 */ /* 0x0000e2000c1e1500 */
[----:B-1----:R-:W-:-:S03]  /*8530*/  IMAD.WIDE R162, R157, 0x2, R202 ;  /* 0x000000029da27825 */ /* 0x002fc600078e02ca */
[----:B------:R1:W-:Y:S04]  /*8540*/  STL.64 [R1+0x7c0], R168 ;  /* 0x0007c0a801007387 */ /* 0x0003e80000100a00 */
[----:B------:R1:W3:Y:S01]  /*8550*/  @P1 LDG.E.U16 R12, desc[UR8][R168.64] ;  /* 0x00000008a80c1981 */ /* 0x0002e2000c1e1500 */
[----:B0-----:R-:W-:-:S03]  /*8560*/  IMAD.WIDE R160, R157, 0x2, R200 ;  /* 0x000000029da07825 */ /* 0x001fc600078e02c8 */
[----:B------:R0:W-:Y:S04]  /*8570*/  STL.64 [R1+0x7b8], R68 ;  /* 0x0007b84401007387 */ /* 0x0001e80000100a00 */
[----:B------:R0:W3:Y:S01]  /*8580*/  @P1 LDG.E.U16 R22, desc[UR8][R68.64] ;  /* 0x0000000844161981 */ /* 0x0000e2000c1e1500 */
[----:B-1----:R-:W-:-:S03]  /*8590*/  IMAD.WIDE R168, R157, 0x2, R204 ;  /* 0x000000029da87825 */ /* 0x002fc600078e02cc */
[----:B------:R-:W-:Y:S04]  /*85a0*/  STL.64 [R1+0x6d0], R162 ;  /* 0x0006d0a201007387 */ /* 0x000fe80000100a00 */
[----:B------:R-:W3:Y:S01]  /*85b0*/  @P1 LDG.E.U16 R5, desc[UR8][R162.64] ;  /* 0x00000008a2051981 */ /* 0x000ee2000c1e1500 */
[----:B0-----:R-:W-:-:S03]  /*85c0*/  IMAD.WIDE R68, R157, 0x2, R198 ;  /* 0x000000029d447825 */ /* 0x001fc600078e02c6 */
[----:B------:R-:W-:Y:S04]  /*85d0*/  STL.64 [R1+0x6c8], R160 ;  /* 0x0006c8a001007387 */ /* 0x000fe80000100a00 */
[----:B------:R-:W-:Y:S04]  /*85e0*/  STL.64 [R1+0x6c0], R168 ;  /* 0x0006c0a801007387 */ /* 0x000fe80000100a00 */
[----:B------:R0:W-:Y:S04]  /*85f0*/  STL.64 [R1+0x6b8], R68 ;  /* 0x0006b84401007387 */ /* 0x0001e80000100a00 */
[----:B------:R0:W3:Y:S04]  /*8600*/  @P1 LDG.E.U16 R19, desc[UR8][R68.64] ;  /* 0x0000000844131981 */ /* 0x0000e8000c1e1500 */
[----:B------:R-:W3:Y:S04]  /*8610*/  @P1 LDG.E.U16 R15, desc[UR8][R168.64] ;  /* 0x00000008a80f1981 */ /* 0x000ee8000c1e1500 */
[----:B------:R1:W3:Y:S01]  /*8620*/  @P1 LDG.E.U16 R21, desc[UR8][R160.64] ;  /* 0x00000008a0151981 */ /* 0x0002e2000c1e1500 */
[----:B0-----:R-:W-:-:S05]  /*8630*/  IMAD.WIDE R68, R158, 0x2, R198 ;  /* 0x000000029e447825 */ /* 0x001fca00078e02c6 */
[----:B------:R0:W3:Y:S01]  /*8640*/  @P1 LDG.E.U16 R16, desc[UR8][R68.64] ;  /* 0x0000000844101981 */ /* 0x0000e2000c1e1500 */
[----:B------:R-:W-:-:S05]  /*8650*/  IMAD.WIDE R156, R158, 0x2, R204 ;  /* 0x000000029e9c7825 */ /* 0x000fca00078e02cc */
[----:B------:R-:W3:Y:S01]  /*8660*/  @P1 LDG.E.U16 R9, desc[UR8][R156.64] ;  /* 0x000000089c091981 */ /* 0x000ee2000c1e1500 */
[----:B------:R-:W-:-:S05]  /*8670*/  IMAD.WIDE R162, R158, 0x2, R202 ;  /* 0x000000029ea27825 */ /* 0x000fca00078e02ca */
[----:B------:R-:W3:Y:S01]  /*8680*/  @P1 LDG.E.U16 R4, desc[UR8][R162.64] ;  /* 0x00000008a2041981 */ /* 0x000ee2000c1e1500 */
[----:B-1----:R-:W-:-:S05]  /*8690*/  IMAD.WIDE R160, R158, 0x2, R200 ;  /* 0x000000029ea07825 */ /* 0x002fca00078e02c8 */
[----:B------:R1:W3:Y:S04]  /*86a0*/  @P1 LDG.E.U16 R18, desc[UR8][R160.64] ;  /* 0x00000008a0121981 */ /* 0x0002e8000c1e1500 */
[----:B------:R-:W-:Y:S04]  /*86b0*/  STL.64 [R1+0x590], R162 ;  /* 0x000590a201007387 */ /* 0x000fe80000100a00 */
[----:B------:R-:W-:Y:S04]  /*86c0*/  STL.64 [R1+0x588], R160 ;  /* 0x000588a001007387 */ /* 0x000fe80000100a00 */
[----:B------:R-:W-:Y:S04]  /*86d0*/  STL.64 [R1+0x580], R156 ;  /* 0x0005809c01007387 */ /* 0x000fe80000100a00 */
[----:B------:R0:W-:Y:S02]  /*86e0*/  STL.64 [R1+0x578], R68 ;  /* 0x0005784401007387 */ /* 0x0001e40000100a00 */
[----:B0-----:R-:W0:Y:S01]  /*86f0*/  LDC.64 R68, c[0x0][0x390] ;  /* 0x0000e400ff447b82 */ /* 0x001e220000000a00 */
[----:B--2---:R-:W-:-:S02]  /*8700*/  IMAD R0, R167, R0, RZ ;  /* 0x00000000a7007224 */ /* 0x004fc400078e02ff */
[----:B------:R-:W2:Y:S01]  /*8710*/  S2R R167, SR_TID.X ;  /* 0x0000000000a77919 */ /* 0x000ea20000002100 */
[----:B------:R-:W-:Y:S01]  /*8720*/  LOP3.LUT R135, R165, 0x1f, RZ, 0xc0, !PT ;  /* 0x0000001fa5877812 */ /* 0x000fe200078ec0ff */
[----:B------:R-:W-:-:S04]  /*8730*/  IMAD.SHL.U32 R6, R0, 0x2, RZ ;  /* 0x0000000200067824 */ /* 0x000fc800078e00ff */
[----:B------:R-:W-:-:S04]  /*8740*/  IMAD R135, R135, R210, RZ ;  /* 0x000000d287877224 */ /* 0x000fc800078e02ff */
[----:B------:R-:W-:-:S05]  /*8750*/  IMAD.SHL.U32 R136, R135, 0x2, RZ ;  /* 0x0000000287887824 */ /* 0x000fca00078e00ff */
[----:B0-----:R-:W-:Y:S02]  /*8760*/  IADD3 R6, P2, P3, R136, R68, R6 ;  /* 0x0000004488067210 */ /* 0x001fe40007b5e006 */
[----:B------:R-:W-:Y:S01]  /*8770*/  LOP3.LUT R68, R165, 0x40, RZ, 0xc0, !PT ;  /* 0x00000040a5447812 */ /* 0x000fe200078ec0ff */
[----:B------:R-:W-:Y:S01]  /*8780*/  IMAD.HI R0, R0, 0x2, RZ ;  /* 0x0000000200007827 */ /* 0x000fe200078e02ff */
[----:B--2---:R-:W-:-:S05]  /*8790*/  LOP3.LUT R167, R167, 0x3f, RZ, 0xc0, !PT ;  /* 0x0000003fa7a77812 */ /* 0x004fca00078ec0ff */
[----:B------:R-:W-:Y:S02]  /*87a0*/  IMAD.SHL.U32 R167, R167, 0x2, RZ ;  /* 0x00000002a7a77824 */ /* 0x000fe400078e00ff */
[----:B------:R-:W-:-:S03]  /*87b0*/  IMAD.HI R135, R135, 0x2, RZ ;  /* 0x0000000287877827 */ /* 0x000fc600078e02ff */
[----:B------:R-:W-:Y:S02]  /*87c0*/  LEA R68, R68, R167, 0x6 ;  /* 0x000000a744447211 */ /* 0x000fe400078e30ff */
[----:B------:R-:W-:-:S03]  /*87d0*/  IADD3.X R0, PT, PT, R135, R69, R0, P2, P3 ;  /* 0x0000004587007210 */ /* 0x000fc600017e6400 */
[----:B------:R0:W-:Y:S01]  /*87e0*/  STS.U16 [R68+UR4+0x10000], R3 ;  /* 0x0100000344007988 */ /* 0x0001e20008000404 */
[----:B------:R-:W-:-:S03]  /*87f0*/  LOP3.LUT R69, R68, 0x20, RZ, 0x3c, !PT ;  /* 0x0000002044457812 */ /* 0x000fc600078e3cff */
[----:B------:R-:W-:Y:S01]  /*8800*/  STS.U16 [R68+UR4+0x12000], R134 ;  /* 0x0120008644007988 */ /* 0x000fe20008000404 */
[----:B0-----:R-:W-:-:S03]  /*8810*/  LOP3.LUT R3, R68, 0x10, RZ, 0x3c, !PT ;  /* 0x0000001044037812 */ /* 0x001fc600078e3cff */
[----:B------:R-:W-:Y:S04]  /*8820*/  STS.U16 [R68+UR4+0x14000], R133 ;  /* 0x0140008544007988 */ /* 0x000fe80008000404 */
[----:B------:R0:W-:Y:S04]  /*8830*/  STS.U16 [R68+UR4+0x16000], R132 ;  /* 0x0160008444007988 */ /* 0x0001e80008000404 */
[----:B------:R-:W-:Y:S04]  /*8840*/  STS.U16 [R68+UR4+0x10400], R131 ;  /* 0x0104008344007988 */ /* 0x000fe80008000404 */
[----:B------:R2:W-:Y:S01]  /*8850*/  STS.U16 [R68+UR4+0x12400], R130 ;  /* 0x0124008244007988 */ /* 0x0005e20008000404 */
[----:B0-----:R-:W0:Y:S03]  /*8860*/  LDC R132, c[0x0][0x3d8] ;  /* 0x0000f600ff847b82 */ /* 0x001e260000000800 */
[----:B------:R-:W-:Y:S04]  /*8870*/  STS.U16 [R68+UR4+0x14400], R129 ;  /* 0x0144008144007988 */ /* 0x000fe80008000404 */
[----:B------:R1:W-:Y:S01]  /*8880*/  STS.U16 [R68+UR4+0x16400], R128 ;  /* 0x0164008044007988 */ /* 0x0003e20008000404 */
[----:B--2---:R-:W2:Y:S03]  /*8890*/  LDC R130, c[0x0][0x3d8] ;  /* 0x0000f600ff827b82 */ /* 0x004ea60000000800 */
[----:B------:R-:W-:Y:S04]  /*88a0*/  STS.U16 [R68+UR4+0x10800], R127 ;  /* 0x0108007f44007988 */ /* 0x000fe80008000404 */
[----:B------:R4:W-:Y:S01]  /*88b0*/  STS.U16 [R68+UR4+0x12800], R126 ;  /* 0x0128007e44007988 */ /* 0x0009e20008000404 */
[----:B-1----:R-:W1:Y:S03]  /*88c0*/  LDC R128, c[0x0][0x3d8] ;  /* 0x0000f600ff807b82 */ /* 0x002e660000000800 */
[----:B------:R-:W-:Y:S04]  /*88d0*/  STS.U16 [R68+UR4+0x14800], R125 ;  /* 0x0148007d44007988 */ /* 0x000fe80008000404 */
[----:B------:R4:W-:Y:S02]  /*88e0*/  STS.U16 [R68+UR4+0x16800], R124 ;  /* 0x0168007c44007988 */ /* 0x0009e40008000404 */
[----:B----4-:R-:W4:Y:S02]  /*88f0*/  LDC R126, c[0x0][0x3d8] ;  /* 0x0000f600ff7e7b82 */ /* 0x010f240000000800 */
[----:B------:R0:W-:Y:S04]  /*8900*/  STS.U16 [R68+UR4+0x10c00], R106 ;  /* 0x010c006a44007988 */ /* 0x0001e80008000404 */
[----:B------:R-:W-:Y:S02]  /*8910*/  STS.U16 [R68+UR4+0x12c00], R123 ;  /* 0x012c007b44007988 */ /* 0x000fe40008000404 */
[----:B------:R-:W1:Y:S02]  /*8920*/  LDC R124, c[0x0][0x3d8] ;  /* 0x0000f600ff7c7b82 */ /* 0x000e640000000800 */
[----:B------:R-:W-:Y:S04]  /*8930*/  STS.U16 [R68+UR4+0x14c00], R122 ;  /* 0x014c007a44007988 */ /* 0x000fe80008000404 */
[----:B------:R0:W-:Y:S02]  /*8940*/  STS.U16 [R68+UR4+0x16c00], R121 ;  /* 0x016c007944007988 */ /* 0x0001e40008000404 */
[----:B0-----:R-:W0:Y:S02]  /*8950*/  LDC R106, c[0x0][0x3d8] ;  /* 0x0000f600ff6a7b82 */ /* 0x001e240000000800 */
[----:B------:R2:W-:Y:S04]  /*8960*/  STS.U16 [R3+UR4+0x10080], R120 ;  /* 0x0100807803007988 */ /* 0x0005e80008000404 */
[----:B------:R-:W-:Y:S02]  /*8970*/  STS.U16 [R3+UR4+0x12080], R119 ;  /* 0x0120807703007988 */ /* 0x000fe40008000404 */
[----:B------:R-:W0:Y:S02]  /*8980*/  LDC R121, c[0x0][0x3d8] ;  /* 0x0000f600ff797b82 */ /* 0x000e240000000800 */
[----:B------:R-:W-:Y:S04]  /*8990*/  STS.U16 [R3+UR4+0x14080], R118 ;  /* 0x0140807603007988 */ /* 0x000fe80008000404 */
[----:B------:R4:W-:Y:S02]  /*89a0*/  STS.U16 [R3+UR4+0x16080], R117 ;  /* 0x0160807503007988 */ /* 0x0009e40008000404 */
[----:B--2---:R-:W2:Y:S02]  /*89b0*/  LDC R120, c[0x0][0x3d8] ;  /* 0x0000f600ff787b82 */ /* 0x004ea40000000800 */
[----:B------:R-:W-:Y:S04]  /*89c0*/  STS.U16 [R3+UR4+0x10480], R116 ;  /* 0x0104807403007988 */ /* 0x000fe80008000404 */
[----:B------:R4:W-:Y:S02]  /*89d0*/  STS.U16 [R3+UR4+0x12480], R115 ;  /* 0x0124807303007988 */ /* 0x0009e40008000404 */
[----:B----4-:R-:W4:Y:S02]  /*89e0*/  LDC R117, c[0x0][0x3d8] ;  /* 0x0000f600ff757b82 */ /* 0x010f240000000800 */
[----:B------:R1:W-:Y:S04]  /*89f0*/  STS.U16 [R3+UR4+0x14480], R114 ;  /* 0x0144807203007988 */ /* 0x0003e80008000404 */
[----:B------:R-:W-:Y:S02]  /*8a00*/  STS.U16 [R3+UR4+0x16480], R113 ;  /* 0x0164807103007988 */ /* 0x000fe40008000404 */
[----:B------:R-:W0:Y:S02]  /*8a10*/  LDC R115, c[0x0][0x3d8] ;  /* 0x0000f600ff737b82 */ /* 0x000e240000000800 */
[----:B------:R-:W-:Y:S04]  /*8a20*/  STS.U16 [R3+UR4+0x10880], R112 ;  /* 0x0108807003007988 */ /* 0x000fe80008000404 */
[----:B------:R1:W-:Y:S02]  /*8a30*/  STS.U16 [R3+UR4+0x12880], R111 ;  /* 0x0128806f03007988 */ /* 0x0003e40008000404 */
[----:B-1----:R-:W1:Y:S02]  /*8a40*/  LDC R114, c[0x0][0x3d8] ;  /* 0x0000f600ff727b82 */ /* 0x002e640000000800 */
[----:B------:R-:W-:Y:S04]  /*8a50*/  STS.U16 [R3+UR4+0x14880], R110 ;  /* 0x0148806e03007988 */ /* 0x000fe80008000404 */
[----:B------:R2:W-:Y:S02]  /*8a60*/  STS.U16 [R3+UR4+0x16880], R109 ;  /* 0x0168806d03007988 */ /* 0x0005e40008000404 */
[----:B------:R-:W0:Y:S02]  /*8a70*/  LDC R111, c[0x0][0x3d8] ;  /* 0x0000f600ff6f7b82 */ /* 0x000e240000000800 */
[----:B------:R2:W-:Y:S04]  /*8a80*/  STS.U16 [R3+UR4+0x10c80], R90 ;  /* 0x010c805a03007988 */ /* 0x0005e80008000404 */
[----:B------:R-:W-:Y:S02]  /*8a90*/  STS.U16 [R3+UR4+0x12c80], R108 ;  /* 0x012c806c03007988 */ /* 0x000fe40008000404 */
[----:B--2---:R-:W2:Y:S02]  /*8aa0*/  LDC R109, c[0x0][0x3d8] ;  /* 0x0000f600ff6d7b82 */ /* 0x004ea40000000800 */
[----:B------:R-:W-:Y:S04]  /*8ab0*/  STS.U16 [R3+UR4+0x14c80], R107 ;  /* 0x014c806b03007988 */ /* 0x000fe80008000404 */
[----:B------:R4:W-:Y:S02]  /*8ac0*/  STS.U16 [R3+UR4+0x16c80], R105 ;  /* 0x016c806903007988 */ /* 0x0009e40008000404 */
[----:B------:R-:W0:Y:S02]  /*8ad0*/  LDC R90, c[0x0][0x3d8] ;  /* 0x0000f600ff5a7b82 */ /* 0x000e240000000800 */
[----:B------:R-:W-:Y:S04]  /*8ae0*/  STS.U16 [R69+UR4+0x16100], R104 ;  /* 0x0161006845007988 */ /* 0x000fe80008000404 */
[----:B------:R1:W-:Y:S01]  /*8af0*/  STS.U16 [R69+UR4+0x10100], R103 ;  /* 0x0101006745007988 */ /* 0x0003e20008000404 */
[C---:B----4-:R-:W-:Y:S01]  /*8b00*/  LOP3.LUT R3, R68.reuse, 0x30, RZ, 0x3c, !PT ;  /* 0x0000003044037812 */ /* 0x050fe200078e3cff */
[----:B------:R-:W4:Y:S02]  /*8b10*/  LDC R105, c[0x0][0x3d8] ;  /* 0x0000f600ff697b82 */ /* 0x000f240000000800 */
[----:B------:R1:W-:Y:S04]  /*8b20*/  STS.U16 [R69+UR4+0x12100], R102 ;  /* 0x0121006645007988 */ /* 0x0003e80008000404 */
[----:B------:R-:W-:Y:S02]  /*8b30*/  STS.U16 [R69+UR4+0x14100], R101 ;  /* 0x0141006545007988 */ /* 0x000fe40008000404 */
[----:B-1----:R-:W1:Y:S02]  /*8b40*/  LDC R103, c[0x0][0x3d8] ;  /* 0x0000f600ff677b82 */ /* 0x002e640000000800 */
[----:B------:R-:W-:Y:S04]  /*8b50*/  STS.U16 [R69+UR4+0x10500], R100 ;  /* 0x0105006445007988 */ /* 0x000fe80008000404 */
[----:B------:R3:W-:Y:S02]  /*8b60*/  STS.U16 [R69+UR4+0x12500], R99 ;  /* 0x0125006345007988 */ /* 0x0007e40008000404 */
[----:B------:R-:W0:Y:S02]  /*8b70*/  LDC R102, c[0x0][0x3d8] ;  /* 0x0000f600ff667b82 */ /* 0x000e240000000800 */
[----:B------:R-:W-:Y:S04]  /*8b80*/  STS.U16 [R69+UR4+0x14500], R98 ;  /* 0x0145006245007988 */ /* 0x000fe80008000404 */
[----:B------:R2:W-:Y:S02]  /*8b90*/  STS.U16 [R69+UR4+0x16500], R97 ;  /* 0x0165006145007988 */ /* 0x0005e40008000404 */
[----:B---3--:R-:W3:Y:S02]  /*8ba0*/  LDC R99, c[0x0][0x3d8] ;  /* 0x0000f600ff637b82 */ /* 0x008ee40000000800 */
[----:B------:R2:W-:Y:S04]  /*8bb0*/  STS.U16 [R69+UR4+0x10900], R96 ;  /* 0x0109006045007988 */ /* 0x0005e80008000404 */
[----:B------:R-:W-:Y:S02]  /*8bc0*/  STS.U16 [R69+UR4+0x12900], R95 ;  /* 0x0129005f45007988 */ /* 0x000fe40008000404 */
[----:B--2---:R-:W2:Y:S02]  /*8bd0*/  LDC R97, c[0x0][0x3d8] ;  /* 0x0000f600ff617b82 */ /* 0x004ea40000000800 */
[----:B------:R-:W-:Y:S04]  /*8be0*/  STS.U16 [R69+UR4+0x14900], R94 ;  /* 0x0149005e45007988 */ /* 0x000fe80008000404 */
[----:B------:R4:W-:Y:S02]  /*8bf0*/  STS.U16 [R69+UR4+0x16900], R93 ;  /* 0x0169005d45007988 */ /* 0x0009e40008000404 */
[----:B------:R-:W0:Y:S02]  /*8c00*/  LDC R96, c[0x0][0x3d8] ;  /* 0x0000f600ff607b82 */ /* 0x000e240000000800 */
[----:B------:R1:W-:Y:S04]  /*8c10*/  STS.U16 [R69+UR4+0x10d00], R74 ;  /* 0x010d004a45007988 */ /* 0x0003e80008000404 */
[----:B------:R-:W-:Y:S02]  /*8c20*/  STS.U16 [R69+UR4+0x12d00], R92 ;  /* 0x012d005c45007988 */ /* 0x000fe40008000404 */
[----:B----4-:R-:W4:Y:S02]  /*8c30*/  LDC R93, c[0x0][0x3d8] ;  /* 0x0000f600ff5d7b82 */ /* 0x010f240000000800 */
[----:B------:R-:W-:Y:S04]  /*8c40*/  STS.U16 [R69+UR4+0x14d00], R91 ;  /* 0x014d005b45007988 */ /* 0x000fe80008000404 */
[----:B------:R1:W-:Y:S02]  /*8c50*/  STS.U16 [R69+UR4+0x16d00], R89 ;  /* 0x016d005945007988 */ /* 0x0003e40008000404 */
[----:B-1----:R-:W1:Y:S02]  /*8c60*/  LDC R74, c[0x0][0x3d8] ;  /* 0x0000f600ff4a7b82 */ /* 0x002e640000000800 */
[----:B------:R3:W-:Y:S01]  /*8c70*/  STS.U16 [R3+UR4+0x10180], R88 ;  /* 0x0101805803007988 */ /* 0x0007e20008000404 */
[----:B------:R-:W-:-:S03]  /*8c80*/  LOP3.LUT R69, R68, 0x40, RZ, 0x3c, !PT ;  /* 0x0000004044457812 */ /* 0x000fc600078e3cff */
[----:B------:R-:W-:Y:S02]  /*8c90*/  STS.U16 [R3+UR4+0x12180], R87 ;  /* 0x0121805703007988 */ /* 0x000fe40008000404 */
[----:B------:R-:W0:Y:S02]  /*8ca0*/  LDC R89, c[0x0][0x3d8] ;  /* 0x0000f600ff597b82 */ /* 0x000e240000000800 */
[----:B------:R2:W-:Y:S04]  /*8cb0*/  STS.U16 [R3+UR4+0x14180], R86 ;  /* 0x0141805603007988 */ /* 0x0005e80008000404 */
[----:B------:R-:W-:Y:S02]  /*8cc0*/  STS.U16 [R3+UR4+0x16180], R85 ;  /* 0x0161805503007988 */ /* 0x000fe40008000404 */
[----:B---3--:R-:W3:Y:S02]  /*8cd0*/  LDC R88, c[0x0][0x3d8] ;  /* 0x0000f600ff587b82 */ /* 0x008ee40000000800 */
[----:B------:R4:W-:Y:S04]  /*8ce0*/  STS.U16 [R3+UR4+0x10580], R84 ;  /* 0x0105805403007988 */ /* 0x0009e80008000404 */
[----:B------:R-:W-:Y:S02]  /*8cf0*/  STS.U16 [R3+UR4+0x12580], R83 ;  /* 0x0125805303007988 */ /* 0x000fe40008000404 */
[----:B--2---:R-:W2:Y:S02]  /*8d00*/  LDC R86, c[0x0][0x3d8] ;  /* 0x0000f600ff567b82 */ /* 0x004ea40000000800 */
[----:B------:R4:W-:Y:S04]  /*8d10*/  STS.U16 [R3+UR4+0x14580], R82 ;  /* 0x0145805203007988 */ /* 0x0009e80008000404 */
[----:B------:R-:W-:Y:S02]  /*8d20*/  STS.U16 [R3+UR4+0x16580], R81 ;  /* 0x0165805103007988 */ /* 0x000fe40008000404 */
[----:B----4-:R-:W4:Y:S02]  /*8d30*/  LDC R84, c[0x0][0x3d8] ;  /* 0x0000f600ff547b82 */ /* 0x010f240000000800 */
[----:B------:R1:W-:Y:S04]  /*8d40*/  STS.U16 [R3+UR4+0x10980], R80 ;  /* 0x0109805003007988 */ /* 0x0003e80008000404 */
[----:B------:R-:W-:Y:S02]  /*8d50*/  STS.U16 [R3+UR4+0x12980], R79 ;  /* 0x0129804f03007988 */ /* 0x000fe40008000404 */
[----:B------:R-:W0:Y:S02]  /*8d60*/  LDC R82, c[0x0][0x3d8] ;  /* 0x0000f600ff527b82 */ /* 0x000e240000000800 */
[----:B------:R1:W-:Y:S04]  /*8d70*/  STS.U16 [R3+UR4+0x14980], R78 ;  /* 0x0149804e03007988 */ /* 0x0003e80008000404 */
[----:B------:R-:W-:Y:S02]  /*8d80*/  STS.U16 [R3+UR4+0x16980], R77 ;  /* 0x0169804d03007988 */ /* 0x000fe40008000404 */
[----:B-1----:R-:W1:Y:S02]  /*8d90*/  LDC R80, c[0x0][0x3d8] ;  /* 0x0000f600ff507b82 */ /* 0x002e640000000800 */
[----:B------:R3:W-:Y:S04]  /*8da0*/  STS.U16 [R3+UR4+0x10d80], R56 ;  /* 0x010d803803007988 */ /* 0x0007e80008000404 */
[----:B------:R-:W-:Y:S02]  /*8db0*/  STS.U16 [R3+UR4+0x12d80], R76 ;  /* 0x012d804c03007988 */ /* 0x000fe40008000404 */
[----:B------:R-:W0:Y:S02]  /*8dc0*/  LDC R78, c[0x0][0x3d8] ;  /* 0x0000f600ff4e7b82 */ /* 0x000e240000000800 */
[----:B------:R2:W-:Y:S04]  /*8dd0*/  STS.U16 [R3+UR4+0x14d80], R75 ;  /* 0x014d804b03007988 */ /* 0x0005e80008000404 */
[----:B------:R2:W-:Y:S02]  /*8de0*/  STS.U16 [R3+UR4+0x16d80], R73 ;  /* 0x016d804903007988 */ /* 0x0005e40008000404 */
[----:B---3--:R-:W3:Y:S02]  /*8df0*/  LDC R56, c[0x0][0x3d8] ;  /* 0x0000f600ff387b82 */ /* 0x008ee40000000800 */
[----:B------:R2:W-:Y:S06]  /*8e00*/  STS.U16 [R69+UR4+0x10e00], R40 ;  /* 0x010e002845007988 */ /* 0x0005ec0008000404 */
[----:B--2---:R-:W2:Y:S01]  /*8e10*/  LDC R75, c[0x0][0x3d8] ;  /* 0x0000f600ff4b7b82 */ /* 0x004ea20000000800 */
[C---:B------:R-:W-:Y:S01]  /*8e20*/  LOP3.LUT R3, R68.reuse, 0x50, RZ, 0x3c, !PT ;  /* 0x0000005044037812 */ /* 0x040fe200078e3cff */
[----:B------:R-:W-:Y:S01]  /*8e30*/  STS.U16 [R69+UR4+0x10200], R72 ;  /* 0x0102004845007988 */ /* 0x000fe20008000404 */
[----:B------:R-:W-:-:S03]  /*8e40*/  LOP3.LUT R40, R68, 0x60, RZ, 0x3c, !PT ;  /* 0x0000006044287812 */ /* 0x000fc600078e3cff */
[----:B------:R-:W-:Y:S02]  /*8e50*/  STS.U16 [R69+UR4+0x12200], R71 ;  /* 0x0122004745007988 */ /* 0x000fe40008000404 */
[----:B------:R-:W0:Y:S02]  /*8e60*/  LDC R73, c[0x0][0x3d8] ;  /* 0x0000f600ff497b82 */ /* 0x000e240000000800 */
[----:B------:R-:W-:Y:S04]  /*8e70*/  STS.U16 [R69+UR4+0x14200], R70 ;  /* 0x0142004645007988 */ /* 0x000fe80008000404 */
        /* <DEDUP_REMOVED lines=15> */
[----:B------:R1:W-:Y:S02]  /*8f70*/  STS.U16 [R69+UR4+0x14e00], R57 ;  /* 0x014e003945007988 */ /* 0x0003e40008000404 */
[----:B------:R-:W0:Y:S02]  /*8f80*/  LDC R85, c[0x0][0x3d8] ;  /* 0x0000f600ff557b82 */ /* 0x000e240000000800 */
[----:B------:R-:W-:Y:S04]  /*8f90*/  STS.U16 [R69+UR4+0x16e00], R55 ;  /* 0x016e003745007988 */ /* 0x000fe80008000404 */
[----:B------:R2:W-:Y:S01]  /*8fa0*/  STS.U16 [R3+UR4+0x10280], R54 ;  /* 0x0102803603007988 */ /* 0x0005e20008000404 */
[----:B------:R-:W-:Y:S01]  /*8fb0*/  LOP3.LUT R68, R68, 0x70, RZ, 0x3c, !PT ;  /* 0x0000007044447812 */ /* 0x000fe200078e3cff */
[----:B-1----:R-:W1:Y:S02]  /*8fc0*/  LDC R57, c[0x0][0x3d8] ;  /* 0x0000f600ff397b82 */ /* 0x002e640000000800 */
[----:B------:R-:W-:Y:S04]  /*8fd0*/  STS.U16 [R3+UR4+0x12280], R53 ;  /* 0x0122803503007988 */ /* 0x000fe80008000404 */
[----:B------:R3:W-:Y:S02]  /*8fe0*/  STS.U16 [R3+UR4+0x14280], R52 ;  /* 0x0142803403007988 */ /* 0x0007e40008000404 */
[----:B--2---:R-:W2:Y:S02]  /*8ff0*/  LDC R54, c[0x0][0x3d8] ;  /* 0x0000f600ff367b82 */ /* 0x004ea40000000800 */
[----:B------:R-:W-:Y:S04]  /*9000*/  STS.U16 [R3+UR4+0x16280], R51 ;  /* 0x0162803303007988 */ /* 0x000fe80008000404 */
[----:B------:R4:W-:Y:S02]  /*9010*/  STS.U16 [R3+UR4+0x10680], R50 ;  /* 0x0106803203007988 */ /* 0x0009e40008000404 */
[----:B---3--:R-:W3:Y:S02]  /*9020*/  LDC R52, c[0x0][0x3d8] ;  /* 0x0000f600ff347b82 */ /* 0x008ee40000000800 */
[----:B------:R4:W-:Y:S04]  /*9030*/  STS.U16 [R3+UR4+0x12680], R49 ;  /* 0x0126803103007988 */ /* 0x0009e80008000404 */
[----:B------:R0:W-:Y:S02]  /*9040*/  STS.U16 [R3+UR4+0x14680], R48 ;  /* 0x0146803003007988 */ /* 0x0001e40008000404 */
[----:B----4-:R-:W4:Y:S02]  /*9050*/  LDC R50, c[0x0][0x3d8] ;  /* 0x0000f600ff327b82 */ /* 0x010f240000000800 */
[----:B------:R0:W-:Y:S04]  /*9060*/  STS.U16 [R3+UR4+0x16680], R47 ;  /* 0x0166802f03007988 */ /* 0x0001e80008000404 */
[----:B------:R-:W-:Y:S02]  /*9070*/  STS.U16 [R3+UR4+0x10a80], R46 ;  /* 0x010a802e03007988 */ /* 0x000fe40008000404 */
[----:B------:R-:W1:Y:S02]  /*9080*/  LDC R49, c[0x0][0x3d8] ;  /* 0x0000f600ff317b82 */ /* 0x000e640000000800 */
[----:B------:R-:W-:Y:S04]  /*9090*/  STS.U16 [R3+UR4+0x12a80], R45 ;  /* 0x012a802d03007988 */ /* 0x000fe80008000404 */
[----:B------:R-:W-:Y:S02]  /*90a0*/  STS.U16 [R3+UR4+0x14a80], R44 ;  /* 0x014a802c03007988 */ /* 0x000fe40008000404 */
[----:B0-----:R-:W0:Y:S02]  /*90b0*/  LDC R48, c[0x0][0x3d8] ;  /* 0x0000f600ff307b82 */ /* 0x001e240000000800 */
[----:B------:R-:W-:Y:S04]  /*90c0*/  STS.U16 [R3+UR4+0x16a80], R43 ;  /* 0x016a802b03007988 */ /* 0x000fe80008000404 */
[----:B------:R2:W-:Y:S02]  /*90d0*/  STS.U16 [R3+UR4+0x10e80], R26 ;  /* 0x010e801a03007988 */ /* 0x0005e40008000404 */
[----:B------:R-:W0:Y:S02]  /*90e0*/  LDC R47, c[0x0][0x3d8] ;  /* 0x0000f600ff2f7b82 */ /* 0x000e240000000800 */
[----:B------:R-:W-:Y:S04]  /*90f0*/  STS.U16 [R3+UR4+0x12e80], R42 ;  /* 0x012e802a03007988 */ /* 0x000fe80008000404 */
[----:B------:R-:W-:Y:S02]  /*9100*/  STS.U16 [R3+UR4+0x14e80], R41 ;  /* 0x014e802903007988 */ /* 0x000fe40008000404 */
[----:B--2---:R-:W2:Y:S02]  /*9110*/  LDC R26, c[0x0][0x3d8] ;  /* 0x0000f600ff1a7b82 */ /* 0x004ea40000000800 */
[----:B------:R-:W-:Y:S04]  /*9120*/  STS.U16 [R3+UR4+0x16e80], R39 ;  /* 0x016e802703007988 */ /* 0x000fe80008000404 */
[----:B------:R3:W-:Y:S02]  /*9130*/  STS.U16 [R40+UR4+0x10700], R34 ;  /* 0x0107002228007988 */ /* 0x0007e40008000404 */
[----:B------:R-:W0:Y:S08]  /*9140*/  LDC R46, c[0x0][0x3d8] ;  /* 0x0000f600ff2e7b82 */ /* 0x000e300000000800 */
[----:B---3--:R-:W3:Y:S01]  /*9150*/  LDC R34, c[0x0][0x3d8] ;  /* 0x0000f600ff227b82 */ /* 0x008ee20000000800 */
[----:B------:R1:W-:Y:S04]  /*9160*/  STS.U16 [R40+UR4+0x12700], R24 ;  /* 0x0127001828007988 */ /* 0x0003e80008000404 */
[----:B------:R1:W-:Y:S03]  /*9170*/  STS.U16 [R40+UR4+0x16300], R35 ;  /* 0x0163002328007988 */ /* 0x0003e60008000404 */
[----:B------:R-:W0:Y:S01]  /*9180*/  LDC R45, c[0x0][0x3d8] ;  /* 0x0000f600ff2d7b82 */ /* 0x000e220000000800 */
[----:B------:R2:W-:Y:S07]  /*9190*/  STS.U16 [R40+UR4+0x12b00], R8 ;  /* 0x012b000828007988 */ /* 0x0005ee0008000404 */
[----:B-1----:R-:W1:Y:S01]  /*91a0*/  LDC R24, c[0x0][0x3d8] ;  /* 0x0000f600ff187b82 */ /* 0x002e620000000800 */
[----:B------:R-:W-:Y:S01]  /*91b0*/  SHF.R.U32.HI R3, RZ, 0x5, R165 ;  /* 0x00000005ff037819 */ /* 0x000fe200000116a5 */
[----:B------:R-:W-:Y:S06]  /*91c0*/  STS.U16 [R40+UR4+0x10300], R38 ;  /* 0x0103002628007988 */ /* 0x000fec0008000404 */
[----:B------:R-:W0:Y:S01]  /*91d0*/  LDC R35, c[0x0][0x3d8] ;  /* 0x0000f600ff237b82 */ /* 0x000e220000000800 */
[----:B------:R-:W-:Y:S04]  /*91e0*/  STS.U16 [R40+UR4+0x12300], R37 ;  /* 0x0123002528007988 */ /* 0x000fe80008000404 */
[----:B------:R-:W-:Y:S03]  /*91f0*/  STS.U16 [R40+UR4+0x14300], R36 ;  /* 0x0143002428007988 */ /* 0x000fe60008000404 */
[----:B--2---:R-:W2:Y:S01]  /*9200*/  LDC R8, c[0x0][0x3d8] ;  /* 0x0000f600ff087b82 */ /* 0x004ea20000000800 */
[----:B------:R3:W-:Y:S04]  /*9210*/  STS.U16 [R40+UR4+0x14700], R33 ;  /* 0x0147002128007988 */ /* 0x0007e80008000404 */
[----:B------:R3:W-:Y:S03]  /*9220*/  STS.U16 [R40+UR4+0x16700], R32 ;  /* 0x0167002028007988 */ /* 0x0007e60008000404 */
[----:B------:R-:W0:Y:S01]  /*9230*/  LDC R44, c[0x0][0x3d8] ;  /* 0x0000f600ff2c7b82 */ /* 0x000e220000000800 */
[----:B------:R1:W-:Y:S04]  /*9240*/  STS.U16 [R40+UR4+0x10b00], R31 ;  /* 0x010b001f28007988 */ /* 0x0003e80008000404 */
[----:B------:R-:W-:Y:S03]  /*9250*/  STS.U16 [R40+UR4+0x14b00], R30 ;  /* 0x014b001e28007988 */ /* 0x000fe60008000404 */
[----:B---3--:R-:W3:Y:S01]  /*9260*/  LDC R33, c[0x0][0x3d8] ;  /* 0x0000f600ff217b82 */ /* 0x008ee20000000800 */
[----:B------:R-:W-:Y:S04]  /*9270*/  STS.U16 [R40+UR4+0x16b00], R29 ;  /* 0x016b001d28007988 */ /* 0x000fe80008000404 */
[----:B------:R-:W-:Y:S03]  /*9280*/  STS.U16 [R40+UR4+0x10f00], R10 ;  /* 0x010f000a28007988 */ /* 0x000fe60008000404 */
[----:B------:R-:W3:Y:S01]  /*9290*/  LDC R32, c[0x0][0x3d8] ;  /* 0x0000f600ff207b82 */ /* 0x000ee20000000800 */
[----:B------:R-:W-:Y:S04]  /*92a0*/  STS.U16 [R40+UR4+0x12f00], R28 ;  /* 0x012f001c28007988 */ /* 0x000fe80008000404 */
[----:B------:R-:W-:Y:S03]  /*92b0*/  STS.U16 [R40+UR4+0x14f00], R17 ;  /* 0x014f001128007988 */ /* 0x000fe60008000404 */
[----:B-1----:R-:W1:Y:S01]  /*92c0*/  LDC R31, c[0x0][0x3d8] ;  /* 0x0000f600ff1f7b82 */ /* 0x002e620000000800 */
[----:B------:R-:W-:Y:S04]  /*92d0*/  STS.U16 [R40+UR4+0x16f00], R27 ;  /* 0x016f001b28007988 */ /* 0x000fe80008000404 */
[----:B------:R4:W-:Y:S03]  /*92e0*/  STS.U16 [R68+UR4+0x10380], R13 ;  /* 0x0103800d44007988 */ /* 0x0009e60008000404 */
[----:B------:R-:W1:Y:S01]  /*92f0*/  LDC R43, c[0x0][0x3d8] ;  /* 0x0000f600ff2b7b82 */ /* 0x000e620000000800 */
[----:B----4-:R-:W-:Y:S01]  /*9300*/  SGXT.U32 R13, R3, 0x2 ;  /* 0x00000002030d781a */ /* 0x010fe20000000000 */
[----:B------:R4:W-:Y:S06]  /*9310*/  STS.U16 [R68+UR4+0x16380], R25 ;  /* 0x0163801944007988 */ /* 0x0009ec0008000404 */
[----:B------:R-:W1:Y:S01]  /*9320*/  LDC R3, c[0x0][0x3d8] ;  /* 0x0000f600ff037b82 */ /* 0x000e620000000800 */
[----:B------:R-:W-:-:S04]  /*9330*/  IMAD R13, R13, R34, RZ ;  /* 0x000000220d0d7224 */ /* 0x000fc800078e02ff */
[----:B------:R-:W-:-:S03]  /*9340*/  IMAD R17, R26, 0x4, R13 ;  /* 0x000000041a117824 */ /* 0x000fc600078e020d */
[----:B------:R-:W3:Y:S01]  /*9350*/  LDC R34, c[0x0][0x3d8] ;  /* 0x0000f600ff227b82 */ /* 0x000ee20000000800 */
[----:B----4-:R-:W-:-:S04]  /*9360*/  IMAD R25, R24, 0x4, R17 ;  /* 0x0000000418197824 */ /* 0x010fc800078e0211 */
[----:B0-----:R-:W-:-:S03]  /*9370*/  IMAD R35, R35, 0x4, R25 ;  /* 0x0000000423237824 */ /* 0x001fc600078e0219 */
[----:B------:R-:W0:Y:S01]  /*9380*/  LDC R24, c[0x0][0x3d8] ;  /* 0x0000f600ff187b82 */ /* 0x000e220000000800 */
[----:B--2---:R-:W-:-:S05]  /*9390*/  IMAD R8, R8, 0x4, R35 ;  /* 0x0000000408087824 */ /* 0x004fca00078e0223 */
[----:B------:R-:W-:Y:S01]  /*93a0*/  LEA R49, R49, R8, 0x2 ;  /* 0x0000000831317211 */ /* 0x000fe200078e10ff */
[----:B------:R1:W-:Y:S01]  /*93b0*/  STS.U16 [R68+UR4+0x14780], R12 ;  /* 0x0147800c44007988 */ /* 0x0003e20008000404 */
[----:B------:R-:W2:Y:S03]  /*93c0*/  LDC R30, c[0x0][0x3d8] ;  /* 0x0000f600ff1e7b82 */ /* 0x000ea60000000800 */
[----:B------:R-:W-:Y:S01]  /*93d0*/  IMAD R50, R50, 0x4, R49 ;  /* 0x0000000432327824 */ /* 0x000fe200078e0231 */
[----:B------:R4:W-:Y:S04]  /*93e0*/  STS.U16 [R68+UR4+0x16f80], R16 ;  /* 0x016f801044007988 */ /* 0x0009e80008000404 */
[----:B------:R0:W-:Y:S01]  /*93f0*/  STS.U16 [R68+UR4+0x12380], R23 ;  /* 0x0123801744007988 */ /* 0x0001e20008000404 */
[----:B-1----:R-:W-:Y:S01]  /*9400*/  IMAD R12, R3, 0x4, R50 ;  /* 0x00000004030c7824 */ /* 0x002fe200078e0232 */
[----:B------:R-:W1:Y:S03]  /*9410*/  LDC R42, c[0x0][0x3d8] ;  /* 0x0000f600ff2a7b82 */ /* 0x000e660000000800 */
[----:B---3--:R-:W-:-:S05]  /*9420*/  IMAD R34, R34, 0x4, R12 ;  /* 0x0000000422227824 */ /* 0x008fca00078e020c */
[----:B----4-:R-:W3:Y:S01]  /*9430*/  LDC R16, c[0x0][0x3d8] ;  /* 0x0000f600ff107b82 */ /* 0x010ee20000000800 */
[----:B------:R-:W-:-:S07]  /*9440*/  IMAD R48, R48, 0x4, R34 ;  /* 0x0000000430307824 */ /* 0x000fce00078e0222 */
[----:B0-----:R-:W0:Y:S01]  /*9450*/  LDC R23, c[0x0][0x3d8] ;  /* 0x0000f600ff177b82 */ /* 0x001e220000000800 */
[----:B------:R-:W-:-:S05]  /*9460*/  LEA R24, R24, R48, 0x2 ;  /* 0x0000003018187211 */ /* 0x000fca00078e10ff */
[----:B------:R-:W-:Y:S02]  /*9470*/  IMAD R33, R33, 0x4, R24 ;  /* 0x0000000421217824 */ /* 0x000fe400078e0218 */
[----:B------:R-:W4:Y:S02]  /*9480*/  LDC R3, c[0x0][0x3d8] ;  /* 0x0000f600ff037b82 */ /* 0x000f240000000800 */
[----:B------:R-:W-:Y:S01]  /*9490*/  IMAD R47, R47, 0x4, R33 ;  /* 0x000000042f2f7824 */ /* 0x000fe200078e0221 */
[----:B------:R0:W-:Y:S03]  /*94a0*/  STS.U16 [R68+UR4+0x14f80], R9 ;  /* 0x014f800944007988 */ /* 0x0001e60008000404 */
[----:B---3--:R-:W-:Y:S01]  /*94b0*/  IMAD R16, R16, 0x4, R47 ;  /* 0x0000000410107824 */ /* 0x008fe200078e022f */
[----:B------:R3:W-:Y:S01]  /*94c0*/  STS.U16 [R68+UR4+0x10f80], R4 ;  /* 0x010f800444007988 */ /* 0x0007e20008000404 */
[----:B------:R-:W1:Y:S02]  /*94d0*/  LDC R29, c[0x0][0x3d8] ;  /* 0x0000f600ff1d7b82 */ /* 0x000e640000000800 */
[----:B0-----:R-:W-:-:S06]  /*94e0*/  IMAD R23, R23, 0x4, R16 ;  /* 0x0000000417177824 */ /* 0x001fcc00078e0210 */
[----:B------:R-:W0:Y:S01]  /*94f0*/  LDC R9, c[0x0][0x3d8] ;  /* 0x0000f600ff097b82 */ /* 0x000e220000000800 */
[----:B------:R-:W-:-:S05]  /*9500*/  LEA R46, R46, R23, 0x2 ;  /* 0x000000172e2e7211 */ /* 0x000fca00078e10ff */
[----:B----4-:R-:W-:Y:S02]  /*9510*/  IMAD R3, R3, 0x4, R46 ;  /* 0x0000000403037824 */ /* 0x010fe400078e022e */
[----:B---3--:R-:W3:Y:S01]  /*9520*/  LDC R4, c[0x0][0x3d8] ;  /* 0x0000f600ff047b82 */ /* 0x008ee20000000800 */
[----:B------:R4:W-:Y:S01]  /*9530*/  STS.U16 [R68+UR4+0x16780], R22 ;  /* 0x0167801644007988 */ /* 0x0009e20008000404 */
[----:B------:R-:W-:-:S04]  /*9540*/  IMAD R32, R32, 0x4, R3 ;  /* 0x0000000420207824 */ /* 0x000fc800078e0203 */
[----:B------:R-:W-:Y:S01]  /*9550*/  IMAD R45, R45, 0x4, R32 ;  /* 0x000000042d2d7824 */ /* 0x000fe200078e0220 */
[----:B------:R0:W-:Y:S01]  /*9560*/  STS.U16 [R68+UR4+0x14b80], R15 ;  /* 0x014b800f44007988 */ /* 0x0001e20008000404 */
[----:B------:R-:W1:Y:S08]  /*9570*/  LDC R41, c[0x0][0x3d8] ;  /* 0x0000f600ff297b82 */ /* 0x000e700000000800 */
[----:B----4-:R-:W4:Y:S01]  /*9580*/  LDC R22, c[0x0][0x3d8] ;  /* 0x0000f600ff167b82 */ /* 0x010f220000000800 */
[----:B0-----:R-:W-:-:S05]  /*9590*/  IMAD R9, R9, 0x4, R45 ;  /* 0x0000000409097824 */ /* 0x001fca00078e022d */
[----:B------:R-:W-:Y:S02]  /*95a0*/  LEA R31, R31, R9, 0x2 ;  /* 0x000000091f1f7211 */ /* 0x000fe400078e10ff */
[----:B------:R-:W0:Y:S03]  /*95b0*/  LDC R15, c[0x0][0x3d8] ;  /* 0x0000f600ff0f7b82 */ /* 0x000e260000000800 */
[----:B------:R-:W-:Y:S01]  /*95c0*/  IMAD R44, R44, 0x4, R31 ;  /* 0x000000042c2c7824 */ /* 0x000fe200078e021f */
[----:B------:R1:W-:Y:S03]  /*95d0*/  STS.U16 [R68+UR4+0x12b80], R21 ;  /* 0x012b801544007988 */ /* 0x0003e60008000404 */
[----:B---3--:R-:W-:Y:S01]  /*95e0*/  IMAD R4, R4, 0x4, R44 ;  /* 0x0000000404047824 */ /* 0x008fe200078e022c */
[----:B------:R3:W-:Y:S01]  /*95f0*/  STS.U16 [R68+UR4+0x10780], R11 ;  /* 0x0107800b44007988 */ /* 0x0007e20008000404 */
[----:B------:R-:W2:Y:S08]  /*9600*/  LDC R40, c[0x0][0x3d8] ;  /* 0x0000f600ff287b82 */ /* 0x000eb00000000800 */
[----:B-1----:R-:W1:Y:S01]  /*9610*/  LDC R21, c[0x0][0x3d8] ;  /* 0x0000f600ff157b82 */ /* 0x002e620000000800 */
[----:B----4-:R-:W-:-:S04]  /*9620*/  IMAD R22, R22, 0x4, R4 ;  /* 0x0000000416167824 */ /* 0x010fc800078e0204 */
[----:B------:R-:W-:-:S03]  /*9630*/  IMAD R43, R43, 0x4, R22 ;  /* 0x000000042b2b7824 */ /* 0x000fc600078e0216 */
[----:B---3--:R-:W3:Y:S02]  /*9640*/  LDC R11, c[0x0][0x3d8] ;  /* 0x0000f600ff0b7b82 */ /* 0x008ee40000000800 */
[----:B0-----:R-:W-:Y:S01]  /*9650*/  LEA R15, R15, R43, 0x2 ;  /* 0x0000002b0f0f7211 */ /* 0x001fe200078e10ff */
[----:B------:R0:W-:Y:S04]  /*9660*/  STS.U16 [R68+UR4+0x12780], R14 ;  /* 0x0127800e44007988 */ /* 0x0001e80008000404 */
[----:B--2---:R-:W-:Y:S01]  /*9670*/  IMAD R30, R30, 0x4, R15 ;  /* 0x000000041e1e7824 */ /* 0x004fe200078e020f */
[----:B------:R2:W-:Y:S01]  /*9680*/  STS.U16 [R68+UR4+0x10b80], R5 ;  /* 0x010b800544007988 */ /* 0x0005e20008000404 */
[----:B------:R-:W4:Y:S02]  /*9690*/  LDC R28, c[0x0][0x3d8] ;  /* 0x0000f600ff1c7b82 */ /* 0x000f240000000800 */
[----:B------:R-:W-:-:S06]  /*96a0*/  IMAD R42, R42, 0x4, R30 ;  /* 0x000000042a2a7824 */ /* 0x000fcc00078e021e */
[----:B0-----:R-:W0:Y:S01]  /*96b0*/  LDC R14, c[0x0][0x3d8] ;  /* 0x0000f600ff0e7b82 */ /* 0x001e220000000800 */
[----:B-1----:R-:W-:-:S04]  /*96c0*/  IMAD R21, R21, 0x4, R42 ;  /* 0x0000000415157824 */ /* 0x002fc800078e022a */
[----:B------:R-:W-:-:S03]  /*96d0*/  IMAD R29, R29, 0x4, R21 ;  /* 0x000000041d1d7824 */ /* 0x000fc600078e0215 */
[----:B--2---:R-:W1:Y:S02]  /*96e0*/  LDC R5, c[0x0][0x3d8] ;  /* 0x0000f600ff057b82 */ /* 0x004e640000000800 */
[----:B------:R-:W-:Y:S01]  /*96f0*/  LEA R41, R41, R29, 0x2 ;  /* 0x0000001d29297211 */ /* 0x000fe200078e10ff */
[----:B------:R2:W-:Y:S01]  /*9700*/  STS.U16 [R68+UR4+0x16b80], R19 ;  /* 0x016b801344007988 */ /* 0x0005e20008000404 */
[----:B------:R-:W-:-:S04]  /*9710*/  LEA R156, P2, R13, R6, 0x1 ;  /* 0x000000060d9c7211 */ /* 0x000fc800078408ff */
[----:B------:R-:W4:Y:S01]  /*9720*/  LDC R39, c[0x0][0x3d8] ;  /* 0x0000f600ff277b82 */ /* 0x000f220000000800 */
[----:B---3--:R-:W-:Y:S01]  /*9730*/  IMAD R11, R11, 0x4, R41 ;  /* 0x000000040b0b7824 */ /* 0x008fe200078e0229 */
[----:B------:R-:W-:-:S06]  /*9740*/  LEA.HI.X.SX32 R157, R13, R0, 0x1, P2 ;  /* 0x000000000d9d7211 */ /* 0x000fcc00010f0eff */
[----:B--2---:R-:W2:Y:S01]  /*9750*/  LDC R19, c[0x0][0x3d8] ;  /* 0x0000f600ff137b82 */ /* 0x004ea20000000800 */
[----:B0-----:R-:W-:Y:S01]  /*9760*/  IMAD R14, R14, 0x4, R11 ;  /* 0x000000040e0e7824 */ /* 0x001fe200078e020b */
[-C--:B------:R-:W-:Y:S01]  /*9770*/  LEA R160, P3, R17, R6.reuse, 0x1 ;  /* 0x0000000611a07211 */ /* 0x080fe200078608ff */
[----:B------:R0:W-:Y:S01]  /*9780*/  STL.64 [R1+0x560], R156 ;  /* 0x0005609c01007387 */ /* 0x0001e20000100a00 */
[----:B------:R-:W-:Y:S01]  /*9790*/  LEA R158, P2, R25, R6, 0x1 ;  /* 0x00000006199e7211 */ /* 0x000fe200078408ff */
[----:B------:R-:W-:-:S03]  /*97a0*/  IMAD R40, R40, 0x4, R14 ;  /* 0x0000000428287824 */ /* 0x000fc600078e020e */
[----:B------:R-:W3:Y:S01]  /*97b0*/  LDC R27, c[0x0][0x3d8] ;  /* 0x0000f600ff1b7b82 */ /* 0x000ee20000000800 */
[----:B-1----:R-:W-:Y:S01]  /*97c0*/  IMAD R5, R5, 0x4, R40 ;  /* 0x0000000405057824 */ /* 0x002fe200078e0228 */
[-C--:B------:R-:W-:Y:S02]  /*97d0*/  LEA.HI.X.SX32 R161, R17, R0.reuse, 0x1, P3 ;  /* 0x0000000011a17211 */ /* 0x080fe400018f0eff */
[----:B------:R-:W-:Y:S02]  /*97e0*/  LEA.HI.X.SX32 R159, R25, R0, 0x1, P2 ;  /* 0x00000000199f7211 */ /* 0x000fe400010f0eff */
[C---:B0-----:R-:W-:Y:S02]  /*97f0*/  LEA R156, P4, R35.reuse, R6, 0x1 ;  /* 0x00000006239c7211 */ /* 0x041fe400078808ff */
[----:B------:R-:W0:Y:S02]  /*9800*/  LDC R38, c[0x0][0x3d8] ;  /* 0x0000f600ff267b82 */ /* 0x000e240000000800 */
[----:B------:R-:W-:Y:S01]  /*9810*/  LEA.HI.X.SX32 R157, R35, R0, 0x1, P4 ;  /* 0x00000000239d7211 */ /* 0x000fe200020f0eff */
[----:B------:R1:W-:Y:S01]  /*9820*/  STL.64 [R1+0x548], R160 ;  /* 0x000548a001007387 */ /* 0x0003e20000100a00 */
[----:B----4-:R-:W-:-:S04]  /*9830*/  LEA R28, R28, R5, 0x2 ;  /* 0x000000051c1c7211 */ /* 0x010fc800078e10ff */
[----:B------:R-:W4:Y:S01]  /*9840*/  LDC R10, c[0x0][0x3d8] ;  /* 0x0000f600ff0a7b82 */ /* 0x000f220000000800 */
[----:B------:R2:W-:Y:S01]  /*9850*/  STL.64 [R1+0x558], R158 ;  /* 0x0005589e01007387 */ /* 0x0005e20000100a00 */
[----:B------:R-:W-:-:S03]  /*9860*/  IMAD R39, R39, 0x4, R28 ;  /* 0x0000000427277824 */ /* 0x000fc600078e021c */
[----:B------:R2:W-:Y:S01]  /*9870*/  STS.U16 [R68+UR4+0x12f80], R18 ;  /* 0x012f801244007988 */ /* 0x0005e20008000404 */
[----:B-1----:R-:W-:-:S03]  /*9880*/  LEA R160, P2, R8, R6, 0x1 ;  /* 0x0000000608a07211 */ /* 0x002fc600078408ff */
[----:B------:R1:W-:Y:S01]  /*9890*/  STL.64 [R1+0x540], R156 ;  /* 0x0005409c01007387 */ /* 0x0003e20000100a00 */
[----:B------:R-:W0:Y:S01]  /*98a0*/  LDC R37, c[0x0][0x3d8] ;  /* 0x0000f600ff257b82 */ /* 0x000e220000000800 */
[----:B--2---:R-:W-:Y:S02]  /*98b0*/  LEA R158, P3, R49, R6, 0x1 ;  /* 0x00000006319e7211 */ /* 0x004fe400078608ff */
[----:B------:R-:W-:-:S05]  /*98c0*/  LEA.HI.X.SX32 R161, R8, R0, 0x1, P2 ;  /* 0x0000000008a17211 */ /* 0x000fca00010f0eff */
[----:B------:R-:W2:Y:S01]  /*98d0*/  LDC R18, c[0x0][0x3d8] ;  /* 0x0000f600ff127b82 */ /* 0x000ea20000000800 */
[C---:B-1----:R-:W-:Y:S02]  /*98e0*/  LEA R156, P4, R50.reuse, R6, 0x1 ;  /* 0x00000006329c7211 */ /* 0x042fe400078808ff */
[-C--:B------:R-:W-:Y:S02]  /*98f0*/  LEA.HI.X.SX32 R159, R49, R0.reuse, 0x1, P3 ;  /* 0x00000000319f7211 */ /* 0x080fe400018f0eff */
[----:B------:R-:W-:Y:S01]  /*9900*/  LEA.HI.X.SX32 R157, R50, R0, 0x1, P4 ;  /* 0x00000000329d7211 */ /* 0x000fe200020f0eff */
[----:B------:R-:W-:Y:S01]  /*9910*/  IMAD R19, R19, 0x4, R39 ;  /* 0x0000000413137824 */ /* 0x000fe200078e0227 */
[----:B------:R-:W-:Y:S01]  /*9920*/  STS.U16 [R68+UR4+0x14380], R7 ;  /* 0x0143800744007988 */ /* 0x000fe20008000404 */
[----:B------:R-:W1:Y:S03]  /*9930*/  LDC R26, c[0x0][0x3d8] ;  /* 0x0000f600ff1a7b82 */ /* 0x000e660000000800 */
[----:B------:R4:W-:Y:S01]  /*9940*/  STL.64 [R1+0x550], R160 ;  /* 0x000550a001007387 */ /* 0x0009e20000100a00 */
[----:B---3--:R-:W-:-:S03]  /*9950*/  IMAD R27, R27, 0x4, R19 ;  /* 0x000000041b1b7824 */ /* 0x008fc600078e0213 */
[----:B------:R3:W-:Y:S01]  /*9960*/  STL.64 [R1+0x538], R158 ;  /* 0x0005389e01007387 */ /* 0x0007e20000100a00 */
[----:B------:R-:W1:Y:S03]  /*9970*/  LDC R36, c[0x0][0x3d8] ;  /* 0x0000f600ff247b82 */ /* 0x000e660000000800 */
[----:B------:R0:W-:Y:S01]  /*9980*/  STL.64 [R1+0x530], R156 ;  /* 0x0005309c01007387 */ /* 0x0001e20000100a00 */
[----:B----4-:R-:W-:-:S04]  /*9990*/  LEA R160, P2, R12, R6, 0x1 ;  /* 0x000000060ca07211 */ /* 0x010fc800078408ff */
[----:B------:R-:W4:Y:S01]  /*99a0*/  LDC R7, c[0x0][0x3d8] ;  /* 0x0000f600ff077b82 */ /* 0x000f220000000800 */
[----:B------:R-:W-:-:S04]  /*99b0*/  @!UP0 UIADD3 UR10, UPT, UPT, -UR10, 0x100000, URZ ;  /* 0x001000000a0a8890 */ /* 0x000fc8000fffe1ff */
[----:B------:R-:W-:Y:S02]  /*99c0*/  @!UP0 USHF.L.U32 UR11, UR10, 0xb, URZ ;  /* 0x0000000b0a0b8899 */ /* 0x000fe400080006ff */
[----:B------:R-:W-:Y:S01]  /*99d0*/  @!UP0 USHF.L.U32 UR10, UR10, 0x1, URZ ;  /* 0x000000010a0a8899 */ /* 0x000fe200080006ff */
[----:B------:R-:W-:Y:S01]  /*99e0*/  VOTEU.ALL UP1, P0 ;  /* 0x0000000000ff7886 */ /* 0x000fe20000020000 */
[----:B---3--:R-:W-:Y:S01]  /*99f0*/  LEA R158, P3, R34, R6, 0x1 ;  /* 0x00000006229e7211 */ /* 0x008fe200078608ff */
[----:B------:R3:W-:Y:S06]  /*9a00*/  MEMBAR.ALL.CTA ;  /* 0x0000000000007992 */ /* 0x0007ec0000008000 */
[----:B---3--:R-:W-:Y:S01]  /*9a10*/  FENCE.VIEW.ASYNC.S ;  /* 0x00000000000073c6 */ /* 0x008fe20000000000 */
[----:B------:R-:W-:-:S02]  /*9a20*/  LEA.HI.X.SX32 R161, R12, R0, 0x1, P2 ;  /* 0x000000000ca17211 */ /* 0x000fc400010f0eff */
[----:B0-----:R-:W-:Y:S01]  /*9a30*/  LEA R156, P4, R48, R6, 0x1 ;  /* 0x00000006309c7211 */ /* 0x001fe200078808ff */
[----:B------:R-:W-:Y:S01]  /*9a40*/  IMAD R38, R38, 0x4, R27 ;  /* 0x0000000426267824 */ /* 0x000fe200078e021b */
[-C--:B------:R-:W-:Y:S01]  /*9a50*/  LEA.HI.X.SX32 R159, R34, R0.reuse, 0x1, P3 ;  /* 0x00000000229f7211 */ /* 0x080fe200018f0eff */
[----:B------:R-:W0:Y:S01]  /*9a60*/  LDC R51, c[0x0][0x3d8] ;  /* 0x0000f600ff337b82 */ /* 0x000e220000000800 */
[----:B------:R-:W-:Y:S01]  /*9a70*/  LEA.HI.X.SX32 R157, R48, R0, 0x1, P4 ;  /* 0x00000000309d7211 */ /* 0x000fe200020f0eff */
[----:B------:R3:W-:Y:S01]  /*9a80*/  STL.64 [R1+0x528], R160 ;  /* 0x000528a001007387 */ /* 0x0007e20000100a00 */
[----:B------:R-:W-:-:S03]  /*9a90*/  LEA R10, R10, R38, 0x2 ;  /* 0x000000260a0a7211 */ /* 0x000fc600078e10ff */
[----:B------:R1:W-:Y:S02]  /*9aa0*/  STL.64 [R1+0x520], R158 ;  /* 0x0005209e01007387 */ /* 0x0003e40000100a00 */
[----:B------:R-:W0:Y:S02]  /*9ab0*/  LDC R53, c[0x0][0x3d8] ;  /* 0x0000f600ff357b82 */ /* 0x000e240000000800 */
[----:B------:R2:W-:Y:S01]  /*9ac0*/  STL.64 [R1+0x518], R156 ;  /* 0x0005189c01007387 */ /* 0x0005e20000100a00 */
[----:B---3--:R-:W-:-:S05]  /*9ad0*/  LEA R160, P2, R24, R6, 0x1 ;  /* 0x0000000618a07211 */ /* 0x008fca00078408ff */
[----:B------:R-:W3:Y:S01]  /*9ae0*/  LDC R55, c[0x0][0x3d8] ;  /* 0x0000f600ff377b82 */ /* 0x000ee20000000800 */
[----:B-1----:R-:W-:Y:S02]  /*9af0*/  LEA R158, P3, R33, R6, 0x1 ;  /* 0x00000006219e7211 */ /* 0x002fe400078608ff */
[----:B------:R-:W-:Y:S02]  /*9b00*/  LEA.HI.X.SX32 R161, R24, R0, 0x1, P2 ;  /* 0x0000000018a17211 */ /* 0x000fe400010f0eff */
[----:B--2---:R-:W-:Y:S01]  /*9b10*/  LEA R156, P4, R47, R6, 0x1 ;  /* 0x000000062f9c7211 */ /* 0x004fe200078808ff */
[----:B------:R-:W-:Y:S01]  /*9b20*/  IMAD R18, R18, 0x4, R10 ;  /* 0x0000000412127824 */ /* 0x000fe200078e020a */
[-C--:B------:R-:W-:Y:S01]  /*9b30*/  LEA.HI.X.SX32 R159, R33, R0.reuse, 0x1, P3 ;  /* 0x00000000219f7211 */ /* 0x080fe200018f0eff */
[----:B------:R-:W1:Y:S01]  /*9b40*/  LDC R58, c[0x0][0x3d8] ;  /* 0x0000f600ff3a7b82 */ /* 0x000e620000000800 */
[----:B------:R-:W-:Y:S01]  /*9b50*/  LEA.HI.X.SX32 R157, R47, R0, 0x1, P4 ;  /* 0x000000002f9d7211 */ /* 0x000fe200020f0eff */
[----:B------:R2:W-:Y:S01]  /*9b60*/  STL.64 [R1+0x510], R160 ;  /* 0x000510a001007387 */ /* 0x0005e20000100a00 */
[----:B------:R-:W-:-:S03]  /*9b70*/  IMAD R37, R37, 0x4, R18 ;  /* 0x0000000425257824 */ /* 0x000fc600078e0212 */
[----:B------:R2:W-:Y:S01]  /*9b80*/  STL.64 [R1+0x508], R158 ;  /* 0x0005089e01007387 */ /* 0x0005e20000100a00 */
[----:B----4-:R-:W-:Y:S01]  /*9b90*/  IMAD R7, R7, 0x4, R37 ;  /* 0x0000000407077824 */ /* 0x010fe200078e0225 */
[----:B------:R-:W4:Y:S02]  /*9ba0*/  LDC R60, c[0x0][0x3d8] ;  /* 0x0000f600ff3c7b82 */ /* 0x000f240000000800 */
[----:B------:R2:W-:Y:S02]  /*9bb0*/  STL.64 [R1+0x500], R156 ;  /* 0x0005009c01007387 */ /* 0x0005e40000100a00 */
[----:B--2---:R-:W-:-:S04]  /*9bc0*/  LEA R160, P2, R16, R6, 0x1 ;  /* 0x0000000610a07211 */ /* 0x004fc800078408ff */
[----:B------:R-:W2:Y:S01]  /*9bd0*/  LDC R59, c[0x0][0x3d8] ;  /* 0x0000f600ff3b7b82 */ /* 0x000ea20000000800 */
[C---:B------:R-:W-:Y:S02]  /*9be0*/  LEA R158, P3, R23.reuse, R6, 0x1 ;  /* 0x00000006179e7211 */ /* 0x040fe400078608ff */
[----:B------:R-:W-:Y:S02]  /*9bf0*/  LEA.HI.X.SX32 R161, R16, R0, 0x1, P2 ;  /* 0x0000000010a17211 */ /* 0x000fe400010f0eff */
[C---:B------:R-:W-:Y:S02]  /*9c00*/  LEA R156, P4, R46.reuse, R6, 0x1 ;  /* 0x000000062e9c7211 */ /* 0x040fe400078808ff */
[-C--:B------:R-:W-:Y:S01]  /*9c10*/  LEA.HI.X.SX32 R159, R23, R0.reuse, 0x1, P3 ;  /* 0x00000000179f7211 */ /* 0x080fe200018f0eff */
[----:B------:R-:W1:Y:S01]  /*9c20*/  LDC R61, c[0x0][0x3d8] ;  /* 0x0000f600ff3d7b82 */ /* 0x000e620000000800 */
[----:B------:R-:W-:Y:S01]  /*9c30*/  LEA.HI.X.SX32 R157, R46, R0, 0x1, P4 ;  /* 0x000000002e9d7211 */ /* 0x000fe200020f0eff */
[----:B------:R-:W-:Y:S01]  /*9c40*/  IMAD R26, R26, 0x4, R7 ;  /* 0x000000041a1a7824 */ /* 0x000fe200078e0207 */
[----:B------:R0:W-:Y:S04]  /*9c50*/  STL.64 [R1+0x4f8], R160 ;  /* 0x0004f8a001007387 */ /* 0x0001e80000100a00 */
[----:B------:R3:W-:Y:S01]  /*9c60*/  STL.64 [R1+0x4f0], R158 ;  /* 0x0004f09e01007387 */ /* 0x0007e20000100a00 */
[----:B------:R-:W-:Y:S01]  /*9c70*/  LEA R36, R36, R26, 0x2 ;  /* 0x0000001a24247211 */ /* 0x000fe200078e10ff */
[----:B------:R-:W1:Y:S02]  /*9c80*/  LDC R62, c[0x0][0x3d8] ;  /* 0x0000f600ff3e7b82 */ /* 0x000e640000000800 */
[----:B------:R3:W-:Y:S01]  /*9c90*/  STL.64 [R1+0x4e8], R156 ;  /* 0x0004e89c01007387 */ /* 0x0007e20000100a00 */
[----:B0-----:R-:W-:-:S05]  /*9ca0*/  LEA R160, P2, R3, R6, 0x1 ;  /* 0x0000000603a07211 */ /* 0x001fca00078408ff */
[----:B------:R-:W0:Y:S01]  /*9cb0*/  LDC R63, c[0x0][0x3d8] ;  /* 0x0000f600ff3f7b82 */ /* 0x000e220000000800 */
[C---:B---3--:R-:W-:Y:S02]  /*9cc0*/  LEA R158, P3, R32.reuse, R6, 0x1 ;  /* 0x00000006209e7211 */ /* 0x048fe400078608ff */
[----:B------:R-:W-:Y:S02]  /*9cd0*/  LEA.HI.X.SX32 R161, R3, R0, 0x1, P2 ;  /* 0x0000000003a17211 */ /* 0x000fe400010f0eff */
[C---:B------:R-:W-:Y:S02]  /*9ce0*/  LEA R156, P4, R45.reuse, R6, 0x1 ;  /* 0x000000062d9c7211 */ /* 0x040fe400078808ff */
[-C--:B------:R-:W-:Y:S01]  /*9cf0*/  LEA.HI.X.SX32 R159, R32, R0.reuse, 0x1, P3 ;  /* 0x00000000209f7211 */ /* 0x080fe200018f0eff */
[----:B------:R-:W3:Y:S01]  /*9d00*/  LDC R64, c[0x0][0x3d8] ;  /* 0x0000f600ff407b82 */ /* 0x000ee20000000800 */
[----:B------:R-:W-:Y:S01]  /*9d10*/  LEA.HI.X.SX32 R157, R45, R0, 0x1, P4 ;  /* 0x000000002d9d7211 */ /* 0x000fe200020f0eff */
[----:B------:R-:W-:Y:S01]  /*9d20*/  IMAD R13, R51, 0x4, R36 ;  /* 0x00000004330d7824 */ /* 0x000fe200078e0224 */
[----:B------:R2:W-:Y:S04]  /*9d30*/  STL.64 [R1+0x4e0], R160 ;  /* 0x0004e0a001007387 */ /* 0x0005e80000100a00 */
[----:B------:R4:W-:Y:S01]  /*9d40*/  STL.64 [R1+0x4d8], R158 ;  /* 0x0004d89e01007387 */ /* 0x0009e20000100a00 */
[----:B------:R-:W-:Y:S01]  /*9d50*/  IMAD R25, R52, 0x4, R13 ;  /* 0x0000000434197824 */ /* 0x000fe200078e020d */
[----:B------:R-:W0:Y:S02]  /*9d60*/  LDC R66, c[0x0][0x3d8] ;  /* 0x0000f600ff427b82 */ /* 0x000e240000000800 */
[----:B------:R4:W-:Y:S01]  /*9d70*/  STL.64 [R1+0x4d0], R156 ;  /* 0x0004d09c01007387 */ /* 0x0009e20000100a00 */
[----:B--2---:R-:W-:-:S05]  /*9d80*/  LEA R160, P2, R9, R6, 0x1 ;  /* 0x0000000609a07211 */ /* 0x004fca00078408ff */
[----:B------:R-:W2:Y:S01]  /*9d90*/  LDC R65, c[0x0][0x3d8] ;  /* 0x0000f600ff417b82 */ /* 0x000ea20000000800 */
[----:B----4-:R-:W-:Y:S02]  /*9da0*/  LEA R158, P3, R31, R6, 0x1 ;  /* 0x000000061f9e7211 */ /* 0x010fe400078608ff */
[----:B------:R-:W-:Y:S02]  /*9db0*/  LEA.HI.X.SX32 R161, R9, R0, 0x1, P2 ;  /* 0x0000000009a17211 */ /* 0x000fe400010f0eff */
[----:B------:R-:W-:Y:S01]  /*9dc0*/  LEA R156, P4, R44, R6, 0x1 ;  /* 0x000000062c9c7211 */ /* 0x000fe200078808ff */
[----:B------:R-:W-:Y:S01]  /*9dd0*/  IMAD R35, R54, 0x4, R25 ;  /* 0x0000000436237824 */ /* 0x000fe200078e0219 */
[-C--:B------:R-:W-:Y:S01]  /*9de0*/  LEA.HI.X.SX32 R159, R31, R0.reuse, 0x1, P3 ;  /* 0x000000001f9f7211 */ /* 0x080fe200018f0eff */
[----:B------:R-:W4:Y:S01]  /*9df0*/  LDC R67, c[0x0][0x3d8] ;  /* 0x0000f600ff437b82 */ /* 0x000f220000000800 */
[----:B------:R-:W-:Y:S01]  /*9e00*/  LEA.HI.X.SX32 R157, R44, R0, 0x1, P4 ;  /* 0x000000002c9d7211 */ /* 0x000fe200020f0eff */
[----:B------:R1:W-:Y:S01]  /*9e10*/  STL.64 [R1+0x4c8], R160 ;  /* 0x0004c8a001007387 */ /* 0x0003e20000100a00 */
[----:B------:R-:W-:-:S03]  /*9e20*/  IMAD R8, R53, 0x4, R35 ;  /* 0x0000000435087824 */ /* 0x000fc600078e0223 */
[----:B------:R3:W-:Y:S02]  /*9e30*/  STL.64 [R1+0x4c0], R158 ;  /* 0x0004c09e01007387 */ /* 0x0007e40000100a00 */
[----:B------:R-:W0:Y:S02]  /*9e40*/  LDC R68, c[0x0][0x3d8] ;  /* 0x0000f600ff447b82 */ /* 0x000e240000000800 */
[----:B------:R3:W-:Y:S01]  /*9e50*/  STL.64 [R1+0x4b8], R156 ;  /* 0x0004b89c01007387 */ /* 0x0007e20000100a00 */
[----:B-1----:R-:W-:-:S05]  /*9e60*/  LEA R160, P2, R4, R6, 0x1 ;  /* 0x0000000604a07211 */ /* 0x002fca00078408ff */
[----:B------:R-:W1:Y:S01]  /*9e70*/  LDC R69, c[0x0][0x3d8] ;  /* 0x0000f600ff457b82 */ /* 0x000e620000000800 */
[----:B---3--:R-:W-:Y:S02]  /*9e80*/  LEA R158, P3, R22, R6, 0x1 ;  /* 0x00000006169e7211 */ /* 0x008fe400078608ff */
[----:B------:R-:W-:Y:S02]  /*9e90*/  LEA.HI.X.SX32 R161, R4, R0, 0x1, P2 ;  /* 0x0000000004a17211 */ /* 0x000fe400010f0eff */
[----:B------:R-:W-:Y:S02]  /*9ea0*/  LEA R156, P4, R43, R6, 0x1 ;  /* 0x000000062b9c7211 */ /* 0x000fe400078808ff */
[----:B------:R-:W-:Y:S01]  /*9eb0*/  LEA R17, R55, R8, 0x2 ;  /* 0x0000000837117211 */ /* 0x000fe200078e10ff */
[----:B------:R-:W3:Y:S01]  /*9ec0*/  LDC R70, c[0x0][0x3d8] ;  /* 0x0000f600ff467b82 */ /* 0x000ee20000000800 */
[-C--:B------:R-:W-:Y:S02]  /*9ed0*/  LEA.HI.X.SX32 R159, R22, R0.reuse, 0x1, P3 ;  /* 0x00000000169f7211 */ /* 0x080fe400018f0eff */
[----:B------:R-:W-:Y:S01]  /*9ee0*/  LEA.HI.X.SX32 R157, R43, R0, 0x1, P4 ;  /* 0x000000002b9d7211 */ /* 0x000fe200020f0eff */
[----:B------:R2:W-:Y:S01]  /*9ef0*/  STL.64 [R1+0x4b0], R160 ;  /* 0x0004b0a001007387 */ /* 0x0005e20000100a00 */
[----:B------:R-:W-:-:S03]  /*9f00*/  IMAD R34, R56, 0x4, R17 ;  /* 0x0000000438227824 */ /* 0x000fc600078e0211 */
        /* <DEDUP_REMOVED lines=8> */
[----:B------:R-:W-:Y:S02]  /*9f90*/  LEA R156, P4, R42, R6, 0x1 ;  /* 0x000000062a9c7211 */ /* 0x000fe400078808ff */
[-C--:B------:R-:W-:Y:S01]  /*9fa0*/  LEA.HI.X.SX32 R159, R30, R0.reuse, 0x1, P3 ;  /* 0x000000001e9f7211 */ /* 0x080fe200018f0eff */
[----:B------:R-:W4:Y:S01]  /*9fb0*/  LDC R87, c[0x0][0x3d8] ;  /* 0x0000f600ff577b82 */ /* 0x000f220000000800 */
[----:B------:R-:W-:Y:S01]  /*9fc0*/  LEA.HI.X.SX32 R157, R42, R0, 0x1, P4 ;  /* 0x000000002a9d7211 */ /* 0x000fe200020f0eff */
[----:B------:R-:W-:Y:S01]  /*9fd0*/  IMAD R24, R58, 0x4, R12 ;  /* 0x000000043a187824 */ /* 0x000fe200078e020c */
[----:B------:R1:W-:Y:S04]  /*9fe0*/  STL.64 [R1+0x498], R160 ;  /* 0x000498a001007387 */ /* 0x0003e80000100a00 */
[----:B------:R3:W-:Y:S01]  /*9ff0*/  STL.64 [R1+0x490], R158 ;  /* 0x0004909e01007387 */ /* 0x0007e20000100a00 */
[----:B------:R-:W-:Y:S01]  /*a000*/  IMAD R33, R60, 0x4, R24 ;  /* 0x000000043c217824 */ /* 0x000fe200078e0218 */
[----:B------:R-:W0:Y:S02]  /*a010*/  LDC R91, c[0x0][0x3d8] ;  /* 0x0000f600ff5b7b82 */ /* 0x000e240000000800 */
[----:B------:R3:W-:Y:S01]  /*a020*/  STL.64 [R1+0x488], R156 ;  /* 0x0004889c01007387 */ /* 0x0007e20000100a00 */
[----:B-1----:R-:W-:-:S05]  /*a030*/  LEA R160, P2, R21, R6, 0x1 ;  /* 0x0000000615a07211 */ /* 0x002fca00078408ff */
[----:B------:R-:W1:Y:S01]  /*a040*/  LDC R92, c[0x0][0x3d8] ;  /* 0x0000f600ff5c7b82 */ /* 0x000e620000000800 */
[----:B---3--:R-:W-:Y:S02]  /*a050*/  LEA R158, P3, R29, R6, 0x1 ;  /* 0x000000061d9e7211 */ /* 0x008fe400078608ff */
[----:B------:R-:W-:Y:S02]  /*a060*/  LEA.HI.X.SX32 R161, R21, R0, 0x1, P2 ;  /* 0x0000000015a17211 */ /* 0x000fe400010f0eff */
[----:B------:R-:W-:Y:S02]  /*a070*/  LEA R156, P4, R41, R6, 0x1 ;  /* 0x00000006299c7211 */ /* 0x000fe400078808ff */
[-C--:B------:R-:W-:Y:S01]  /*a080*/  LEA.HI.X.SX32 R159, R29, R0.reuse, 0x1, P3 ;  /* 0x000000001d9f7211 */ /* 0x080fe200018f0eff */
[----:B------:R-:W3:Y:S01]  /*a090*/  LDC R94, c[0x0][0x3d8] ;  /* 0x0000f600ff5e7b82 */ /* 0x000ee20000000800 */
[----:B------:R-:W-:Y:S02]  /*a0a0*/  LEA.HI.X.SX32 R157, R41, R0, 0x1, P4 ;  /* 0x00000000299d7211 */ /* 0x000fe400020f0eff */
[----:B------:R-:W-:Y:S01]  /*a0b0*/  LEA R16, R59, R33, 0x2 ;  /* 0x000000213b107211 */ /* 0x000fe200078e10ff */
[----:B------:R2:W-:Y:S04]  /*a0c0*/  STL.64 [R1+0x480], R160 ;  /* 0x000480a001007387 */ /* 0x0005e80000100a00 */
[----:B------:R4:W-:Y:S01]  /*a0d0*/  STL.64 [R1+0x478], R158 ;  /* 0x0004789e01007387 */ /* 0x0009e20000100a00 */
[----:B------:R-:W-:Y:S01]  /*a0e0*/  IMAD R23, R61, 0x4, R16 ;  /* 0x000000043d177824 */ /* 0x000fe200078e0210 */
[----:B------:R-:W1:Y:S02]  /*a0f0*/  LDC R95, c[0x0][0x3d8] ;  /* 0x0000f600ff5f7b82 */ /* 0x000e640000000800 */
        /* <DEDUP_REMOVED lines=11> */
[----:B0-----:R-:W-:-:S03]  /*a1b0*/  IMAD R3, R63, 0x4, R32 ;  /* 0x000000043f037824 */ /* 0x001fc600078e0220 */
[----:B------:R0:W-:Y:S01]  /*a1c0*/  STL.64 [R1+0x460], R158 ;  /* 0x0004609e01007387 */ /* 0x0001e20000100a00 */
[----:B------:R-:W-:Y:S01]  /*a1d0*/  IMAD R9, R64, 0x4, R3 ;  /* 0x0000000440097824 */ /* 0x000fe200078e0203 */
[----:B------:R-:W1:Y:S02]  /*a1e0*/  LDC R101, c[0x0][0x3d8] ;  /* 0x0000f600ff657b82 */ /* 0x000e640000000800 */
[----:B------:R0:W-:Y:S01]  /*a1f0*/  STL.64 [R1+0x458], R156 ;  /* 0x0004589c01007387 */ /* 0x0001e20000100a00 */
[----:B---3--:R-:W-:-:S05]  /*a200*/  LEA R160, P2, R5, R6, 0x1 ;  /* 0x0000000605a07211 */ /* 0x008fca00078408ff */
[----:B------:R-:W3:Y:S01]  /*a210*/  LDC R104, c[0x0][0x3d8] ;  /* 0x0000f600ff687b82 */ /* 0x000ee20000000800 */
[C---:B0-----:R-:W-:Y:S02]  /*a220*/  LEA R158, P3, R28.reuse, R6, 0x1 ;  /* 0x000000061c9e7211 */ /* 0x041fe400078608ff */
[----:B------:R-:W-:Y:S02]  /*a230*/  LEA.HI.X.SX32 R161, R5, R0, 0x1, P2 ;  /* 0x0000000005a17211 */ /* 0x000fe400010f0eff */
[C---:B------:R-:W-:Y:S02]  /*a240*/  LEA R156, P4, R39.reuse, R6, 0x1 ;  /* 0x00000006279c7211 */ /* 0x040fe400078808ff */
        /* <DEDUP_REMOVED lines=8> */
[----:B--2---:R-:W-:Y:S01]  /*a2d0*/  LEA R160, P2, R19, R6, 0x1 ;  /* 0x0000000613a07211 */ /* 0x004fe200078408ff */
[----:B------:R-:W-:-:S04]  /*a2e0*/  IMAD R4, R65, 0x4, R31 ;  /* 0x0000000441047824 */ /* 0x000fc800078e021f */
[----:B------:R-:W2:Y:S01]  /*a2f0*/  LDC R110, c[0x0][0x3d8] ;  /* 0x0000f600ff6e7b82 */ /* 0x000ea20000000800 */
[----:B----4-:R-:W-:Y:S02]  /*a300*/  LEA R158, P3, R27, R6, 0x1 ;  /* 0x000000061b9e7211 */ /* 0x010fe400078608ff */
[----:B------:R-:W-:Y:S02]  /*a310*/  LEA.HI.X.SX32 R161, R19, R0, 0x1, P2 ;  /* 0x0000000013a17211 */ /* 0x000fe400010f0eff */
[C---:B------:R-:W-:Y:S02]  /*a320*/  LEA R156, P4, R38.reuse, R6, 0x1 ;  /* 0x00000006269c7211 */ /* 0x040fe400078808ff */
        /* <DEDUP_REMOVED lines=13> */
[----:B------:R-:W-:Y:S01]  /*a400*/  LEA R156, P4, R37, R6, 0x1 ;  /* 0x00000006259c7211 */ /* 0x000fe200078808ff */
[----:B------:R-:W-:Y:S01]  /*a410*/  IMAD R15, R69, 0x4, R30 ;  /* 0x00000004450f7824 */ /* 0x000fe200078e021e */
[-C--:B------:R-:W-:Y:S01]  /*a420*/  LEA.HI.X.SX32 R159, R18, R0.reuse, 0x1, P3 ;  /* 0x00000000129f7211 */ /* 0x080fe200018f0eff */
[----:B------:R-:W3:Y:S01]  /*a430*/  LDC R118, c[0x0][0x3d8] ;  /* 0x0000f600ff767b82 */ /* 0x000ee20000000800 */
[----:B------:R-:W-:Y:S01]  /*a440*/  LEA.HI.X.SX32 R157, R37, R0, 0x1, P4 ;  /* 0x00000000259d7211 */ /* 0x000fe200020f0eff */
[----:B------:R2:W-:Y:S01]  /*a450*/  STL.64 [R1+0x420], R160 ;  /* 0x000420a001007387 */ /* 0x0005e20000100a00 */
[----:B------:R-:W-:-:S03]  /*a460*/  LEA R21, R70, R15, 0x2 ;  /* 0x0000000f46157211 */ /* 0x000fc600078e10ff */
[----:B------:R4:W-:Y:S02]  /*a470*/  STL.64 [R1+0x418], R158 ;  /* 0x0004189e01007387 */ /* 0x0009e40000100a00 */
        /* <DEDUP_REMOVED lines=24> */
[----:B------:R-:W-:Y:S01]  /*a600*/  LEA.HI.X.SX32 R157, R35, R0, 0x1, P4 ;  /* 0x00000000239d7211 */ /* 0x000fe200020f0eff */
[----:B------:R-:W-:Y:S01]  /*a610*/  IMAD R28, R74, 0x4, R14 ;  /* 0x000000044a1c7824 */ /* 0x000fe200078e020e */
[----:B------:R2:W-:Y:S04]  /*a620*/  STL.64 [R1+0x3f0], R160 ;  /* 0x0003f0a001007387 */ /* 0x0005e80000100a00 */
[----:B------:R4:W-:Y:S01]  /*a630*/  STL.64 [R1+0x3e8], R158 ;  /* 0x0003e89e01007387 */ /* 0x0009e20000100a00 */
[----:B------:R-:W-:Y:S01]  /*a640*/  LEA R5, R75, R28, 0x2 ;  /* 0x0000001c4b057211 */ /* 0x000fe200078e10ff */
[----:B------:R-:W0:Y:S02]  /*a650*/  LDC R131, c[0x0][0x3d8] ;  /* 0x0000f600ff837b82 */ /* 0x000e240000000800 */
[----:B------:R4:W-:Y:S01]  /*a660*/  STL.64 [R1+0x3e0], R156 ;  /* 0x0003e09c01007387 */ /* 0x0009e20000100a00 */
[----:B--2---:R-:W-:Y:S01]  /*a670*/  LEA R160, P2, R8, R6, 0x1 ;  /* 0x0000000608a07211 */ /* 0x004fe200078408ff */
[----:B------:R-:W-:-:S02]  /*a680*/  UIADD3 UR7, UPT, UPT, UR5, 0x100, URZ ;  /* 0x0000010005077890 */ /* 0x000fc4000fffe0ff */
[----:B------:R-:W2:Y:S02]  /*a690*/  FENCE.VIEW.ASYNC.S ;  /* 0x00000000000073c6 */ /* 0x000ea40000000000 */
[----:B--2---:R2:W0:Y:S01]  /*a6a0*/  @!UP1 SYNCS.EXCH.64 URZ, [UR4+0x18000], UR10 ;  /* 0x0180000a04ff95b2 */ /* 0x0044220008000100 */
[C---:B----4-:R-:W-:Y:S02]  /*a6b0*/  LEA R158, P3, R17.reuse, R6, 0x1 ;  /* 0x00000006119e7211 */ /* 0x050fe400078608ff */
[----:B------:R-:W-:Y:S02]  /*a6c0*/  LEA.HI.X.SX32 R161, R8, R0, 0x1, P2 ;  /* 0x0000000008a17211 */ /* 0x000fe400010f0eff */
[C---:B------:R-:W-:Y:S02]  /*a6d0*/  LEA R156, P4, R34.reuse, R6, 0x1 ;  /* 0x00000006229c7211 */ /* 0x040fe400078808ff */
[-C--:B------:R-:W-:Y:S02]  /*a6e0*/  LEA.HI.X.SX32 R159, R17, R0.reuse, 0x1, P3 ;  /* 0x00000000119f7211 */ /* 0x080fe400018f0eff */
[----:B------:R-:W-:Y:S01]  /*a6f0*/  LEA.HI.X.SX32 R157, R34, R0, 0x1, P4 ;  /* 0x00000000229d7211 */ /* 0x000fe200020f0eff */
[----:B------:R-:W-:Y:S01]  /*a700*/  IMAD R19, R76, 0x4, R5 ;  /* 0x000000044c137824 */ /* 0x000fe200078e0205 */
[----:B------:R4:W-:Y:S04]  /*a710*/  STL.64 [R1+0x3d8], R160 ;  /* 0x0003d8a001007387 */ /* 0x0009e80000100a00 */
[----:B------:R1:W-:Y:S01]  /*a720*/  STL.64 [R1+0x3d0], R158 ;  /* 0x0003d09e01007387 */ /* 0x0003e20000100a00 */
[----:B------:R-:W-:-:S03]  /*a730*/  IMAD R27, R78, 0x4, R19 ;  /* 0x000000044e1b7824 */ /* 0x000fc600078e0213 */
[----:B------:R2:W-:Y:S01]  /*a740*/  STL.64 [R1+0x3c8], R156 ;  /* 0x0003c89c01007387 */ /* 0x0005e20000100a00 */
[-C--:B----4-:R-:W-:Y:S02]  /*a750*/  LEA R160, P2, R12, R6.reuse, 0x1 ;  /* 0x000000060ca07211 */ /* 0x090fe400078408ff */
[----:B-1----:R-:W-:Y:S02]  /*a760*/  LEA R158, P3, R24, R6, 0x1 ;  /* 0x00000006189e7211 */ /* 0x002fe400078608ff */
[----:B------:R-:W-:Y:S02]  /*a770*/  LEA.HI.X.SX32 R161, R12, R0, 0x1, P2 ;  /* 0x000000000ca17211 */ /* 0x000fe400010f0eff */
[----:B--2---:R-:W-:Y:S01]  /*a780*/  LEA R156, P4, R33, R6, 0x1 ;  /* 0x00000006219c7211 */ /* 0x004fe200078808ff */
[----:B------:R-:W-:Y:S01]  /*a790*/  IMAD R10, R77, 0x4, R27 ;  /* 0x000000044d0a7824 */ /* 0x000fe200078e021b */
[-C--:B------:R-:W-:Y:S02]  /*a7a0*/  LEA.HI.X.SX32 R159, R24, R0.reuse, 0x1, P3 ;  /* 0x00000000189f7211 */ /* 0x080fe400018f0eff */
[----:B------:R-:W-:Y:S01]  /*a7b0*/  LEA.HI.X.SX32 R157, R33, R0, 0x1, P4 ;  /* 0x00000000219d7211 */ /* 0x000fe200020f0eff */
[----:B------:R1:W-:Y:S01]  /*a7c0*/  STL.64 [R1+0x3c0], R160 ;  /* 0x0003c0a001007387 */ /* 0x0003e20000100a00 */
[----:B------:R-:W-:-:S03]  /*a7d0*/  IMAD R18, R79, 0x4, R10 ;  /* 0x000000044f127824 */ /* 0x000fc600078e020a */
[----:B------:R2:W-:Y:S04]  /*a7e0*/  STL.64 [R1+0x3b8], R158 ;  /* 0x0003b89e01007387 */ /* 0x0005e80000100a00 */
[----:B------:R4:W-:Y:S01]  /*a7f0*/  STL.64 [R1+0x3b0], R156 ;  /* 0x0003b09c01007387 */ /* 0x0009e20000100a00 */
[CC--:B-1----:R-:W-:Y:S02]  /*a800*/  LEA R160, P2, R16.reuse, R6.reuse, 0x1 ;  /* 0x0000000610a07211 */ /* 0x0c2fe400078408ff */
[----:B--2---:R-:W-:Y:S02]  /*a810*/  LEA R158, P3, R23, R6, 0x1 ;  /* 0x00000006179e7211 */ /* 0x004fe400078608ff */
[----:B------:R-:W-:Y:S02]  /*a820*/  LEA.HI.X.SX32 R161, R16, R0, 0x1, P2 ;  /* 0x0000000010a17211 */ /* 0x000fe400010f0eff */
[----:B----4-:R-:W-:-:S02]  /*a830*/  LEA R156, P4, R32, R6, 0x1 ;  /* 0x00000006209c7211 */ /* 0x010fc400078808ff */
[----:B------:R-:W-:Y:S02]  /*a840*/  LEA R26, R80, R18, 0x2 ;  /* 0x00000012501a7211 */ /* 0x000fe400078e10ff */
[-C--:B------:R-:W-:Y:S02]  /*a850*/  LEA.HI.X.SX32 R159, R23, R0.reuse, 0x1, P3 ;  /* 0x00000000179f7211 */ /* 0x080fe400018f0eff */
[----:B------:R-:W-:Y:S01]  /*a860*/  LEA.HI.X.SX32 R157, R32, R0, 0x1, P4 ;  /* 0x00000000209d7211 */ /* 0x000fe200020f0eff */
[----:B------:R1:W-:Y:S01]  /*a870*/  STL.64 [R1+0x3a8], R160 ;  /* 0x0003a8a001007387 */ /* 0x0003e20000100a00 */
[----:B------:R-:W-:-:S03]  /*a880*/  IMAD R7, R81, 0x4, R26 ;  /* 0x0000000451077824 */ /* 0x000fc600078e021a */
[----:B------:R2:W-:Y:S01]  /*a890*/  STL.64 [R1+0x3a0], R158 ;  /* 0x0003a09e01007387 */ /* 0x0005e20000100a00 */
[----:B------:R-:W-:-:S03]  /*a8a0*/  IMAD R13, R82, 0x4, R7 ;  /* 0x00000004520d7824 */ /* 0x000fc600078e0207 */
[----:B------:R4:W-:Y:S01]  /*a8b0*/  STL.64 [R1+0x398], R156 ;  /* 0x0003989c01007387 */ /* 0x0009e20000100a00 */
[-C--:B-1----:R-:W-:Y:S02]  /*a8c0*/  LEA R160, P2, R3, R6.reuse, 0x1 ;  /* 0x0000000603a07211 */ /* 0x082fe400078408ff */
[----:B--2---:R-:W-:Y:S02]  /*a8d0*/  LEA R158, P3, R9, R6, 0x1 ;  /* 0x00000006099e7211 */ /* 0x004fe400078608ff */
[----:B------:R-:W-:Y:S02]  /*a8e0*/  LEA.HI.X.SX32 R161, R3, R0, 0x1, P2 ;  /* 0x0000000003a17211 */ /* 0x000fe400010f0eff */
[----:B----4-:R-:W-:Y:S02]  /*a8f0*/  LEA R156, P4, R31, R6, 0x1 ;  /* 0x000000061f9c7211 */ /* 0x010fe400078808ff */
[-C--:B------:R-:W-:Y:S02]  /*a900*/  LEA.HI.X.SX32 R159, R9, R0.reuse, 0x1, P3 ;  /* 0x00000000099f7211 */ /* 0x080fe400018f0eff */
[----:B------:R-:W-:Y:S01]  /*a910*/  LEA.HI.X.SX32 R157, R31, R0, 0x1, P4 ;  /* 0x000000001f9d7211 */ /* 0x000fe200020f0eff */
[----:B------:R-:W-:Y:S01]  /*a920*/  IMAD R25, R84, 0x4, R13 ;  /* 0x0000000454197824 */ /* 0x000fe200078e020d */
[----:B------:R1:W-:Y:S04]  /*a930*/  STL.64 [R1+0x390], R160 ;  /* 0x000390a001007387 */ /* 0x0003e80000100a00 */
        /* <DEDUP_REMOVED lines=8> */
[----:B------:R-:W-:-:S02]  /*a9c0*/  LEA.HI.X.SX32 R157, R30, R0, 0x1, P4 ;  /* 0x000000001e9d7211 */ /* 0x000fc400020f0eff */
[----:B------:R-:W-:Y:S01]  /*a9d0*/  LEA R17, R85, R8, 0x2 ;  /* 0x0000000855117211 */ /* 0x000fe200078e10ff */
[----:B------:R1:W-:Y:S04]  /*a9e0*/  STL.64 [R1+0x378], R160 ;  /* 0x000378a001007387 */ /* 0x0003e80000100a00 */
[----:B------:R2:W-:Y:S01]  /*a9f0*/  STL.64 [R1+0x370], R158 ;  /* 0x0003709e01007387 */ /* 0x0005e20000100a00 */
[----:B------:R-:W-:-:S03]  /*aa00*/  IMAD R24, R86, 0x4, R17 ;  /* 0x0000000456187824 */ /* 0x000fc600078e0211 */
[----:B------:R4:W-:Y:S01]  /*aa10*/  STL.64 [R1+0x368], R156 ;  /* 0x0003689c01007387 */ /* 0x0009e20000100a00 */
[-C--:B-1----:R-:W-:Y:S02]  /*aa20*/  LEA R160, P2, R15, R6.reuse, 0x1 ;  /* 0x000000060fa07211 */ /* 0x082fe400078408ff */
[----:B--2---:R-:W-:Y:S02]  /*aa30*/  LEA R158, P3, R21, R6, 0x1 ;  /* 0x00000006159e7211 */ /* 0x004fe400078608ff */
[----:B------:R-:W-:Y:S02]  /*aa40*/  LEA.HI.X.SX32 R161, R15, R0, 0x1, P2 ;  /* 0x000000000fa17211 */ /* 0x000fe400010f0eff */
[----:B----4-:R-:W-:Y:S01]  /*aa50*/  LEA R156, P4, R29, R6, 0x1 ;  /* 0x000000061d9c7211 */ /* 0x010fe200078808ff */
[----:B------:R-:W-:Y:S01]  /*aa60*/  IMAD R12, R87, 0x4, R24 ;  /* 0x00000004570c7824 */ /* 0x000fe200078e0218 */
[-C--:B------:R-:W-:Y:S02]  /*aa70*/  LEA.HI.X.SX32 R159, R21, R0.reuse, 0x1, P3 ;  /* 0x00000000159f7211 */ /* 0x080fe400018f0eff */
[----:B------:R-:W-:Y:S01]  /*aa80*/  LEA.HI.X.SX32 R157, R29, R0, 0x1, P4 ;  /* 0x000000001d9d7211 */ /* 0x000fe200020f0eff */
[----:B------:R1:W-:Y:S01]  /*aa90*/  STL.64 [R1+0x360], R160 ;  /* 0x000360a001007387 */ /* 0x0003e20000100a00 */
[----:B------:R-:W-:-:S03]  /*aaa0*/  IMAD R16, R88, 0x4, R12 ;  /* 0x0000000458107824 */ /* 0x000fc600078e020c */
[----:B------:R2:W-:Y:S01]  /*aab0*/  STL.64 [R1+0x358], R158 ;  /* 0x0003589e01007387 */ /* 0x0005e20000100a00 */
[----:B------:R-:W-:-:S03]  /*aac0*/  IMAD R23, R90, 0x4, R16 ;  /* 0x000000045a177824 */ /* 0x000fc600078e0210 */
[----:B------:R4:W-:Y:S01]  /*aad0*/  STL.64 [R1+0x350], R156 ;  /* 0x0003509c01007387 */ /* 0x0009e20000100a00 */
[CC--:B-1----:R-:W-:Y:S02]  /*aae0*/  LEA R160, P2, R11.reuse, R6.reuse, 0x1 ;  /* 0x000000060ba07211 */ /* 0x0c2fe400078408ff */
[----:B--2---:R-:W-:Y:S02]  /*aaf0*/  LEA R158, P3, R14, R6, 0x1 ;  /* 0x000000060e9e7211 */ /* 0x004fe400078608ff */
[----:B------:R-:W-:Y:S02]  /*ab00*/  LEA.HI.X.SX32 R161, R11, R0, 0x1, P2 ;  /* 0x000000000ba17211 */ /* 0x000fe400010f0eff */
[----:B----4-:R-:W-:Y:S02]  /*ab10*/  LEA R156, P4, R28, R6, 0x1 ;  /* 0x000000061c9c7211 */ /* 0x010fe400078808ff */
[-C--:B------:R-:W-:Y:S02]  /*ab20*/  LEA.HI.X.SX32 R159, R14, R0.reuse, 0x1, P3 ;  /* 0x000000000e9f7211 */ /* 0x080fe400018f0eff */
[----:B------:R-:W-:Y:S01]  /*ab30*/  LEA.HI.X.SX32 R157, R28, R0, 0x1, P4 ;  /* 0x000000001c9d7211 */ /* 0x000fe200020f0eff */
[----:B------:R1:W-:Y:S01]  /*ab40*/  STL.64 [R1+0x348], R160 ;  /* 0x000348a001007387 */ /* 0x0003e20000100a00 */
[----:B------:R-:W-:-:S03]  /*ab50*/  LEA R3, R89, R23, 0x2 ;  /* 0x0000001759037211 */ /* 0x000fc600078e10ff */
[----:B------:R2:W-:Y:S04]  /*ab60*/  STL.64 [R1+0x340], R158 ;  /* 0x0003409e01007387 */ /* 0x0005e80000100a00 */
[----:B------:R4:W-:Y:S01]  /*ab70*/  STL.64 [R1+0x338], R156 ;  /* 0x0003389c01007387 */ /* 0x0009e20000100a00 */
[-C--:B-1----:R-:W-:Y:S01]  /*ab80*/  LEA R160, P2, R5, R6.reuse, 0x1 ;  /* 0x0000000605a07211 */ /* 0x082fe200078408ff */
[----:B------:R-:W-:Y:S01]  /*ab90*/  IMAD R9, R91, 0x4, R3 ;  /* 0x000000045b097824 */ /* 0x000fe200078e0203 */
[----:B--2---:R-:W-:Y:S02]  /*aba0*/  LEA R158, P3, R19, R6, 0x1 ;  /* 0x00000006139e7211 */ /* 0x004fe400078608ff */
[----:B------:R-:W-:Y:S02]  /*abb0*/  LEA.HI.X.SX32 R161, R5, R0, 0x1, P2 ;  /* 0x0000000005a17211 */ /* 0x000fe400010f0eff */
[----:B----4-:R-:W-:-:S02]  /*abc0*/  LEA R156, P4, R27, R6, 0x1 ;  /* 0x000000061b9c7211 */ /* 0x010fc400078808ff */
        /* <DEDUP_REMOVED lines=15> */
[----:B------:R-:W-:-:S03]  /*acc0*/  LEA R21, R96, R15, 0x2 ;  /* 0x0000000f60157211 */ /* 0x000fc600078e10ff */
[----:B------:R2:W-:Y:S04]  /*acd0*/  STL.64 [R1+0x310], R158 ;  /* 0x0003109e01007387 */ /* 0x0005e80000100a00 */
[----:B------:R4:W-:Y:S01]  /*ace0*/  STL.64 [R1+0x308], R156 ;  /* 0x0003089c01007387 */ /* 0x0009e20000100a00 */
[-C--:B-1----:R-:W-:Y:S02]  /*acf0*/  LEA R160, P2, R7, R6.reuse, 0x1 ;  /* 0x0000000607a07211 */ /* 0x082fe400078408ff */
[----:B--2---:R-:W-:Y:S02]  /*ad00*/  LEA R158, P3, R13, R6, 0x1 ;  /* 0x000000060d9e7211 */ /* 0x004fe400078608ff */
[----:B------:R-:W-:Y:S02]  /*ad10*/  LEA.HI.X.SX32 R161, R7, R0, 0x1, P2 ;  /* 0x0000000007a17211 */ /* 0x000fe400010f0eff */
[----:B----4-:R-:W-:Y:S01]  /*ad20*/  LEA R156, P4, R25, R6, 0x1 ;  /* 0x00000006199c7211 */ /* 0x010fe200078808ff */
[----:B------:R-:W-:Y:S01]  /*ad30*/  IMAD R11, R95, 0x4, R21 ;  /* 0x000000045f0b7824 */ /* 0x000fe200078e0215 */
[----:B------:R-:W-:-:S02]  /*ad40*/  LEA.HI.X.SX32 R159, R13, R0, 0x1, P3 ;  /* 0x000000000d9f7211 */ /* 0x000fc400018f0eff */
[----:B------:R-:W-:Y:S01]  /*ad50*/  LEA.HI.X.SX32 R157, R25, R0, 0x1, P4 ;  /* 0x00000000199d7211 */ /* 0x000fe200020f0eff */
[----:B------:R1:W-:Y:S01]  /*ad60*/  STL.64 [R1+0x300], R160 ;  /* 0x000300a001007387 */ /* 0x0003e20000100a00 */
[----:B------:R-:W-:-:S03]  /*ad70*/  IMAD R14, R97, 0x4, R11 ;  /* 0x00000004610e7824 */ /* 0x000fc600078e020b */
[----:B------:R2:W-:Y:S01]  /*ad80*/  STL.64 [R1+0x2f8], R158 ;  /* 0x0002f89e01007387 */ /* 0x0005e20000100a00 */
[----:B------:R-:W-:-:S03]  /*ad90*/  IMAD R19, R98, 0x4, R14 ;  /* 0x0000000462137824 */ /* 0x000fc600078e020e */
[----:B------:R4:W-:Y:S01]  /*ada0*/  STL.64 [R1+0x2f0], R156 ;  /* 0x0002f09c01007387 */ /* 0x0009e20000100a00 */
[CC--:B-1----:R-:W-:Y:S02]  /*adb0*/  LEA R160, P2, R8.reuse, R6.reuse, 0x1 ;  /* 0x0000000608a07211 */ /* 0x0c2fe400078408ff */
[C---:B--2---:R-:W-:Y:S02]  /*adc0*/  LEA R158, P3, R17.reuse, R6, 0x1 ;  /* 0x00000006119e7211 */ /* 0x044fe400078608ff */
[----:B------:R-:W-:Y:S02]  /*add0*/  LEA.HI.X.SX32 R161, R8, R0, 0x1, P2 ;  /* 0x0000000008a17211 */ /* 0x000fe400010f0eff */
[C---:B----4-:R-:W-:Y:S02]  /*ade0*/  LEA R156, P4, R24.reuse, R6, 0x1 ;  /* 0x00000006189c7211 */ /* 0x050fe400078808ff */
[-C--:B------:R-:W-:Y:S02]  /*adf0*/  LEA.HI.X.SX32 R159, R17, R0.reuse, 0x1, P3 ;  /* 0x00000000119f7211 */ /* 0x080fe400018f0eff */
[----:B------:R-:W-:Y:S01]  /*ae00*/  LEA.HI.X.SX32 R157, R24, R0, 0x1, P4 ;  /* 0x00000000189d7211 */ /* 0x000fe200020f0eff */
[----:B------:R-:W-:Y:S01]  /*ae10*/  IMAD R5, R99, 0x4, R19 ;  /* 0x0000000463057824 */ /* 0x000fe200078e0213 */
[----:B------:R1:W-:Y:S04]  /*ae20*/  STL.64 [R1+0x2e8], R160 ;  /* 0x0002e8a001007387 */ /* 0x0003e80000100a00 */
[----:B------:R2:W-:Y:S01]  /*ae30*/  STL.64 [R1+0x2e0], R158 ;  /* 0x0002e09e01007387 */ /* 0x0005e20000100a00 */
[----:B------:R-:W-:-:S03]  /*ae40*/  LEA R10, R100, R5, 0x2 ;  /* 0x00000005640a7211 */ /* 0x000fc600078e10ff */
[----:B------:R4:W-:Y:S01]  /*ae50*/  STL.64 [R1+0x2d8], R156 ;  /* 0x0002d89c01007387 */ /* 0x0009e20000100a00 */
[-C--:B-1----:R-:W-:Y:S02]  /*ae60*/  LEA R160, P2, R12, R6.reuse, 0x1 ;  /* 0x000000060ca07211 */ /* 0x082fe400078408ff */
[----:B--2---:R-:W-:Y:S02]  /*ae70*/  LEA R158, P3, R16, R6, 0x1 ;  /* 0x00000006109e7211 */ /* 0x004fe400078608ff */
[----:B------:R-:W-:Y:S02]  /*ae80*/  LEA.HI.X.SX32 R161, R12, R0, 0x1, P2 ;  /* 0x000000000ca17211 */ /* 0x000fe400010f0eff */
[C---:B----4-:R-:W-:Y:S02]  /*ae90*/  LEA R156, P4, R23.reuse, R6, 0x1 ;  /* 0x00000006179c7211 */ /* 0x050fe400078808ff */
[-C--:B------:R-:W-:Y:S02]  /*aea0*/  LEA.HI.X.SX32 R159, R16, R0.reuse, 0x1, P3 ;  /* 0x00000000109f7211 */ /* 0x080fe400018f0eff */
[----:B------:R-:W-:Y:S01]  /*aeb0*/  LEA.HI.X.SX32 R157, R23, R0, 0x1, P4 ;  /* 0x00000000179d7211 */ /* 0x000fe200020f0eff */
[----:B------:R-:W-:Y:S01]  /*aec0*/  IMAD R18, R102, 0x4, R10 ;  /* 0x0000000466127824 */ /* 0x000fe200078e020a */
[----:B------:R-:W-:Y:S01]  /*aed0*/  STL.64 [R1+0x2d0], R160 ;  /* 0x0002d0a001007387 */ /* 0x000fe20000100a00 */
[----:B------:R-:W-:-:S03]  /*aee0*/  LEA R24, P4, R22, R6, 0x1 ;  /* 0x0000000616187211 */ /* 0x000fc600078808ff */
[----:B------:R1:W-:Y:S01]  /*aef0*/  STL.64 [R1+0x2c8], R158 ;  /* 0x0002c89e01007387 */ /* 0x0003e20000100a00 */
[----:B------:R-:W-:-:S03]  /*af00*/  IMAD R7, R101, 0x4, R18 ;  /* 0x0000000465077824 */ /* 0x000fc600078e0212 */
[----:B------:R2:W-:Y:S01]  /*af10*/  STL.64 [R1+0x2c0], R156 ;  /* 0x0002c09c01007387 */ /* 0x0005e20000100a00 */
[----:B------:R-:W-:Y:S01]  /*af20*/  IMAD R13, R103, 0x4, R7 ;  /* 0x00000004670d7824 */ /* 0x000fe200078e0207 */
[----:B------:R-:W-:Y:S02]  /*af30*/  LEA.HI.X.SX32 R25, R22, R0, 0x1, P4 ;  /* 0x0000000016197211 */ /* 0x000fe400020f0eff */
[-C--:B-1----:R-:W-:Y:S02]  /*af40*/  LEA R158, P2, R3, R6.reuse, 0x1 ;  /* 0x00000006039e7211 */ /* 0x082fe400078408ff */
[----:B--2---:R-:W-:Y:S02]  /*af50*/  LEA R156, P3, R9, R6, 0x1 ;  /* 0x00000006099c7211 */ /* 0x004fe400078608ff */
[-C--:B------:R-:W-:Y:S02]  /*af60*/  LEA.HI.X.SX32 R159, R3, R0.reuse, 0x1, P2 ;  /* 0x00000000039f7211 */ /* 0x080fe400010f0eff */
[----:B------:R-:W-:Y:S01]  /*af70*/  LEA.HI.X.SX32 R157, R9, R0, 0x1, P3 ;  /* 0x00000000099d7211 */ /* 0x000fe200018f0eff */
[----:B------:R-:W-:-:S02]  /*af80*/  IMAD R17, R104, 0x4, R13 ;  /* 0x0000000468117824 */ /* 0x000fc400078e020d */
[----:B------:R1:W-:Y:S04]  /*af90*/  STL.64 [R1+0x2b8], R158 ;  /* 0x0002b89e01007387 */ /* 0x0003e80000100a00 */
[----:B------:R2:W-:Y:S01]  /*afa0*/  STL.64 [R1+0x2b0], R156 ;  /* 0x0002b09c01007387 */ /* 0x0005e20000100a00 */
[----:B------:R-:W-:-:S03]  /*afb0*/  LEA R8, R105, R17, 0x2 ;  /* 0x0000001169087211 */ /* 0x000fc600078e10ff */
[----:B------:R4:W-:Y:S01]  /*afc0*/  STL.64 [R1+0x2a8], R24 ;  /* 0x0002a81801007387 */ /* 0x0009e20000100a00 */
[CC--:B-1----:R-:W-:Y:S02]  /*afd0*/  LEA R158, P2, R4.reuse, R6.reuse, 0x1 ;  /* 0x00000006049e7211 */ /* 0x0c2fe400078408ff */
[----:B--2---:R-:W-:Y:S02]  /*afe0*/  LEA R156, P3, R15, R6, 0x1 ;  /* 0x000000060f9c7211 */ /* 0x004fe400078608ff */
[----:B------:R-:W-:Y:S02]  /*aff0*/  LEA.HI.X.SX32 R159, R4, R0, 0x1, P2 ;  /* 0x00000000049f7211 */ /* 0x000fe400010f0eff */
[----:B----4-:R-:W-:Y:S02]  /*b000*/  LEA R24, P4, R21, R6, 0x1 ;  /* 0x0000000615187211 */ /* 0x010fe400078808ff */
[-C--:B------:R-:W-:Y:S02]  /*b010*/  LEA.HI.X.SX32 R157, R15, R0.reuse, 0x1, P3 ;  /* 0x000000000f9d7211 */ /* 0x080fe400018f0eff */
[----:B------:R-:W-:Y:S01]  /*b020*/  LEA.HI.X.SX32 R25, R21, R0, 0x1, P4 ;  /* 0x0000000015197211 */ /* 0x000fe200020f0eff */
[----:B------:R-:W-:Y:S01]  /*b030*/  IMAD R12, R106, 0x4, R8 ;  /* 0x000000046a0c7824 */ /* 0x000fe200078e0208 */
[----:B------:R-:W-:Y:S01]  /*b040*/  STL.64 [R1+0x2a0], R158 ;  /* 0x0002a09e01007387 */ /* 0x000fe20000100a00 */
[----:B------:R-:W-:-:S03]  /*b050*/  LEA R22, P4, R19, R6, 0x1 ;  /* 0x0000000613167211 */ /* 0x000fc600078808ff */
[----:B------:R1:W-:Y:S01]  /*b060*/  STL.64 [R1+0x298], R156 ;  /* 0x0002989c01007387 */ /* 0x0003e20000100a00 */
[----:B0-----:R-:W-:-:S03]  /*b070*/  IMAD R16, R108, 0x4, R12 ;  /* 0x000000046c107824 */ /* 0x001fc600078e020c */
[----:B------:R0:W-:Y:S01]  /*b080*/  STL.64 [R1+0x290], R24 ;  /* 0x0002901801007387 */ /* 0x0001e20000100a00 */
[----:B------:R-:W-:Y:S01]  /*b090*/  IMAD R3, R107, 0x4, R16 ;  /* 0x000000046b037824 */ /* 0x000fe200078e0210 */
[----:B------:R-:W-:Y:S02]  /*b0a0*/  LEA.HI.X.SX32 R23, R19, R0, 0x1, P4 ;  /* 0x0000000013177211 */ /* 0x000fe400020f0eff */
[CC--:B-1----:R-:W-:Y:S02]  /*b0b0*/  LEA R156, P2, R11.reuse, R6.reuse, 0x1 ;  /* 0x000000060b9c7211 */ /* 0x0c2fe400078408ff */
[C---:B0-----:R-:W-:Y:S02]  /*b0c0*/  LEA R24, P3, R14.reuse, R6, 0x1 ;  /* 0x000000060e187211 */ /* 0x041fe400078608ff */
[-C--:B------:R-:W-:Y:S02]  /*b0d0*/  LEA.HI.X.SX32 R157, R11, R0.reuse, 0x1, P2 ;  /* 0x000000000b9d7211 */ /* 0x080fe400010f0eff */
[----:B------:R-:W-:Y:S01]  /*b0e0*/  LEA.HI.X.SX32 R25, R14, R0, 0x1, P3 ;  /* 0x000000000e197211 */ /* 0x000fe200018f0eff */
[----:B------:R-:W-:-:S02]  /*b0f0*/  IMAD R9, R109, 0x4, R3 ;  /* 0x000000046d097824 */ /* 0x000fc400078e0203 */
[----:B------:R0:W-:Y:S04]  /*b100*/  STL.64 [R1+0x288], R156 ;  /* 0x0002889c01007387 */ /* 0x0001e80000100a00 */
[----:B------:R1:W-:Y:S04]  /*b110*/  STL.64 [R1+0x280], R24 ;  /* 0x0002801801007387 */ /* 0x0003e80000100a00 */
[----:B------:R2:W-:Y:S01]  /*b120*/  STL.64 [R1+0x278], R22 ;  /* 0x0002781601007387 */ /* 0x0005e20000100a00 */
[-C--:B0-----:R-:W-:Y:S02]  /*b130*/  LEA R156, P2, R5, R6.reuse, 0x1 ;  /* 0x00000006059c7211 */ /* 0x081fe400078408ff */
[----:B-1----:R-:W-:-:S02]  /*b140*/  LEA R24, P3, R10, R6, 0x1 ;  /* 0x000000060a187211 */ /* 0x002fc400078608ff */
[----:B------:R-:W-:Y:S02]  /*b150*/  LEA.HI.X.SX32 R157, R5, R0, 0x1, P2 ;  /* 0x00000000059d7211 */ /* 0x000fe400010f0eff */
[----:B--2---:R-:W-:Y:S02]  /*b160*/  LEA R22, P4, R18, R6, 0x1 ;  /* 0x0000000612167211 */ /* 0x004fe400078808ff */
        /* <DEDUP_REMOVED lines=8> */
[-C--:B0-----:R-:W-:Y:S02]  /*b1f0*/  LEA R156, P2, R7, R6.reuse, 0x1 ;  /* 0x00000006079c7211 */ /* 0x081fe400078408ff */
[----:B-1----:R-:W-:Y:S02]  /*b200*/  LEA R24, P3, R13, R6, 0x1 ;  /* 0x000000060d187211 */ /* 0x002fe400078608ff */
[----:B------:R-:W-:Y:S02]  /*b210*/  LEA.HI.X.SX32 R157, R7, R0, 0x1, P2 ;  /* 0x00000000079d7211 */ /* 0x000fe400010f0eff */
[----:B--2---:R-:W-:Y:S02]  /*b220*/  LEA R22, P4, R17, R6, 0x1 ;  /* 0x0000000611167211 */ /* 0x004fe400078808ff */
        /* <DEDUP_REMOVED lines=8> */
[----:B------:R-:W-:Y:S02]  /*b2b0*/  LEA.HI.X.SX32 R19, R16, R0, 0x1, P4 ;  /* 0x0000000010137211 */ /* 0x000fe400020f0eff */
[-C--:B0-----:R-:W-:Y:S02]  /*b2c0*/  LEA R24, P2, R8, R6.reuse, 0x1 ;  /* 0x0000000608187211 */ /* 0x081fe400078408ff */
[----:B-1----:R-:W-:Y:S02]  /*b2d0*/  LEA R22, P3, R12, R6, 0x1 ;  /* 0x000000060c167211 */ /* 0x002fe400078608ff */
[-C--:B------:R-:W-:Y:S02]  /*b2e0*/  LEA.HI.X.SX32 R25, R8, R0.reuse, 0x1, P2 ;  /* 0x0000000008197211 */ /* 0x080fe400010f0eff */
[----:B------:R-:W-:Y:S02]  /*b2f0*/  LEA.HI.X.SX32 R23, R12, R0, 0x1, P3 ;  /* 0x000000000c177211 */ /* 0x000fe400018f0eff */
[----:B------:R-:W-:Y:S01]  /*b300*/  LEA R10, R115, R5, 0x2 ;  /* 0x00000005730a7211 */ /* 0x000fe200078e10ff */
[----:B------:R0:W-:Y:S04]  /*b310*/  STL.64 [R1+0x240], R24 ;  /* 0x0002401801007387 */ /* 0x0001e80000100a00 */
[----:B------:R1:W-:Y:S01]  /*b320*/  STL.64 [R1+0x238], R22 ;  /* 0x0002381601007387 */ /* 0x0003e20000100a00 */
[----:B------:R-:W-:-:S03]  /*b330*/  IMAD R13, R116, 0x4, R10 ;  /* 0x00000004740d7824 */ /* 0x000fc600078e020a */
[----:B------:R2:W-:Y:S01]  /*b340*/  STL.64 [R1+0x230], R18 ;  /* 0x0002301201007387 */ /* 0x0005e20000100a00 */
[-C--:B0-----:R-:W-:Y:S02]  /*b350*/  LEA R24, P2, R3, R6.reuse, 0x1 ;  /* 0x0000000603187211 */ /* 0x081fe400078408ff */
[----:B-1----:R-:W-:Y:S01]  /*b360*/  LEA R22, P3, R9, R6, 0x1 ;  /* 0x0000000609167211 */ /* 0x002fe200078608ff */
[----:B------:R-:W-:Y:S01]  /*b370*/  IMAD R7, R117, 0x4, R13 ;  /* 0x0000000475077824 */ /* 0x000fe200078e020d */
        /* <DEDUP_REMOVED lines=11> */
[CC--:B0-----:R-:W-:Y:S02]  /*b430*/  LEA R22, P2, R4.reuse, R6.reuse, 0x1 ;  /* 0x0000000604167211 */ /* 0x0c1fe400078408ff */
[C---:B-1----:R-:W-:Y:S02]  /*b440*/  LEA R18, P3, R11.reuse, R6, 0x1 ;  /* 0x000000060b127211 */ /* 0x042fe400078608ff */
[-C--:B------:R-:W-:Y:S02]  /*b450*/  LEA.HI.X.SX32 R23, R4, R0.reuse, 0x1, P2 ;  /* 0x0000000004177211 */ /* 0x080fe400010f0eff */
[----:B------:R-:W-:Y:S02]  /*b460*/  LEA.HI.X.SX32 R19, R11, R0, 0x1, P3 ;  /* 0x000000000b137211 */ /* 0x000fe400018f0eff */
[----:B------:R-:W-:Y:S01]  /*b470*/  LEA R3, R119, R12, 0x2 ;  /* 0x0000000c77037211 */ /* 0x000fe200078e10ff */
[----:B------:R0:W-:Y:S04]  /*b480*/  STL.64 [R1+0x210], R22 ;  /* 0x0002101601007387 */ /* 0x0001e80000100a00 */
[----:B------:R1:W-:Y:S01]  /*b490*/  STL.64 [R1+0x208], R18 ;  /* 0x0002081201007387 */ /* 0x0003e20000100a00 */
[----:B------:R-:W-:-:S03]  /*b4a0*/  IMAD R9, R121, 0x4, R3 ;  /* 0x0000000479097824 */ /* 0x000fc600078e0203 */
[----:B------:R2:W-:Y:S01]  /*b4b0*/  STL.64 [R1+0x200], R16 ;  /* 0x0002001001007387 */ /* 0x0005e20000100a00 */
[CC--:B0-----:R-:W-:Y:S02]  /*b4c0*/  LEA R22, P2, R5.reuse, R6.reuse, 0x1 ;  /* 0x0000000605167211 */ /* 0x0c1fe400078408ff */
[----:B-1----:R-:W-:Y:S02]  /*b4d0*/  LEA R18, P3, R10, R6, 0x1 ;  /* 0x000000060a127211 */ /* 0x002fe400078608ff */
[----:B------:R-:W-:Y:S02]  /*b4e0*/  LEA.HI.X.SX32 R23, R5, R0, 0x1, P2 ;  /* 0x0000000005177211 */ /* 0x000fe400010f0eff */
[C---:B--2---:R-:W-:Y:S01]  /*b4f0*/  LEA R16, P4, R13.reuse, R6, 0x1 ;  /* 0x000000060d107211 */ /* 0x044fe200078808ff */
[----:B------:R-:W-:Y:S01]  /*b500*/  IMAD R11, R122, 0x4, R9 ;  /* 0x000000047a0b7824 */ /* 0x000fe200078e0209 */
[-C--:B------:R-:W-:Y:S02]  /*b510*/  LEA.HI.X.SX32 R19, R10, R0.reuse, 0x1, P3 ;  /* 0x000000000a137211 */ /* 0x080fe400018f0eff */
[----:B------:R-:W-:Y:S01]  /*b520*/  LEA.HI.X.SX32 R17, R13, R0, 0x1, P4 ;  /* 0x000000000d117211 */ /* 0x000fe200020f0eff */
[----:B------:R-:W-:Y:S01]  /*b530*/  STL.64 [R1+0x1f8], R22 ;  /* 0x0001f81601007387 */ /* 0x000fe20000100a00 */
[----:B------:R-:W-:-:S03]  /*b540*/  IMAD R4, R123, 0x4, R11 ;  /* 0x000000047b047824 */ /* 0x000fc600078e020b */
[----:B------:R0:W-:Y:S01]  /*b550*/  STL.64 [R1+0x1f0], R18 ;  /* 0x0001f01201007387 */ /* 0x0001e20000100a00 */
[----:B------:R-:W-:-:S03]  /*b560*/  LEA R14, P4, R12, R6, 0x1 ;  /* 0x000000060c0e7211 */ /* 0x000fc600078808ff */
[----:B------:R1:W-:Y:S01]  /*b570*/  STL.64 [R1+0x1e8], R16 ;  /* 0x0001e81001007387 */ /* 0x0003e20000100a00 */
[----:B------:R-:W-:Y:S01]  /*b580*/  IMAD R5, R124, 0x4, R4 ;  /* 0x000000047c057824 */ /* 0x000fe200078e0204 */
[----:B------:R-:W-:Y:S02]  /*b590*/  LEA.HI.X.SX32 R15, R12, R0, 0x1, P4 ;  /* 0x000000000c0f7211 */ /* 0x000fe400020f0eff */
[CC--:B0-----:R-:W-:Y:S02]  /*b5a0*/  LEA R18, P2, R7.reuse, R6.reuse, 0x1 ;  /* 0x0000000607127211 */ /* 0x0c1fe400078408ff */
[C---:B-1----:R-:W-:Y:S02]  /*b5b0*/  LEA R16, P3, R8.reuse, R6, 0x1 ;  /* 0x0000000608107211 */ /* 0x042fe400078608ff */
[-C--:B------:R-:W-:Y:S02]  /*b5c0*/  LEA.HI.X.SX32 R19, R7, R0.reuse, 0x1, P2 ;  /* 0x0000000007137211 */ /* 0x080fe400010f0eff */
[----:B------:R-:W-:-:S02]  /*b5d0*/  LEA.HI.X.SX32 R17, R8, R0, 0x1, P3 ;  /* 0x0000000008117211 */ /* 0x000fc400018f0eff */
[----:B------:R-:W-:Y:S01]  /*b5e0*/  LEA R10, R126, R5, 0x2 ;  /* 0x000000057e0a7211 */ /* 0x000fe200078e10ff */
[----:B------:R0:W-:Y:S04]  /*b5f0*/  STL.64 [R1+0x1e0], R18 ;  /* 0x0001e01201007387 */ /* 0x0001e80000100a00 */
[----:B------:R1:W-:Y:S01]  /*b600*/  STL.64 [R1+0x1d8], R16 ;  /* 0x0001d81001007387 */ /* 0x0003e20000100a00 */
[----:B------:R-:W-:-:S03]  /*b610*/  IMAD R7, R125, 0x4, R10 ;  /* 0x000000047d077824 */ /* 0x000fc600078e020a */
[----:B------:R2:W-:Y:S01]  /*b620*/  STL.64 [R1+0x1d0], R14 ;  /* 0x0001d00e01007387 */ /* 0x0005e20000100a00 */
[-C--:B0-----:R-:W-:Y:S02]  /*b630*/  LEA R18, P2, R3, R6.reuse, 0x1 ;  /* 0x0000000603127211 */ /* 0x081fe400078408ff */
[----:B-1----:R-:W-:Y:S02]  /*b640*/  LEA R16, P3, R9, R6, 0x1 ;  /* 0x0000000609107211 */ /* 0x002fe400078608ff */
[----:B------:R-:W-:Y:S02]  /*b650*/  LEA.HI.X.SX32 R19, R3, R0, 0x1, P2 ;  /* 0x0000000003137211 */ /* 0x000fe400010f0eff */
[----:B--2---:R-:W-:Y:S02]  /*b660*/  LEA R14, P4, R11, R6, 0x1 ;  /* 0x000000060b0e7211 */ /* 0x004fe400078808ff */
[-C--:B------:R-:W-:Y:S01]  /*b670*/  LEA.HI.X.SX32 R17, R9, R0.reuse, 0x1, P3 ;  /* 0x0000000009117211 */ /* 0x080fe200018f0eff */
[----:B------:R-:W-:Y:S01]  /*b680*/  IMAD R8, R127, 0x4, R7 ;  /* 0x000000047f087824 */ /* 0x000fe200078e0207 */
[----:B------:R-:W-:Y:S01]  /*b690*/  LEA.HI.X.SX32 R15, R11, R0, 0x1, P4 ;  /* 0x000000000b0f7211 */ /* 0x000fe200020f0eff */
[----:B------:R-:W-:Y:S02]  /*b6a0*/  STL.64 [R1+0x1c8], R18 ;  /* 0x0001c81201007387 */ /* 0x000fe40000100a00 */
[----:B------:R-:W-:-:S02]  /*b6b0*/  IMAD R9, R128, 0x4, R8 ;  /* 0x0000000480097824 */ /* 0x000fc400078e0208 */
[----:B------:R0:W-:Y:S01]  /*b6c0*/  STL.64 [R1+0x1c0], R16 ;  /* 0x0001c01001007387 */ /* 0x0001e20000100a00 */
[----:B------:R-:W-:-:S03]  /*b6d0*/  LEA R12, P4, R10, R6, 0x1 ;  /* 0x000000060a0c7211 */ /* 0x000fc600078808ff */
[----:B------:R1:W-:Y:S01]  /*b6e0*/  STL.64 [R1+0x1b8], R14 ;  /* 0x0001b80e01007387 */ /* 0x0003e20000100a00 */
[----:B---3--:R-:W-:Y:S01]  /*b6f0*/  IMAD R3, R129, 0x4, R9 ;  /* 0x0000000481037824 */ /* 0x008fe200078e0209 */
        /* <DEDUP_REMOVED lines=10> */
[CC--:B0-----:R-:W-:Y:S02]  /*b7a0*/  LEA R16, P2, R7.reuse, R6.reuse, 0x1 ;  /* 0x0000000607107211 */ /* 0x0c1fe400078408ff */
[C---:B-1----:R-:W-:Y:S02]  /*b7b0*/  LEA R14, P3, R8.reuse, R6, 0x1 ;  /* 0x00000006080e7211 */ /* 0x042fe400078608ff */
[----:B------:R-:W-:Y:S02]  /*b7c0*/  LEA.HI.X.SX32 R17, R7, R0, 0x1, P2 ;  /* 0x0000000007117211 */ /* 0x000fe400010f0eff */
[C---:B--2---:R-:W-:Y:S02]  /*b7d0*/  LEA R12, P4, R9.reuse, R6, 0x1 ;  /* 0x00000006090c7211 */ /* 0x044fe400078808ff */
[-C--:B------:R-:W-:Y:S02]  /*b7e0*/  LEA.HI.X.SX32 R15, R8, R0.reuse, 0x1, P3 ;  /* 0x00000000080f7211 */ /* 0x080fe400018f0eff */
[----:B------:R-:W-:Y:S01]  /*b7f0*/  LEA.HI.X.SX32 R13, R9, R0, 0x1, P4 ;  /* 0x00000000090d7211 */ /* 0x000fe200020f0eff */
[----:B------:R-:W-:Y:S01]  /*b800*/  IMAD R7, R131, 0x4, R5 ;  /* 0x0000000483077824 */ /* 0x000fe200078e0205 */
[----:B------:R0:W-:Y:S04]  /*b810*/  STL.64 [R1+0x198], R16 ;  /* 0x0001981001007387 */ /* 0x0001e80000100a00 */
[----:B------:R1:W-:Y:S01]  /*b820*/  STL.64 [R1+0x190], R14 ;  /* 0x0001900e01007387 */ /* 0x0003e20000100a00 */
[----:B------:R-:W-:-:S03]  /*b830*/  LEA R10, P5, R7, R6, 0x1 ;  /* 0x00000006070a7211 */ /* 0x000fc600078a08ff */
[----:B------:R2:W-:Y:S01]  /*b840*/  STL.64 [R1+0x188], R12 ;  /* 0x0001880c01007387 */ /* 0x0005e20000100a00 */
[CC--:B0-----:R-:W-:Y:S02]  /*b850*/  LEA R16, P2, R3.reuse, R6.reuse, 0x1 ;  /* 0x0000000603107211 */ /* 0x0c1fe400078408ff */
[C---:B-1----:R-:W-:Y:S02]  /*b860*/  LEA R14, P3, R4.reuse, R6, 0x1 ;  /* 0x00000006040e7211 */ /* 0x042fe400078608ff */
[----:B------:R-:W-:Y:S02]  /*b870*/  LEA.HI.X.SX32 R17, R3, R0, 0x1, P2 ;  /* 0x0000000003117211 */ /* 0x000fe400010f0eff */
[C---:B--2---:R-:W-:Y:S02]  /*b880*/  LEA R12, P4, R5.reuse, R6, 0x1 ;  /* 0x00000006050c7211 */ /* 0x044fe400078808ff */
[-C--:B------:R-:W-:Y:S02]  /*b890*/  LEA.HI.X.SX32 R15, R4, R0.reuse, 0x1, P3 ;  /* 0x00000000040f7211 */ /* 0x080fe400018f0eff */
[-C--:B------:R-:W-:Y:S01]  /*b8a0*/  LEA.HI.X.SX32 R13, R5, R0.reuse, 0x1, P4 ;  /* 0x00000000050d7211 */ /* 0x080fe200020f0eff */
[----:B------:R-:W-:Y:S01]  /*b8b0*/  IMAD.U32 R4, RZ, RZ, UR4 ;  /* 0x00000004ff047e24 */ /* 0x000fe2000f8e00ff */
[----:B------:R-:W-:Y:S01]  /*b8c0*/  LEA.HI.X.SX32 R11, R7, R0, 0x1, P5 ;  /* 0x00000000070b7211 */ /* 0x000fe200028f0eff */
[----:B------:R0:W-:Y:S04]  /*b8d0*/  STL.64 [R1+0x180], R16 ;  /* 0x0001801001007387 */ /* 0x0001e80000100a00 */
[----:B------:R0:W-:Y:S04]  /*b8e0*/  STL.64 [R1+0x178], R14 ;  /* 0x0001780e01007387 */ /* 0x0001e80000100a00 */
[----:B------:R0:W-:Y:S04]  /*b8f0*/  STL.64 [R1+0x170], R12 ;  /* 0x0001700c01007387 */ /* 0x0001e80000100a00 */
[----:B------:R0:W-:Y:S04]  /*b900*/  STL.64 [R1+0x168], R10 ;  /* 0x0001680a01007387 */ /* 0x0001e80000100a00 */
[----:B------:R0:W-:Y:S01]  /*b910*/  STL [R1+0x92c], R4 ;  /* 0x00092c0401007387 */ /* 0x0001e20000100800 */
[----:B------:R-:W-:Y:S01]  /*b920*/  ISETP.EQ.U32.AND P2, PT, R209, RZ, P1 ;  /* 0x000000ffd100720c */ /* 0x000fe20000f42070 */
[----:B------:R-:W-:Y:S01]  /*b930*/  VIADD R206, R4, 0x18000 ;  /* 0x0001800004ce7836 */ /* 0x000fe20000000000 */
        /* <DEDUP_REMOVED lines=127> */
[----:B------:R-:W-:Y:S01]  /*c130*/  PRMT R92, RZ, 0x7610, R92 ;  /* 0x00007610ff5c7816 */ /* 0x000fe2000000005c */
[----:B------:R-:W-:Y:S06]  /*c140*/  BAR.SYNC.DEFER_BLOCKING 0x0 ;  /* 0x0000000000007b1d */ /* 0x000fec0000010000 */
[----:B0-----:R-:W-:Y:S05]  /*c150*/  @!P2 BRA `(.L_x_6) ;  /* 0x0000000800cca947 */ /* 0x001fea0003800000 */
[----:B------:R-:W-:Y:S01]  /*c160*/  MOV R3, UR4 ;  /* 0x0000000400037c02 */ /* 0x000fe20008000f00 */
[----:B------:R-:W-:Y:S01]  /*c170*/  VIADD R0, R4, 0x10000 ;  /* 0x0001000004007836 */ /* 0x000fe20000000000 */
[----:B------:R-:W-:Y:S01]  /*c180*/  ELECT P3, URZ, PT ;  /* 0x0000000000ff782f */ /* 0x000fe20003860000 */
[----:B-----5:R-:W-:Y:S01]  /*c190*/  IMAD.MOV.U32 R207, RZ, RZ, RZ ;  /* 0x000000ffffcf7224 */ /* 0x020fe200078e00ff */
[----:B------:R-:W-:Y:S01]  /*c1a0*/  SHF.R.U32.HI R3, RZ, 0x4, R3 ;  /* 0x00000004ff037819 */ /* 0x000fe20000011603 */
[----:B------:R-:W-:Y:S01]  /*c1b0*/  UMOV UR54, 0x0 ;  /* 0x0000000000367882 */ /* 0x000fe20000000000 */
[----:B------:R-:W-:Y:S01]  /*c1c0*/  SHF.R.U32.HI R0, RZ, 0x4, R0 ;  /* 0x00000004ff007819 */ /* 0x000fe20000011600 */
[----:B------:R-:W-:Y:S01]  /*c1d0*/  UMOV UR55, 0x4088490 ;  /* 0x0408849000377882 */ /* 0x000fe20000000000 */
[----:B------:R-:W-:Y:S01]  /*c1e0*/  SGXT.U32 R3, R3, 0xe ;  /* 0x0000000e0303781a */ /* 0x000fe20000000000 */
[----:B------:R-:W-:Y:S01]  /*c1f0*/  UMOV UR72, 0x0 ;  /* 0x0000000000487882 */ /* 0x000fe20000000000 */
[----:B------:R-:W-:Y:S01]  /*c200*/  SGXT.U32 R0, R0, 0xe ;  /* 0x0000000e0000781a */ /* 0x000fe20000000000 */
[----:B------:R-:W-:Y:S01]  /*c210*/  UMOV UR73, 0x4088490 ;  /* 0x0408849000497882 */ /* 0x000fe20000000000 */
[----:B------:R-:W-:Y:S01]  /*c220*/  R2UR UR10, R3 ;  /* 0x00000000030a72ca */ /* 0x000fe200000e0000 */
[----:B------:R-:W-:Y:S01]  /*c230*/  UMOV UR44, 0x0 ;  /* 0x00000000002c7882 */ /* 0x000fe20000000000 */
[C---:B------:R-:W-:Y:S01]  /*c240*/  R2UR UR11, R0.reuse ;  /* 0x00000000000b72ca */ /* 0x040fe200000e0000 */
[----:B------:R-:W-:Y:S01]  /*c250*/  @P3 IMAD.MOV.U32 R5, RZ, RZ, 0x40004040 ;  /* 0x40004040ff053424 */ /* 0x000fe200078e00ff */
[----:B------:R-:W-:Y:S01]  /*c260*/  @P3 MOV R6, R206 ;  /* 0x000000ce00063202 */ /* 0x000fe20000000f00 */
[----:B------:R-:W-:Y:S01]  /*c270*/  UMOV UR45, 0x4088490 ;  /* 0x04088490002d7882 */ /* 0x000fe20000000000 */
[----:B------:R-:W-:Y:S01]  /*c280*/  IADD3 R0, P4, PT, R0, 0x2, RZ ;  /* 0x0000000200007810 */ /* 0x000fe20007f9e0ff */
[----:B------:R-:W-:Y:S01]  /*c290*/  UMOV UR46, 0x0 ;  /* 0x00000000002e7882 */ /* 0x000fe20000000000 */
[C---:B------:R-:W-:Y:S01]  /*c2a0*/  @P3 R2UR UR49, R5.reuse ;  /* 0x00000000053132ca */ /* 0x040fe200000e0000 */
[----:B------:R-:W-:Y:S01]  /*c2b0*/  UMOV UR47, 0x4088490 ;  /* 0x04088490002f7882 */ /* 0x000fe20000000000 */
[----:B------:R-:W-:Y:S01]  /*c2c0*/  @P3 R2UR UR67, R5 ;  /* 0x00000000054332ca */ /* 0x000fe200000e0000 */
[----:B------:R-:W-:Y:S01]  /*c2d0*/  UMOV UR68, 0x0 ;  /* 0x0000000000447882 */ /* 0x000fe20000000000 */
[----:B------:R-:W-:Y:S01]  /*c2e0*/  R2UR UR14, R0 ;  /* 0x00000000000e72ca */ /* 0x000fe200000e0000 */
[----:B------:R-:W-:Y:S01]  /*c2f0*/  IMAD.U32 R4, RZ, RZ, UR10 ;  /* 0x0000000aff047e24 */ /* 0x000fe2000f8e00ff */
[----:B------:R-:W-:Y:S01]  /*c300*/  @P3 R2UR UR10, R6 ;  /* 0x00000000060a32ca */ /* 0x000fe200000e0000 */
[----:B------:R-:W-:Y:S01]  /*c310*/  IMAD.MOV.U32 R0, RZ, RZ, RZ ;  /* 0x000000ffff007224 */ /* 0x000fe200078e00ff */
[----:B------:R-:W-:Y:S01]  /*c320*/  UMOV UR69, 0x4088490 ;  /* 0x0408849000457882 */ /* 0x000fe20000000000 */
[----:B------:R-:W-:Y:S01]  /*c330*/  UMOV UR50, 0x0 ;  /* 0x0000000000327882 */ /* 0x000fe20000000000 */
[----:B------:R-:W-:Y:S01]  /*c340*/  @P3 R2UR UR48, R4 ;  /* 0x00000000043032ca */ /* 0x000fe200000e0000 */
[----:B------:R-:W-:Y:S01]  /*c350*/  UMOV UR51, 0x4088490 ;  /* 0x0408849000337882 */ /* 0x000fe20000000000 */
[----:B------:R-:W-:Y:S01]  /*c360*/  MOV R4, UR11 ;  /* 0x0000000b00047c02 */ /* 0x000fe20008000f00 */
[----:B------:R-:W-:Y:S01]  /*c370*/  UMOV UR52, 0x0 ;  /* 0x0000000000347882 */ /* 0x000fe20000000000 */
[----:B------:R-:W-:Y:S01]  /*c380*/  IADD3.X R0, PT, PT, R0, 0x40004040, RZ, P4, !PT ;  /* 0x4000404000007810 */ /* 0x000fe200027fe4ff */
[----:B------:R-:W-:Y:S01]  /*c390*/  UMOV UR53, 0x4088490 ;  /* 0x0408849000357882 */ /* 0x000fe20000000000 */
[----:B------:R-:W-:Y:S01]  /*c3a0*/  @P3 R2UR UR66, R4 ;  /* 0x00000000044232ca */ /* 0x000fe200000e0000 */
[----:B------:R-:W-:Y:S01]  /*c3b0*/  UMOV UR70, 0x0 ;  /* 0x0000000000467882 */ /* 0x000fe20000000000 */
[----:B------:R-:W-:Y:S01]  /*c3c0*/  IADD3 R3, P3, PT, R3, 0x80, RZ ;  /* 0x0000008003037810 */ /* 0x000fe20007f7e0ff */
[----:B------:R-:W-:Y:S01]  /*c3d0*/  UMOV UR71, 0x4088490 ;  /* 0x0408849000477882 */ /* 0x000fe20000000000 */
[----:B------:R-:W-:Y:S01]  /*c3e0*/  R2UR UR15, R0 ;  /* 0x00000000000f72ca */ /* 0x000fe200000e0000 */
[----:B------:R-:W-:Y:S01]  /*c3f0*/  UMOV UR56, 0x0 ;  /* 0x0000000000387882 */ /* 0x000fe20000000000 */
[----:B------:R-:W-:Y:S01]  /*c400*/  R2UR UR12, R3 ;  /* 0x00000000030c72ca */ /* 0x000fe200000e0000 */
[----:B------:R-:W-:Y:S01]  /*c410*/  IMAD.MOV.U32 R3, RZ, RZ, RZ ;  /* 0x000000ffff037224 */ /* 0x000fe200078e00ff */
[----:B------:R-:W-:Y:S01]  /*c420*/  UMOV UR57, 0x4088490 ;  /* 0x0408849000397882 */ /* 0x000fe20000000000 */
[----:B------:R-:W-:Y:S01]  /*c430*/  UMOV UR62, 0x0 ;  /* 0x00000000003e7882 */ /* 0x000fe20000000000 */
[----:B------:R-:W-:Y:S01]  /*c440*/  UMOV UR63, 0x4088490 ;  /* 0x04088490003f7882 */ /* 0x000fe20000000000 */
[----:B------:R-:W-:Y:S01]  /*c450*/  UMOV UR74, 0x0 ;  /* 0x00000000004a7882 */ /* 0x000fe20000000000 */
[----:B------:R-:W-:Y:S01]  /*c460*/  IADD3.X R3, PT, PT, R3, 0x40004040, RZ, P3, !PT ;  /* 0x4000404003037810 */ /* 0x000fe20001ffe4ff */
[----:B------:R0:W-:Y:S01]  /*c470*/  UTCHMMA gdesc[UR48], gdesc[UR66], tmem[UR7], tmem[UR54], idesc[UR55], !UPT ;  /* 0x00ff3642300075ea */ /* 0x0001e2000f800007 */
[----:B------:R-:W-:Y:S01]  /*c480*/  UMOV UR75, 0x4088490 ;  /* 0x04088490004b7882 */ /* 0x000fe20000000000 */
[----:B------:R-:W-:Y:S01]  /*c490*/  UMOV UR16, 0x0 ;  /* 0x0000000000107882 */ /* 0x000fe20000000000 */
[----:B------:R-:W-:Y:S01]  /*c4a0*/  R2UR UR13, R3 ;  /* 0x00000000030d72ca */ /* 0x000fe200000e0000 */
[----:B------:R-:W-:-:S02]  /*c4b0*/  UIADD3.64 UR60, UPT, UPT, UR14, 0x2, URZ ;  /* 0x000000020e3c7897 */ /* 0x000fc4000fffe0ff */
[----:B------:R-:W-:Y:S01]  /*c4c0*/  UIADD3.64 UR64, UPT, UPT, UR14, 0x4, URZ ;  /* 0x000000040e407897 */ /* 0x000fe2000fffe0ff */
[----:B------:R-:W-:Y:S01]  /*c4d0*/  UMOV UR17, 0x4088490 ;  /* 0x0408849000117882 */ /* 0x000fe20000000000 */
[----:B------:R-:W-:Y:S01]  /*c4e0*/  UMOV UR18, 0x0 ;  /* 0x0000000000127882 */ /* 0x000fe20000000000 */
[----:B0-----:R-:W-:Y:S02]  /*c4f0*/  UIADD3.64 UR48, UPT, UPT, UR14, 0xfe, URZ ;  /* 0x000000fe0e307897 */ /* 0x001fe4000fffe0ff */
[----:B------:R-:W-:Y:S01]  /*c500*/  UIADD3.64 UR66, UPT, UPT, UR14, 0x102, URZ ;  /* 0x000001020e427897 */ /* 0x000fe2000fffe0ff */
[----:B------:R-:W-:Y:S01]  /*c510*/  UMOV UR19, 0x4088490 ;  /* 0x0408849000137882 */ /* 0x000fe20000000000 */
[----:B------:R-:W-:-:S03]  /*c520*/  UMOV UR20, 0x0 ;  /* 0x0000000000147882 */ /* 0x000fc60000000000 */
[----:B------:R-:W-:Y:S02]  /*c530*/  UIADD3.64 UR58, UPT, UPT, UR12, 0x80, URZ ;  /* 0x000000800c3a7897 */ /* 0x000fe4000fffe0ff */
[----:B------:R0:W-:Y:S01]  /*c540*/  UTCHMMA gdesc[UR12], gdesc[UR14], tmem[UR7], tmem[UR72], idesc[UR73], UPT ;  /* 0x00ff480e0c0075ea */ /* 0x0001e2000b800007 */
[----:B------:R-:W-:Y:S02]  /*c550*/  UIADD3.64 UR54, UPT, UPT, UR12, 0x100, URZ ;  /* 0x000001000c367897 */ /* 0x000fe4000fffe0ff */
[----:B------:R-:W-:Y:S01]  /*c560*/  UIADD3.64 UR76, UPT, UPT, UR12, 0x180, URZ ;  /* 0x000001800c4c7897 */ /* 0x000fe2000fffe0ff */
[----:B------:R-:W-:Y:S01]  /*c570*/  UMOV UR21, 0x4088490 ;  /* 0x0408849000157882 */ /* 0x000fe20000000000 */
[----:B------:R-:W-:Y:S01]  /*c580*/  UMOV UR22, 0x0 ;  /* 0x0000000000167882 */ /* 0x000fe20000000000 */
[----:B------:R-:W-:Y:S01]  /*c590*/  UMOV UR23, 0x4088490 ;  /* 0x0408849000177882 */ /* 0x000fe20000000000 */
[----:B------:R1:W-:Y:S01]  /*c5a0*/  UTCHMMA gdesc[UR58], gdesc[UR60], tmem[UR7], tmem[UR44], idesc[UR45], UPT ;  /* 0x00ff2c3c3a0075ea */ /* 0x0003e2000b800007 */
[----:B------:R-:W-:-:S02]  /*c5b0*/  UMOV UR24, 0x0 ;  /* 0x0000000000187882 */ /* 0x000fc40000000000 */
[----:B------:R2:W-:Y:S01]  /*c5c0*/  UTCHMMA gdesc[UR54], gdesc[UR64], tmem[UR7], tmem[UR46], idesc[UR47], UPT ;  /* 0x00ff2e40360075ea */ /* 0x0005e2000b800007 */
[----:B0-----:R-:W-:Y:S01]  /*c5d0*/  UIADD3.64 UR72, UPT, UPT, UR12, 0x300, URZ ;  /* 0x000003000c487897 */ /* 0x001fe2000fffe0ff */
[----:B------:R0:W-:Y:S01]  /*c5e0*/  UTCHMMA gdesc[UR76], gdesc[UR48], tmem[UR7], tmem[UR68], idesc[UR69], UPT ;  /* 0x00ff44304c0075ea */ /* 0x0001e2000b800007 */
[----:B------:R-:W-:Y:S01]  /*c5f0*/  UMOV UR25, 0x4088490 ;  /* 0x0408849000197882 */ /* 0x000fe20000000000 */
[----:B------:R-:W-:Y:S01]  /*c600*/  UMOV UR26, 0x0 ;  /* 0x00000000001a7882 */ /* 0x000fe20000000000 */
[----:B------:R-:W-:Y:S01]  /*c610*/  UMOV UR27, 0x4088490 ;  /* 0x04088490001b7882 */ /* 0x000fe20000000000 */
[----:B------:R-:W-:Y:S01]  /*c620*/  UMOV UR28, 0x0 ;  /* 0x00000000001c7882 */ /* 0x000fe20000000000 */
[----:B------:R-:W-:Y:S01]  /*c630*/  UMOV UR29, 0x4088490 ;  /* 0x04088490001d7882 */ /* 0x000fe20000000000 */
[----:B-1----:R-:W-:Y:S02]  /*c640*/  UIADD3.64 UR58, UPT, UPT, UR12, 0x200, URZ ;  /* 0x000002000c3a7897 */ /* 0x002fe4000fffe0ff */
[----:B------:R-:W-:-:S02]  /*c650*/  UIADD3.64 UR60, UPT, UPT, UR14, 0x100, URZ ;  /* 0x000001000e3c7897 */ /* 0x000fc4000fffe0ff */
[----:B--2---:R-:W-:Y:S02]  /*c660*/  UIADD3.64 UR64, UPT, UPT, UR12, 0x280, URZ ;  /* 0x000002800c407897 */ /* 0x004fe4000fffe0ff */
[----:B------:R-:W-:Y:S02]  /*c670*/  UIADD3.64 UR54, UPT, UPT, UR14, 0x104, URZ ;  /* 0x000001040e367897 */ /* 0x000fe4000fffe0ff */
[----:B0-----:R-:W-:Y:S02]  /*c680*/  UIADD3.64 UR76, UPT, UPT, UR12, 0x480, URZ ;  /* 0x000004800c4c7897 */ /* 0x001fe4000fffe0ff */
[----:B------:R-:W-:Y:S01]  /*c690*/  UIADD3.64 UR68, UPT, UPT, UR14, 0x202, URZ ;  /* 0x000002020e447897 */ /* 0x000fe2000fffe0ff */
[----:B------:R0:W-:Y:S01]  /*c6a0*/  UTCHMMA gdesc[UR58], gdesc[UR60], tmem[UR7], tmem[UR50], idesc[UR51], UPT ;  /* 0x00ff323c3a0075ea */ /* 0x0001e2000b800007 */
[----:B------:R-:W-:Y:S01]  /*c6b0*/  UMOV UR30, 0x0 ;  /* 0x00000000001e7882 */ /* 0x000fe20000000000 */
[----:B------:R1:W-:Y:S01]  /*c6c0*/  UTCHMMA gdesc[UR64], gdesc[UR66], tmem[UR7], tmem[UR52], idesc[UR53], UPT ;  /* 0x00ff3442400075ea */ /* 0x0003e2000b800007 */
[----:B------:R-:W-:Y:S01]  /*c6d0*/  UMOV UR31, 0x4088490 ;  /* 0x04088490001f7882 */ /* 0x000fe20000000000 */
[----:B------:R2:W-:Y:S01]  /*c6e0*/  UTCHMMA gdesc[UR72], gdesc[UR54], tmem[UR7], tmem[UR70], idesc[UR71], UPT ;  /* 0x00ff4636480075ea */ /* 0x0005e2000b800007 */
[----:B------:R-:W-:Y:S01]  /*c6f0*/  UMOV UR32, 0x0 ;  /* 0x0000000000207882 */ /* 0x000fe20000000000 */
[----:B------:R-:W-:Y:S01]  /*c700*/  UMOV UR33, 0x4088490 ;  /* 0x0408849000217882 */ /* 0x000fe20000000000 */
[----:B------:R-:W-:Y:S01]  /*c710*/  UMOV UR34, 0x0 ;  /* 0x0000000000227882 */ /* 0x000fe20000000000 */
[----:B------:R-:W-:Y:S01]  /*c720*/  UMOV UR35, 0x4088490 ;  /* 0x0408849000237882 */ /* 0x000fe20000000000 */
[----:B------:R-:W-:Y:S01]  /*c730*/  UMOV UR36, 0x0 ;  /* 0x0000000000247882 */ /* 0x000fe20000000000 */
[----:B0-----:R-:W-:-:S02]  /*c740*/  UIADD3.64 UR58, UPT, UPT, UR12, 0x380, URZ ;  /* 0x000003800c3a7897 */ /* 0x001fc4000fffe0ff */
[----:B------:R-:W-:Y:S02]  /*c750*/  UIADD3.64 UR60, UPT, UPT, UR14, 0x1fe, URZ ;  /* 0x000001fe0e3c7897 */ /* 0x000fe4000fffe0ff */
[----:B-1----:R-:W-:Y:S02]  /*c760*/  UIADD3.64 UR64, UPT, UPT, UR12, 0x400, URZ ;  /* 0x000004000c407897 */ /* 0x002fe4000fffe0ff */
[----:B------:R-:W-:Y:S02]  /*c770*/  UIADD3.64 UR66, UPT, UPT, UR14, 0x200, URZ ;  /* 0x000002000e427897 */ /* 0x000fe4000fffe0ff */
[----:B--2---:R-:W-:Y:S02]  /*c780*/  UIADD3.64 UR54, UPT, UPT, UR12, 0x500, URZ ;  /* 0x000005000c367897 */ /* 0x004fe4000fffe0ff */
[----:B------:R-:W-:Y:S01]  /*c790*/  UIADD3.64 UR72, UPT, UPT, UR14, 0x302, URZ ;  /* 0x000003020e487897 */ /* 0x000fe2000fffe0ff */
[----:B------:R0:W-:Y:S01]  /*c7a0*/  UTCHMMA gdesc[UR58], gdesc[UR60], tmem[UR7], tmem[UR56], idesc[UR57], UPT ;  /* 0x00ff383c3a0075ea */ /* 0x0001e2000b800007 */
[----:B------:R-:W-:Y:S01]  /*c7b0*/  UIADD3.64 UR70, UPT, UPT, UR12, 0x700, URZ ;  /* 0x000007000c467897 */ /* 0x000fe2000fffe0ff */
[----:B------:R-:W-:-:S02]  /*c7c0*/  UMOV UR37, 0x4088490 ;  /* 0x0408849000257882 */ /* 0x000fc40000000000 */
[----:B------:R1:W-:Y:S01]  /*c7d0*/  UTCHMMA gdesc[UR64], gdesc[UR66], tmem[UR7], tmem[UR62], idesc[UR63], UPT ;  /* 0x00ff3e42400075ea */ /* 0x0003e2000b800007 */
[----:B------:R2:W-:Y:S01]  /*c7e0*/  UTCHMMA gdesc[UR76], gdesc[UR68], tmem[UR7], tmem[UR74], idesc[UR75], UPT ;  /* 0x00ff4a444c0075ea */ /* 0x0005e2000b800007 */
[----:B------:R-:W-:Y:S01]  /*c7f0*/  UMOV UR38, 0x0 ;  /* 0x0000000000267882 */ /* 0x000fe20000000000 */
[----:B------:R-:W-:Y:S01]  /*c800*/  UMOV UR39, 0x4088490 ;  /* 0x0408849000277882 */ /* 0x000fe20000000000 */
[----:B------:R-:W-:Y:S01]  /*c810*/  UMOV UR40, 0x0 ;  /* 0x0000000000287882 */ /* 0x000fe20000000000 */
[----:B------:R-:W-:Y:S01]  /*c820*/  UMOV UR41, 0x4088490 ;  /* 0x0408849000297882 */ /* 0x000fe20000000000 */
[----:B0-----:R-:W-:Y:S02]  /*c830*/  UIADD3.64 UR56, UPT, UPT, UR14, 0x204, URZ ;  /* 0x000002040e387897 */ /* 0x001fe4000fffe0ff */
[----:B------:R-:W-:Y:S02]  /*c840*/  UIADD3.64 UR58, UPT, UPT, UR12, 0x580, URZ ;  /* 0x000005800c3a7897 */ /* 0x000fe4000fffe0ff */
[----:B------:R-:W-:-:S02]  /*c850*/  UIADD3.64 UR60, UPT, UPT, UR14, 0x2fe, URZ ;  /* 0x000002fe0e3c7897 */ /* 0x000fc4000fffe0ff */
[----:B-1----:R-:W-:Y:S02]  /*c860*/  UIADD3.64 UR62, UPT, UPT, UR12, 0x600, URZ ;  /* 0x000006000c3e7897 */ /* 0x002fe4000fffe0ff */
[----:B------:R-:W-:Y:S01]  /*c870*/  UIADD3.64 UR64, UPT, UPT, UR14, 0x300, URZ ;  /* 0x000003000e407897 */ /* 0x000fe2000fffe0ff */
[----:B------:R0:W-:Y:S01]  /*c880*/  UTCHMMA gdesc[UR54], gdesc[UR56], tmem[UR7], tmem[UR16], idesc[UR17], UPT ;  /* 0x00ff1038360075ea */ /* 0x0001e2000b800007 */
[----:B------:R-:W-:Y:S02]  /*c890*/  UIADD3.64 UR66, UPT, UPT, UR12, 0x680, URZ ;  /* 0x000006800c427897 */ /* 0x000fe4000fffe0ff */
[----:B--2---:R-:W-:Y:S01]  /*c8a0*/  UIADD3.64 UR68, UPT, UPT, UR14, 0x304, URZ ;  /* 0x000003040e447897 */ /* 0x004fe2000fffe0ff */
[----:B------:R1:W-:Y:S01]  /*c8b0*/  UTCHMMA gdesc[UR58], gdesc[UR60], tmem[UR7], tmem[UR18], idesc[UR19], UPT ;  /* 0x00ff123c3a0075ea */ /* 0x0003e2000b800007 */
[----:B------:R-:W-:Y:S02]  /*c8c0*/  UIADD3.64 UR74, UPT, UPT, UR14, 0x402, URZ ;  /* 0x000004020e4a7897 */ /* 0x000fe4000fffe0ff */
[----:B------:R-:W-:Y:S01]  /*c8d0*/  UIADD3.64 UR76, UPT, UPT, UR12, 0x980, URZ ;  /* 0x000009800c4c7897 */ /* 0x000fe2000fffe0ff */
[----:B------:R2:W-:Y:S01]  /*c8e0*/  UTCHMMA gdesc[UR62], gdesc[UR64], tmem[UR7], tmem[UR20], idesc[UR21], UPT ;  /* 0x00ff14403e0075ea */ /* 0x0005e2000b800007 */
[----:B------:R-:W-:Y:S01]  /*c8f0*/  UMOV UR42, 0x0 ;  /* 0x00000000002a7882 */ /* 0x000fe20000000000 */
[----:B0-----:R-:W-:Y:S01]  /*c900*/  UIADD3.64 UR54, UPT, UPT, UR12, 0x780, URZ ;  /* 0x000007800c367897 */ /* 0x001fe2000fffe0ff */
[----:B------:R0:W-:Y:S01]  /*c910*/  UTCHMMA gdesc[UR66], gdesc[UR72], tmem[UR7], tmem[UR22], idesc[UR23], UPT ;  /* 0x00ff1648420075ea */ /* 0x0001e2000b800007 */
[----:B------:R-:W-:Y:S01]  /*c920*/  UIADD3.64 UR56, UPT, UPT, UR14, 0x3fe, URZ ;  /* 0x000003fe0e387897 */ /* 0x000fe2000fffe0ff */
[----:B------:R3:W-:Y:S01]  /*c930*/  UTCHMMA gdesc[UR70], gdesc[UR68], tmem[UR7], tmem[UR24], idesc[UR25], UPT ;  /* 0x00ff1844460075ea */ /* 0x0007e2000b800007 */
[----:B------:R-:W-:-:S02]  /*c940*/  UIADD3.64 UR16, UPT, UPT, UR12, 0x800, URZ ;  /* 0x000008000c107897 */ /* 0x000fc4000fffe0ff */
[----:B-1----:R-:W-:Y:S02]  /*c950*/  UIADD3.64 UR58, UPT, UPT, UR14, 0x400, URZ ;  /* 0x000004000e3a7897 */ /* 0x002fe4000fffe0ff */
[----:B------:R-:W-:Y:S02]  /*c960*/  UIADD3.64 UR18, UPT, UPT, UR12, 0x880, URZ ;  /* 0x000008800c127897 */ /* 0x000fe4000fffe0ff */
[----:B------:R-:W-:Y:S01]  /*c970*/  UIADD3.64 UR60, UPT, UPT, UR12, 0x900, URZ ;  /* 0x000009000c3c7897 */ /* 0x000fe2000fffe0ff */
[----:B------:R1:W-:Y:S01]  /*c980*/  UTCHMMA gdesc[UR54], gdesc[UR56], tmem[UR7], tmem[UR26], idesc[UR27], UPT ;  /* 0x00ff1a38360075ea */ /* 0x0003e2000b800007 */
[----:B--2---:R-:W-:Y:S02]  /*c990*/  UIADD3.64 UR20, UPT, UPT, UR14, 0x404, URZ ;  /* 0x000004040e147897 */ /* 0x004fe4000fffe0ff */
[----:B------:R-:W-:Y:S01]  /*c9a0*/  UIADD3.64 UR64, UPT, UPT, UR14, 0x4fe, URZ ;  /* 0x000004fe0e407897 */ /* 0x000fe2000fffe0ff */
[----:B------:R2:W-:Y:S01]  /*c9b0*/  UTCHMMA gdesc[UR16], gdesc[UR58], tmem[UR7], tmem[UR28], idesc[UR29], UPT ;  /* 0x00ff1c3a100075ea */ /* 0x0005e2000b800007 */
[----:B------:R-:W-:Y:S01]  /*c9c0*/  UIADD3.64 UR62, UPT, UPT, UR12, 0xa00, URZ ;  /* 0x00000a000c3e7897 */ /* 0x000fe2000fffe0ff */
[----:B------:R4:W-:Y:S01]  /*c9d0*/  UTCHMMA gdesc[UR18], gdesc[UR74], tmem[UR7], tmem[UR30], idesc[UR31], UPT ;  /* 0x00ff1e4a120075ea */ /* 0x0009e2000b800007 */
[----:B0-----:R-:W-:-:S02]  /*c9e0*/  UIADD3.64 UR22, UPT, UPT, UR14, 0x500, URZ ;  /* 0x000005000e167897 */ /* 0x001fc4000fffe0ff */
[----:B------:R-:W-:Y:S01]  /*c9f0*/  UIADD3.64 UR66, UPT, UPT, UR12, 0xa80, URZ ;  /* 0x00000a800c427897 */ /* 0x000fe2000fffe0ff */
[----:B------:R0:W-:Y:S01]  /*ca00*/  UTCHMMA gdesc[UR60], gdesc[UR20], tmem[UR7], tmem[UR32], idesc[UR33], UPT ;  /* 0x00ff20143c0075ea */ /* 0x0001e2000b800007 */
[----:B---3--:R-:W-:Y:S01]  /*ca10*/  UIADD3.64 UR68, UPT, UPT, UR14, 0x502, URZ ;  /* 0x000005020e447897 */ /* 0x008fe2000fffe0ff */
[----:B------:R3:W-:Y:S01]  /*ca20*/  UTCHMMA gdesc[UR76], gdesc[UR64], tmem[UR7], tmem[UR34], idesc[UR35], UPT ;  /* 0x00ff22404c0075ea */ /* 0x0007e2000b800007 */
[----:B------:R-:W-:Y:S02]  /*ca30*/  UIADD3.64 UR24, UPT, UPT, UR12, 0xb00, URZ ;  /* 0x00000b000c187897 */ /* 0x000fe4000fffe0ff */
[----:B-1----:R-:W-:Y:S02]  /*ca40*/  UIADD3.64 UR54, UPT, UPT, UR14, 0x504, URZ ;  /* 0x000005040e367897 */ /* 0x002fe4000fffe0ff */
[----:B------:R-:W-:Y:S02]  /*ca50*/  UIADD3.64 UR26, UPT, UPT, UR12, 0xb80, URZ ;  /* 0x00000b800c1a7897 */ /* 0x000fe4000fffe0ff */
[----:B------:R-:W-:-:S02]  /*ca60*/  UIADD3.64 UR72, UPT, UPT, UR14, 0x5fe, URZ ;  /* 0x000005fe0e487897 */ /* 0x000fc4000fffe0ff */
[----:B--2---:R-:W-:Y:S02]  /*ca70*/  UIADD3.64 UR16, UPT, UPT, UR12, 0xc00, URZ ;  /* 0x00000c000c107897 */ /* 0x004fe4000fffe0ff */
[----:B------:R-:W-:Y:S02]  /*ca80*/  UIADD3.64 UR28, UPT, UPT, UR14, 0x600, URZ ;  /* 0x000006000e1c7897 */ /* 0x000fe4000fffe0ff */
[----:B------:R-:W-:Y:S02]  /*ca90*/  UIADD3.64 UR70, UPT, UPT, UR12, 0xc80, URZ ;  /* 0x00000c800c467897 */ /* 0x000fe4000fffe0ff */
[----:B----4-:R-:W-:Y:S02]  /*caa0*/  UIADD3.64 UR30, UPT, UPT, UR14, 0x602, URZ ;  /* 0x000006020e1e7897 */ /* 0x010fe4000fffe0ff */
[----:B------:R-:W-:Y:S02]  /*cab0*/  UIADD3.64 UR18, UPT, UPT, UR12, 0xd00, URZ ;  /* 0x00000d000c127897 */ /* 0x000fe4000fffe0ff */
[----:B------:R-:W-:-:S02]  /*cac0*/  UIADD3.64 UR56, UPT, UPT, UR14, 0x604, URZ ;  /* 0x000006040e387897 */ /* 0x000fc4000fffe0ff */
[----:B0-----:R-:W-:Y:S02]  /*cad0*/  UIADD3.64 UR20, UPT, UPT, UR12, 0xd80, URZ ;  /* 0x00000d800c147897 */ /* 0x001fe4000fffe0ff */
[----:B------:R-:W-:Y:S01]  /*cae0*/  UIADD3.64 UR32, UPT, UPT, UR14, 0x6fe, URZ ;  /* 0x000006fe0e207897 */ /* 0x000fe2000fffe0ff */
[----:B---3--:R-:W-:Y:S01]  /*caf0*/  UMOV UR76, 0x0 ;  /* 0x00000000004c7882 */ /* 0x008fe20000000000 */
[----:B------:R-:W-:Y:S01]  /*cb00*/  UMOV UR77, 0x4088490 ;  /* 0x04088490004d7882 */ /* 0x000fe20000000000 */
[----:B------:R-:W-:Y:S01]  /*cb10*/  UIADD3.64 UR58, UPT, UPT, UR12, 0xe00, URZ ;  /* 0x00000e000c3a7897 */ /* 0x000fe2000fffe0ff */
[----:B------:R0:W-:Y:S01]  /*cb20*/  UTCHMMA gdesc[UR62], gdesc[UR22], tmem[UR7], tmem[UR76], idesc[UR77], UPT ;  /* 0x00ff4c163e0075ea */ /* 0x0001e2000b800007 */
[----:B------:R-:W-:Y:S01]  /*cb30*/  UIADD3.64 UR60, UPT, UPT, UR14, 0x700, URZ ;  /* 0x000007000e3c7897 */ /* 0x000fe2000fffe0ff */
[----:B------:R-:W-:Y:S01]  /*cb40*/  UMOV UR64, 0x0 ;  /* 0x0000000000407882 */ /* 0x000fe20000000000 */
[----:B------:R-:W-:Y:S01]  /*cb50*/  UMOV UR65, 0x4088490 ;  /* 0x0408849000417882 */ /* 0x000fe20000000000 */
[----:B------:R-:W-:Y:S01]  /*cb60*/  UIADD3.64 UR34, UPT, UPT, UR12, 0xe80, URZ ;  /* 0x00000e800c227897 */ /* 0x000fe2000fffe0ff */
[----:B------:R0:W-:Y:S01]  /*cb70*/  UTCHMMA gdesc[UR66], gdesc[UR68], tmem[UR7], tmem[UR64], idesc[UR65], UPT ;  /* 0x00ff4044420075ea */ /* 0x0001e2000b800007 */
[----:B------:R-:W-:Y:S01]  /*cb80*/  UIADD3.64 UR74, UPT, UPT, UR14, 0x702, URZ ;  /* 0x000007020e4a7897 */ /* 0x000fe2000fffe0ff */
[----:B------:R0:W-:Y:S01]  /*cb90*/  UTCHMMA gdesc[UR24], gdesc[UR54], tmem[UR7], tmem[UR36], idesc[UR37], UPT ;  /* 0x00ff2436180075ea */ /* 0x0001e2000b800007 */
[----:B------:R-:W-:Y:S01]  /*cba0*/  UIADD3.64 UR12, UPT, UPT, UR12, 0xf00, URZ ;  /* 0x00000f000c0c7897 */ /* 0x000fe2000fffe0ff */
[----:B------:R0:W-:Y:S01]  /*cbb0*/  UTCHMMA gdesc[UR26], gdesc[UR72], tmem[UR7], tmem[UR38], idesc[UR39], UPT ;  /* 0x00ff26481a0075ea */ /* 0x0001e2000b800007 */
[----:B------:R-:W-:Y:S01]  /*cbc0*/  UIADD3.64 UR14, UPT, UPT, UR14, 0x704, URZ ;  /* 0x000007040e0e7897 */ /* 0x000fe2000fffe0ff */
[----:B------:R0:W-:Y:S01]  /*cbd0*/  UTCHMMA gdesc[UR16], gdesc[UR28], tmem[UR7], tmem[UR40], idesc[UR41], UPT ;  /* 0x00ff281c100075ea */ /* 0x0001e2000b800007 */
[----:B------:R-:W-:Y:S01]  /*cbe0*/  UMOV UR43, 0x4088490 ;  /* 0x04088490002b7882 */ /* 0x000fe20000000000 */
[----:B------:R-:W-:Y:S01]  /*cbf0*/  UMOV UR48, 0x0 ;  /* 0x0000000000307882 */ /* 0x000fe20000000000 */
[----:B------:R0:W-:Y:S01]  /*cc00*/  UTCHMMA gdesc[UR70], gdesc[UR30], tmem[UR7], tmem[UR42], idesc[UR43], UPT ;  /* 0x00ff2a1e460075ea */ /* 0x0001e2000b800007 */
[----:B------:R-:W-:Y:S01]  /*cc10*/  UMOV UR49, 0x4088490 ;  /* 0x0408849000317882 */ /* 0x000fe20000000000 */
[----:B------:R0:W-:Y:S01]  /*cc20*/  UTCHMMA gdesc[UR18], gdesc[UR56], tmem[UR7], tmem[UR44], idesc[UR45], UPT ;  /* 0x00ff2c38120075ea */ /* 0x0001e2000b800007 */
[----:B------:R0:W-:Y:S01]  /*cc30*/  UTCHMMA gdesc[UR20], gdesc[UR32], tmem[UR7], tmem[UR46], idesc[UR47], UPT ;  /* 0x00ff2e20140075ea */ /* 0x0001e2000b800007 */
[----:B------:R0:W-:Y:S01]  /*cc40*/  UTCHMMA gdesc[UR58], gdesc[UR60], tmem[UR7], tmem[UR48], idesc[UR49], UPT ;  /* 0x00ff303c3a0075ea */ /* 0x0001e2000b800007 */
[----:B------:R0:W-:Y:S01]  /*cc50*/  UTCHMMA gdesc[UR34], gdesc[UR74], tmem[UR7], tmem[UR50], idesc[UR51], UPT ;  /* 0x00ff324a220075ea */ /* 0x0001e2000b800007 */
[----:B------:R0:W-:Y:S01]  /*cc60*/  UTCHMMA gdesc[UR12], gdesc[UR14], tmem[UR7], tmem[UR52], idesc[UR53], UPT ;  /* 0x00ff340e0c0075ea */ /* 0x0001e2000b800007 */
[----:B------:R0:W-:Y:S01]  /*cc70*/  UTCBAR [UR10], URZ ;  /* 0x000000ff0a0073e9 */ /* 0x0001e200080000ff */
[----:B------:R-:W-:Y:S01]  /*cc80*/  NOP ;  /* 0x0000000000007918 */ /* 0x000fe20000000000 */
.L_x_6:
[----:B------:R-:W-:Y:S05]  /*cc90*/  @!P1 BRA `(.L_x_7) ;  /* 0x0000000000089947 */ /* 0x000fea0003800000 */
[----:B------:R-:W1:Y:S02]  /*cca0*/  SYNCS.PHASECHK.TRANS64.TRYWAIT P3, [UR4+0x18000], RZ ;  /* 0x018000ffff0075a7 */ /* 0x000e640008061104 */
[----:B-1----:R-:W-:Y:S05]  /*ccb0*/  @!P3 BRA `(.L_x_8) ;  /* 0x000001640024b947 */ /* 0x002fea0003800000 */
.L_x_7:
[----:B------:R-:W2:Y:S01]  /*ccc0*/  LDL.64 R22, [R1+0x530] ;  /* 0x0005300001167983 */ /* 0x000ea20000100a00 */
[----:B------:R-:W1:Y:S03]  /*ccd0*/  LDC R155, c[0x0][0x3a8] ;  /* 0x0000ea00ff9b7b82 */ /* 0x000e660000000800 */
[----:B------:R-:W3:Y:S05]  /*cce0*/  LDL.64 R24, [R1+0x558] ;  /* 0x0005580001187983 */ /* 0x000eea0000100a00 */
[----:B------:R-:W-:Y:S06]  /*ccf0*/  BAR.SYNC.DEFER_BLOCKING 0x0 ;  /* 0x0000000000007b1d */ /* 0x000fec0000010000 */
[----:B------:R-:W-:Y:S01]  /*cd00*/  LDTM.16dp32bit_t0_t15.x16 R4, tmem[UR6+0x100] ;  /* 0x00010006000479ee */ /* 0x000fe20008a00000 */
[----:B------:R-:W1:Y:S01]  /*cd10*/  LDTM.16dp32bit_t16_t31.x16 R4, tmem[UR6+0x110] ;  /* 0x00011006000479ee */ /* 0x000e620008a20000 */
[----:B------:R-:W4:Y:S04]  /*cd20*/  LDL.64 R158, [R1+0x560] ;  /* 0x00056000019e7983 */ /* 0x000f280000100a00 */
[----:B------:R-:W4:Y:S04]  /*cd30*/  LDL.64 R156, [R1+0x550] ;  /* 0x00055000019c7983 */ /* 0x000f280000100a00 */
[----:B------:R-:W4:Y:S04]  /*cd40*/  LDL.64 R228, [R1+0x510] ;  /* 0x0005100001e47983 */ /* 0x000f280000100a00 */
[----:B------:R-:W4:Y:S01]  /*cd50*/  LDL.64 R222, [R1+0x4e0] ;  /* 0x0004e00001de7983 */ /* 0x000f220000100a00 */
[----:B------:R-:W0:Y:S01]  /*cd60*/  @!P0 SYNCS.CCTL.IV [UR4+0x18000] ;  /* 0x01800000ff0089b1 */ /* 0x000e220008000004 */
[----:B------:R-:W-:-:S02]  /*cd70*/  NOP ;  /* 0x0000000000007918 */ /* 0x000fc40000000000 */
[----:B------:R-:W4:Y:S04]  /*cd80*/  LDL.64 R220, [R1+0x4d0] ;  /* 0x0004d00001dc7983 */ /* 0x000f280000100a00 */
        /* <DEDUP_REMOVED lines=23> */
[----:B--2---:R-:W2:Y:S04]  /*cf00*/  @P1 LDG.E.U16 R30, desc[UR8][R22.64] ;  /* 0x00000008161e1981 */ /* 0x004ea8000c1e1500 */
[----:B---3--:R-:W3:Y:S04]  /*cf10*/  @P1 LDG.E.U16 R32, desc[UR8][R24.64] ;  /* 0x0000000818201981 */ /* 0x008ee8000c1e1500 */
[----:B------:R-:W2:Y:S04]  /*cf20*/  LDL.64 R22, [R1+0x390] ;  /* 0x0003900001167983 */ /* 0x000ea80000100a00 */
[----:B------:R-:W3:Y:S04]  /*cf30*/  LDL.64 R24, [R1+0x520] ;  /* 0x0005200001187983 */ /* 0x000ee80000100a00 */
[----:B----4-:R-:W0:Y:S04]  /*cf40*/  @P1 LDG.E.U16 R27, desc[UR8][R158.64] ;  /* 0x000000089e1b1981 */ /* 0x010e28000c1e1500 */
[----:B------:R-:W4:Y:S04]  /*cf50*/  @P1 LDG.E.U16 R31, desc[UR8][R156.64] ;  /* 0x000000089c1f1981 */ /* 0x000f28000c1e1500 */
[----:B------:R-:W4:Y:S04]  /*cf60*/  @P1 LDG.E.U16 R28, desc[UR8][R228.64] ;  /* 0x00000008e41c1981 */ /* 0x000f28000c1e1500 */
[----:B------:R-:W4:Y:S04]  /*cf70*/  LDL.64 R158, [R1+0x538] ;  /* 0x00053800019e7983 */ /* 0x000f280000100a00 */
[----:B------:R-:W4:Y:S04]  /*cf80*/  LDL.64 R156, [R1+0x380] ;  /* 0x00038000019c7983 */ /* 0x000f280000100a00 */
[----:B------:R-:W4:Y:S04]  /*cf90*/  @P1 LDG.E.U16 R35, desc[UR8][R222.64] ;  /* 0x00000008de231981 */ /* 0x000f28000c1e1500 */
[----:B------:R-:W4:Y:S04]  /*cfa0*/  @P1 LDG.E.U16 R34, desc[UR8][R220.64] ;  /* 0x00000008dc221981 */ /* 0x000f28000c1e1500 */
[----:B------:R-:W4:Y:S04]  /*cfb0*/  @P1 LDG.E.U16 R33, desc[UR8][R218.64] ;  /* 0x00000008da211981 */ /* 0x000f28000c1e1500 */
[----:B------:R-:W4:Y:S04]  /*cfc0*/  LDL.64 R228, [R1+0x370] ;  /* 0x0003700001e47983 */ /* 0x000f280000100a00 */
[----:B------:R-:W4:Y:S04]  /*cfd0*/  LDL.64 R222, [R1+0x508] ;  /* 0x0005080001de7983 */ /* 0x000f280000100a00 */
[----:B------:R-:W4:Y:S04]  /*cfe0*/  LDL.64 R220, [R1+0x340] ;  /* 0x0003400001dc7983 */ /* 0x000f280000100a00 */
[----:B------:R-:W4:Y:S04]  /*cff0*/  LDL.64 R218, [R1+0x330] ;  /* 0x0003300001da7983 */ /* 0x000f280000100a00 */
[----:B------:R-:W4:Y:S04]  /*d000*/  @P1 LDG.E.U16 R37, desc[UR8][R226.64] ;  /* 0x00000008e2251981 */ /* 0x000f28000c1e1500 */
        /* <DEDUP_REMOVED lines=15> */
[----:B------:R-:W5:Y:S04]  /*d100*/  @P1 LDG.E.U16 R154, desc[UR8][R168.64] ;  /* 0x00000008a89a1981 */ /* 0x000f68000c1e1500 */
[----:B------:R-:W5:Y:S04]  /*d110*/  @P1 LDG.E.U16 R153, desc[UR8][R166.64] ;  /* 0x00000008a6991981 */ /* 0x000f68000c1e1500 */
[----:B------:R-:W4:Y:S04]  /*d120*/  @P1 LDG.E.U16 R57, desc[UR8][R164.64] ;  /* 0x00000008a4391981 */ /* 0x000f28000c1e1500 */
[----:B------:R-:W4:Y:S04]  /*d130*/  @P1 LDG.E.U16 R56, desc[UR8][R162.64] ;  /* 0x00000008a2381981 */ /* 0x000f28000c1e1500 */
[----:B------:R-:W4:Y:S04]  /*d140*/  @P1 LDG.E.U16 R55, desc[UR8][R160.64] ;  /* 0x00000008a0371981 */ /* 0x000f28000c1e1500 */
        /* <DEDUP_REMOVED lines=21> */
[----:B------:R-:W4:Y:S04]  /*d2a0*/  @P1 LDG.E.U16 R41, desc[UR8][R212.64] ;  /* 0x00000008d4291981 */ /* 0x000f28000c1e1500 */
[----:B------:R-:W4:Y:S04]  /*d2b0*/  LDL.64 R212, [R1+0x4e8] ;  /* 0x0004e80001d47983 */ /* 0x000f280000100a00 */
[----:B--2---:R-:W2:Y:S04]  /*d2c0*/  @P1 LDG.E.U16 R54, desc[UR8][R22.64] ;  /* 0x0000000816361981 */ /* 0x004ea8000c1e1500 */
[----:B---3--:R-:W3:Y:S04]  /*d2d0*/  @P1 LDG.E.U16 R29, desc[UR8][R24.64] ;  /* 0x00000008181d1981 */ /* 0x008ee8000c1e1500 */
[----:B------:R-:W2:Y:S04]  /*d2e0*/  LDL.64 R22, [R1+0x518] ;  /* 0x0005180001167983 */ /* 0x000ea80000100a00 */
[----:B------:R-:W3:Y:S04]  /*d2f0*/  LDL.64 R24, [R1+0x528] ;  /* 0x0005280001187983 */ /* 0x000ee80000100a00 */
[----:B----4-:R-:W5:Y:S04]  /*d300*/  @P1 LDG.E.U16 R152, desc[UR8][R158.64] ;  /* 0x000000089e981981 */ /* 0x010f68000c1e1500 */
[----:B------:R-:W4:Y:S04]  /*d310*/  @P1 LDG.E.U16 R53, desc[UR8][R156.64] ;  /* 0x000000089c351981 */ /* 0x000f28000c1e1500 */
[----:B------:R-:W4:Y:S04]  /*d320*/  LDL.64 R158, [R1+0x270] ;  /* 0x00027000019e7983 */ /* 0x000f280000100a00 */
[----:B------:R-:W4:Y:S04]  /*d330*/  LDL.64 R156, [R1+0x458] ;  /* 0x00045800019c7983 */ /* 0x000f280000100a00 */
[----:B------:R-:W4:Y:S04]  /*d340*/  @P1 LDG.E.U16 R62, desc[UR8][R228.64] ;  /* 0x00000008e43e1981 */ /* 0x000f28000c1e1500 */
[----:B------:R-:W5:Y:S04]  /*d350*/  @P1 LDG.E.U16 R149, desc[UR8][R222.64] ;  /* 0x00000008de951981 */ /* 0x000f68000c1e1500 */
        /* <DEDUP_REMOVED lines=8> */
[----:B------:R-:W5:Y:S04]  /*d3e0*/  @P1 LDG.E.U16 R148, desc[UR8][R216.64] ;  /* 0x00000008d8941981 */ /* 0x000f68000c1e1500 */
[----:B------:R-:W4:Y:S04]  /*d3f0*/  @P1 LDG.E.U16 R67, desc[UR8][R194.64] ;  /* 0x00000008c2431981 */ /* 0x000f28000c1e1500 */
[----:B------:R-:W4:Y:S04]  /*d400*/  @P1 LDG.E.U16 R66, desc[UR8][R192.64] ;  /* 0x00000008c0421981 */ /* 0x000f28000c1e1500 */
[----:B------:R-:W4:Y:S04]  /*d410*/  @P1 LDG.E.U16 R65, desc[UR8][R190.64] ;  /* 0x00000008be411981 */ /* 0x000f28000c1e1500 */
[----:B------:R-:W5:Y:S04]  /*d420*/  @P1 LDG.E.U16 R146, desc[UR8][R188.64] ;  /* 0x00000008bc921981 */ /* 0x000f68000c1e1500 */
[----:B------:R-:W4:Y:S04]  /*d430*/  @P1 LDG.E.U16 R64, desc[UR8][R186.64] ;  /* 0x00000008ba401981 */ /* 0x000f28000c1e1500 */
[----:B------:R-:W4:Y:S04]  /*d440*/  @P1 LDG.E.U16 R63, desc[UR8][R184.64] ;  /* 0x00000008b83f1981 */ /* 0x000f28000c1e1500 */
[----:B------:R-:W5:Y:S04]  /*d450*/  @P1 LDG.E.U16 R145, desc[UR8][R182.64] ;  /* 0x00000008b6911981 */ /* 0x000f68000c1e1500 */
        /* <DEDUP_REMOVED lines=9> */
[----:B------:R-:W5:Y:S04]  /*d4f0*/  @P1 LDG.E.U16 R140, desc[UR8][R162.64] ;  /* 0x00000008a28c1981 */ /* 0x000f68000c1e1500 */
        /* <DEDUP_REMOVED lines=22> */
[----:B------:R-:W5:Y:S04]  /*d660*/  @P1 LDG.E.U16 R147, desc[UR8][R212.64] ;  /* 0x00000008d4931981 */ /* 0x000f68000c1e1500 */
[----:B--2---:R-:W5:Y:S04]  /*d670*/  @P1 LDG.E.U16 R150, desc[UR8][R22.64] ;  /* 0x0000000816961981 */ /* 0x004f68000c1e1500 */
[----:B---3--:R-:W5:Y:S04]  /*d680*/  @P1 LDG.E.U16 R151, desc[UR8][R24.64] ;  /* 0x0000000818971981 */ /* 0x008f68000c1e1500 */
[----:B------:R-:W2:Y:S04]  /*d690*/  LDL.64 R212, [R1+0x3f8] ;  /* 0x0003f80001d47983 */ /* 0x000ea80000100a00 */
[----:B------:R-:W3:Y:S04]  /*d6a0*/  LDL.64 R22, [R1+0x260] ;  /* 0x0002600001167983 */ /* 0x000ee80000100a00 */
[----:B------:R-:W2:Y:S04]  /*d6b0*/  LDL.64 R24, [R1+0x468] ;  /* 0x0004680001187983 */ /* 0x000ea80000100a00 */
[----:B----4-:R-:W4:Y:S04]  /*d6c0*/  @P1 LDG.E.U16 R74, desc[UR8][R158.64] ;  /* 0x000000089e4a1981 */ /* 0x010f28000c1e1500 */
[----:B------:R-:W5:Y:S04]  /*d6d0*/  @P1 LDG.E.U16 R138, desc[UR8][R156.64] ;  /* 0x000000089c8a1981 */ /* 0x000f68000c1e1500 */
[----:B------:R-:W4:Y:S04]  /*d6e0*/  LDL.64 R158, [R1+0x1c0] ;  /* 0x0001c000019e7983 */ /* 0x000f280000100a00 */
[----:B------:R-:W4:Y:S04]  /*d6f0*/  LDL.64 R156, [R1+0x328] ;  /* 0x00032800019c7983 */ /* 0x000f280000100a00 */
[----:B------:R-:W5:Y:S04]  /*d700*/  @P1 LDG.E.U16 R136, desc[UR8][R228.64] ;  /* 0x00000008e4881981 */ /* 0x000f68000c1e1500 */
[----:B------:R-:W4:Y:S04]  /*d710*/  @P1 LDG.E.U16 R77, desc[UR8][R222.64] ;  /* 0x00000008de4d1981 */ /* 0x000f28000c1e1500 */
[----:B------:R-:W5:Y:S04]  /*d720*/  @P1 LDG.E.U16 R134, desc[UR8][R220.64] ;  /* 0x00000008dc861981 */ /* 0x000f68000c1e1500 */
[----:B------:R-:W5:Y:S04]  /*d730*/  @P1 LDG.E.U16 R133, desc[UR8][R218.64] ;  /* 0x00000008da851981 */ /* 0x000f68000c1e1500 */
[----:B------:R-:W4:Y:S04]  /*d740*/  LDL.64 R228, [R1+0x190] ;  /* 0x0001900001e47983 */ /* 0x000f280000100a00 */
[----:B------:R-:W4:Y:S04]  /*d750*/  LDL.64 R222, [R1+0x180] ;  /* 0x0001800001de7983 */ /* 0x000f280000100a00 */
[----:B------:R-:W4:Y:S04]  /*d760*/  LDL.64 R220, [R1+0x170] ;  /* 0x0001700001dc7983 */ /* 0x000f280000100a00 */
[----:B------:R-:W4:Y:S04]  /*d770*/  LDL.64 R218, [R1+0x168] ;  /* 0x0001680001da7983 */ /* 0x000f280000100a00 */
[----:B------:R-:W5:Y:S04]  /*d780*/  @P1 LDG.E.U16 R135, desc[UR8][R226.64] ;  /* 0x00000008e2871981 */ /* 0x000f68000c1e1500 */
[----:B------:R-:W4:Y:S04]  /*d790*/  @P1 LDG.E.U16 R78, desc[UR8][R224.64] ;  /* 0x00000008e04e1981 */ /* 0x000f28000c1e1500 */
[----:B------:R-:W4:Y:S04]  /*d7a0*/  @P1 LDG.E.U16 R76, desc[UR8][R216.64] ;  /* 0x00000008d84c1981 */ /* 0x000f28000c1e1500 */
[----:B------:R-:W5:Y:S04]  /*d7b0*/  @P1 LDG.E.U16 R131, desc[UR8][R194.64] ;  /* 0x00000008c2831981 */ /* 0x000f68000c1e1500 */
[----:B------:R-:W5:Y:S04]  /*d7c0*/  @P1 LDG.E.U16 R130, desc[UR8][R192.64] ;  /* 0x00000008c0821981 */ /* 0x000f68000c1e1500 */
[----:B------:R-:W4:Y:S04]  /*d7d0*/  @P1 LDG.E.U16 R81, desc[UR8][R190.64] ;  /* 0x00000008be511981 */ /* 0x000f28000c1e1500 */
[----:B------:R-:W4:Y:S04]  /*d7e0*/  @P1 LDG.E.U16 R80, desc[UR8][R188.64] ;  /* 0x00000008bc501981 */ /* 0x000f28000c1e1500 */
[----:B------:R-:W5:Y:S04]  /*d7f0*/  @P1 LDG.E.U16 R129, desc[UR8][R186.64] ;  /* 0x00000008ba811981 */ /* 0x000f68000c1e1500 */
[----:B------:R-:W5:Y:S04]  /*d800*/  @P1 LDG.E.U16 R128, desc[UR8][R184.64] ;  /* 0x00000008b8801981 */ /* 0x000f68000c1e1500 */
[----:B------:R-:W4:Y:S04]  /*d810*/  @P1 LDG.E.U16 R79, desc[UR8][R182.64] ;  /* 0x00000008b64f1981 */ /* 0x000f28000c1e1500 */
[----:B------:R-:W5:Y:S04]  /*d820*/  @P1 LDG.E.U16 R127, desc[UR8][R180.64] ;  /* 0x00000008b47f1981 */ /* 0x000f68000c1e1500 */
        /* <DEDUP_REMOVED lines=10> */
[----:B------:R-:W4:Y:S04]  /*d8d0*/  LDL.64 R226, [R1+0x308] ;  /* 0x0003080001e27983 */ /* 0x000f280000100a00 */
[----:B------:R-:W4:Y:S04]  /*d8e0*/  LDL.64 R224, [R1+0x2f8] ;  /* 0x0002f80001e07983 */ /* 0x000f280000100a00 */
[----:B------:R-:W4:Y:S04]  /*d8f0*/  LDL.64 R216, [R1+0x2e8] ;  /* 0x0002e80001d87983 */ /* 0x000f280000100a00 */
[----:B------:R-:W4:Y:S04]  /*d900*/  LDL.64 R194, [R1+0x2c8] ;  /* 0x0002c80001c27983 */ /* 0x000f280000100a00 */
[----:B---3--:R-:W3:Y:S04]  /*d910*/  @P1 LDG.E.U16 R73, desc[UR8][R22.64] ;  /* 0x0000000816491981 */ /* 0x008ee8000c1e1500 */
[----:B--2---:R-:W5:Y:S04]  /*d920*/  @P1 LDG.E.U16 R139, desc[UR8][R24.64] ;  /* 0x00000008188b1981 */ /* 0x004f68000c1e1500 */
[----:B------:R-:W2:Y:S04]  /*d930*/  LDL.64 R192, [R1+0x2b8] ;  /* 0x0002b80001c07983 */ /* 0x000ea80000100a00 */
[----:B------:R-:W3:Y:S04]  /*d940*/  LDL.64 R22, [R1+0x1b0] ;  /* 0x0001b00001167983 */ /* 0x000ee80000100a00 */
[----:B------:R-:W3:Y:S04]  /*d950*/  LDL.64 R24, [R1+0x448] ;  /* 0x0004480001187983 */ /* 0x000ee80000100a00 */
[----:B----4-:R-:W4:Y:S04]  /*d960*/  @P1 LDG.E.U16 R88, desc[UR8][R158.64] ;  /* 0x000000089e581981 */ /* 0x010f28000c1e1500 */
        /* <DEDUP_REMOVED lines=18> */
[----:B------:R-:W5:Y:S04]  /*da90*/  @P1 LDG.E.U16 R119, desc[UR8][R156.64] ;  /* 0x000000089c771981 */ /* 0x000f68000c1e1500 */
[----:B------:R-:W4:Y:S04]  /*daa0*/  @P1 LDG.E.U16 R85, desc[UR8][R228.64] ;  /* 0x00000008e4551981 */ /* 0x000f28000c1e1500 */
[----:B------:R-:W4:Y:S04]  /*dab0*/  LDL.64 R212, [R1+0x2d8] ;  /* 0x0002d80001d47983 */ /* 0x000f280000100a00 */
[----:B------:R-:W4:Y:S04]  /*dac0*/  LDL.64 R156, [R1+0x198] ;  /* 0x00019800019c7983 */ /* 0x000f280000100a00 */
[----:B------:R-:W4:Y:S04]  /*dad0*/  @P1 LDG.E.U16 R91, desc[UR8][R222.64] ;  /* 0x00000008de5b1981 */ /* 0x000f28000c1e1500 */
[----:B------:R-:W4:Y:S04]  /*dae0*/  @P1 LDG.E.U16 R90, desc[UR8][R220.64] ;  /* 0x00000008dc5a1981 */ /* 0x000f28000c1e1500 */
[----:B------:R-:W4:Y:S01]  /*daf0*/  @P1 LDG.E.U16 R89, desc[UR8][R218.64] ;  /* 0x00000008da591981 */ /* 0x000f22000c1e1500 */
[----:B------:R-:W0:Y:S01]  /*db00*/  S2R R21, SR_TID.X ;  /* 0x0000000000157919 */ /* 0x000e220000002100 */
[-C--:B-1----:R-:W-:Y:S01]  /*db10*/  FMUL R4, R4, R155.reuse ;  /* 0x0000009b04047220 */ /* 0x082fe20000400000 */
[-C--:B------:R-:W-:Y:S01]  /*db20*/  FMUL R5, R5, R155.reuse ;  /* 0x0000009b05057220 */ /* 0x080fe20000400000 */
[-C--:B------:R-:W-:Y:S01]  /*db30*/  FMUL R7, R7, R155.reuse ;  /* 0x0000009b07077220 */ /* 0x080fe20000400000 */
[-C--:B------:R-:W-:Y:S01]  /*db40*/  FMUL R6, R6, R155.reuse ;  /* 0x0000009b06067220 */ /* 0x080fe20000400000 */
[-C--:B------:R-:W-:Y:S01]  /*db50*/  FMUL R8, R8, R155.reuse ;  /* 0x0000009b08087220 */ /* 0x080fe20000400000 */
[----:B------:R-:W-:Y:S01]  /*db60*/  FMUL R9, R9, R155 ;  /* 0x0000009b09097220 */ /* 0x000fe20000400000 */
[----:B------:R-:W5:Y:S04]  /*db70*/  @P1 LDG.E.U16 R117, desc[UR8][R226.64] ;  /* 0x00000008e2751981 */ /* 0x000f68000c1e1500 */
[----:B------:R-:W5:Y:S04]  /*db80*/  @P1 LDG.E.U16 R116, desc[UR8][R224.64] ;  /* 0x00000008e0741981 */ /* 0x000f68000c1e1500 */
[----:B------:R-:W5:Y:S04]  /*db90*/  @P1 LDG.E.U16 R115, desc[UR8][R216.64] ;  /* 0x00000008d8731981 */ /* 0x000f68000c1e1500 */
[----:B------:R-:W5:Y:S04]  /*dba0*/  @P1 LDG.E.U16 R113, desc[UR8][R194.64] ;  /* 0x00000008c2711981 */ /* 0x000f68000c1e1500 */
[----:B--2---:R-:W5:Y:S04]  /*dbb0*/  @P1 LDG.E.U16 R112, desc[UR8][R192.64] ;  /* 0x00000008c0701981 */ /* 0x004f68000c1e1500 */
[----:B---3--:R-:W2:Y:S04]  /*dbc0*/  @P1 LDG.E.U16 R87, desc[UR8][R22.64] ;  /* 0x0000000816571981 */ /* 0x008ea8000c1e1500 */
[----:B------:R-:W5:Y:S04]  /*dbd0*/  @P1 LDG.E.U16 R137, desc[UR8][R24.64] ;  /* 0x0000000818891981 */ /* 0x000f68000c1e1500 */
[----:B------:R-:W3:Y:S04]  /*dbe0*/  LDL.64 R22, [R1+0x1a0] ;  /* 0x0001a00001167983 */ /* 0x000ee80000100a00 */
[----:B------:R-:W2:Y:S04]  /*dbf0*/  LDL.64 R24, [R1+0x318] ;  /* 0x0003180001187983 */ /* 0x000ea80000100a00 */
[----:B----4-:R-:W5:Y:S04]  /*dc00*/  @P1 LDG.E.U16 R111, desc[UR8][R190.64] ;  /* 0x00000008be6f1981 */ /* 0x010f68000c1e1500 */
[----:B------:R-:W5:Y:S04]  /*dc10*/  @P1 LDG.E.U16 R110, desc[UR8][R188.64] ;  /* 0x00000008bc6e1981 */ /* 0x000f68000c1e1500 */
        /* <DEDUP_REMOVED lines=15> */
[----:B------:R1:W5:Y:S04]  /*dd10*/  @P1 LDG.E.U16 R114, desc[UR8][R212.64] ;  /* 0x00000008d4721981 */ /* 0x000368000c1e1500 */
[----:B------:R4:W5:Y:S04]  /*dd20*/  @P1 LDG.E.U16 R94, desc[UR8][R156.64] ;  /* 0x000000089c5e1981 */ /* 0x000968000c1e1500 */
[----:B---3--:R-:W3:Y:S04]  /*dd30*/  @P1 LDG.E.U16 R86, desc[UR8][R22.64] ;  /* 0x0000000816561981 */ /* 0x008ee8000c1e1500 */
[----:B--2---:R-:W5:Y:S04]  /*dd40*/  @P1 LDG.E.U16 R118, desc[UR8][R24.64] ;  /* 0x0000000818761981 */ /* 0x004f68000c1e1500 */
[----:B------:R-:W2:Y:S04]  /*dd50*/  LDL.64 R22, [R1+0x178] ;  /* 0x0001780001167983 */ /* 0x000ea80000100a00 */
[----:B------:R-:W3:Y:S01]  /*dd60*/  LDL.64 R24, [R1+0x188] ;  /* 0x0001880001187983 */ /* 0x000ee20000100a00 */
[----:B-1----:R-:W1:Y:S01]  /*dd70*/  S2R R212, SR_CTAID.X ;  /* 0x0000000000d47919 */ /* 0x002e620000002500 */
[----:B0-----:R-:W-:-:S02]  /*dd80*/  LOP3.LUT R3, R21, 0xf, RZ, 0xc0, !PT ;  /* 0x0000000f15037812 */ /* 0x001fc400078ec0ff */
[----:B------:R-:W-:-:S04]  /*dd90*/  LOP3.LUT R0, R21, 0x60, RZ, 0xc0, !PT ;  /* 0x0000006015007812 */ /* 0x000fc800078ec0ff */
[----:B------:R-:W-:Y:S02]  /*dda0*/  LEA.HI R0, R0, R3, RZ, 0x1f ;  /* 0x0000000300007211 */ /* 0x000fe400078ff8ff */
[----:B----4-:R-:W-:-:S04]  /*ddb0*/  LOP3.LUT R156, R21, 0x10, RZ, 0xc0, !PT ;  /* 0x00000010159c7812 */ /* 0x010fc800078ec0ff */
[C---:B------:R-:W-:Y:S02]  /*ddc0*/  LOP3.LUT R3, R156.reuse, 0x2, RZ, 0xfc, !PT ;  /* 0x000000029c037812 */ /* 0x040fe400078efcff */
[----:B------:R-:W-:Y:S01]  /*ddd0*/  LOP3.LUT R21, R156, 0x3, RZ, 0xfc, !PT ;  /* 0x000000039c157812 */ /* 0x000fe200078efcff */
[----:B-1----:R-:W-:-:S04]  /*dde0*/  IMAD.SHL.U32 R212, R212, 0x40, RZ ;  /* 0x00000040d4d47824 */ /* 0x002fc800078e00ff */
[----:B------:R-:W-:-:S05]  /*ddf0*/  IMAD.IADD R0, R212, 0x1, R0 ;  /* 0x00000001d4007824 */ /* 0x000fca00078e0200 */
[C---:B------:R-:W-:Y:S02]  /*de00*/  ISETP.GE.AND P3, PT, R0.reuse, R156, PT ;  /* 0x0000009c0000720c */ /* 0x040fe40003f66270 */
[----:B------:R-:W-:Y:S02]  /*de10*/  ISETP.GE.AND P4, PT, R0, R3, PT ;  /* 0x000000030000720c */ /* 0x000fe40003f86270 */
[----:B------:R-:W-:Y:S02]  /*de20*/  LOP3.LUT R3, R156, 0x4, RZ, 0xfc, !PT ;  /* 0x000000049c037812 */ /* 0x000fe400078efcff */
[----:B------:R-:W-:-:S04]  /*de30*/  ISETP.GE.AND P5, PT, R0, R21, PT ;  /* 0x000000150000720c */ /* 0x000fc80003fa6270 */
[----:B------:R-:W-:Y:S01]  /*de40*/  FSEL R26, R7, -INF , P5 ;  /* 0xff800000071a7808 */ /* 0x000fe20002800000 */
[----:B------:R-:W-:Y:S01]  /*de50*/  FMUL R7, R14, R155 ;  /* 0x0000009b0e077220 */ /* 0x000fe20000400000 */
[----:B-----5:R-:W-:Y:S04]  /*de60*/  STS.U16 [R196+UR4+0x10000], R27 ;  /* 0x0100001bc4007988 */ /* 0x020fe80008000404 */
        /* <DEDUP_REMOVED lines=18> */
[----:B--2---:R0:W5:Y:S04]  /*df90*/  @P1 LDG.E.U16 R92, desc[UR8][R22.64] ;  /* 0x00000008165c1981 */ /* 0x004168000c1e1500 */
[----:B---3--:R1:W5:Y:S01]  /*dfa0*/  @P1 LDG.E.U16 R93, desc[UR8][R24.64] ;  /* 0x00000008185d1981 */ /* 0x008362000c1e1500 */
[----:B0-----:R-:W-:-:S02]  /*dfb0*/  FSEL R23, R4, -INF , P3 ;  /* 0xff80000004177808 */ /* 0x001fc40001800000 */
[----:B------:R-:W-:-:S04]  /*dfc0*/  ISETP.GT.AND P3, PT, R0, R156, PT ;  /* 0x0000009c0000720c */ /* 0x000fc80003f64270 */
[----:B------:R-:W-:Y:S02]  /*dfd0*/  FSEL R22, R5, -INF , P3 ;  /* 0xff80000005167808 */ /* 0x000fe40001800000 */
[----:B------:R-:W-:Y:S02]  /*dfe0*/  ISETP.GE.AND P3, PT, R0, R3, PT ;  /* 0x000000030000720c */ /* 0x000fe40003f66270 */
[C---:B------:R-:W-:Y:S02]  /*dff0*/  LOP3.LUT R3, R156.reuse, 0x6, RZ, 0xfc, !PT ;  /* 0x000000069c037812 */ /* 0x040fe400078efcff */
[----:B------:R-:W-:Y:S02]  /*e000*/  LOP3.LUT R4, R156, 0x5, RZ, 0xfc, !PT ;  /* 0x000000059c047812 */ /* 0x000fe400078efcff */
[----:B------:R-:W-:Y:S02]  /*e010*/  ISETP.GE.AND P5, PT, R0, R3, PT ;  /* 0x000000030000720c */ /* 0x000fe40003fa6270 */
[----:B------:R-:W-:Y:S01]  /*e020*/  LOP3.LUT R3, R156, 0x7, RZ, 0xfc, !PT ;  /* 0x000000079c037812 */ /* 0x000fe200078efcff */
[----:B-1----:R-:W-:Y:S01]  /*e030*/  FMUL R25, R10, R155 ;  /* 0x0000009b0a197220 */ /* 0x002fe20000400000 */
[----:B------:R-:W-:-:S02]  /*e040*/  FSEL R24, R6, -INF , P4 ;  /* 0xff80000006187808 */ /* 0x000fc40002000000 */
[----:B------:R-:W-:Y:S02]  /*e050*/  ISETP.GE.AND P4, PT, R0, R4, PT ;  /* 0x000000040000720c */ /* 0x000fe40003f86270 */
[----:B------:R-:W-:Y:S02]  /*e060*/  FSEL R21, R8, -INF , P3 ;  /* 0xff80000008157808 */ /* 0x000fe40001800000 */
[----:B------:R-:W-:Y:S02]  /*e070*/  ISETP.GE.AND P3, PT, R0, R3, PT ;  /* 0x000000030000720c */ /* 0x000fe40003f66270 */
[----:B------:R-:W-:Y:S02]  /*e080*/  LOP3.LUT R3, R156, 0x9, RZ, 0xfc, !PT ;  /* 0x000000099c037812 */ /* 0x000fe400078efcff */
[----:B------:R-:W-:Y:S01]  /*e090*/  FSEL R10, R9, -INF , P4 ;  /* 0xff800000090a7808 */ /* 0x000fe20002000000 */
[----:B------:R-:W-:Y:S01]  /*e0a0*/  FMUL R9, R11, R155 ;  /* 0x0000009b0b097220 */ /* 0x000fe20000400000 */
[----:B------:R-:W-:-:S02]  /*e0b0*/  FSEL R25, R25, -INF , P5 ;  /* 0xff80000019197808 */ /* 0x000fc40002800000 */
[----:B------:R-:W-:Y:S02]  /*e0c0*/  ISETP.GE.AND P5, PT, R0, R3, PT ;  /* 0x000000030000720c */ /* 0x000fe40003fa6270 */
[----:B------:R-:W-:Y:S01]  /*e0d0*/  LOP3.LUT R3, R156, 0xa, RZ, 0xfc, !PT ;  /* 0x0000000a9c037812 */ /* 0x000fe200078efcff */
[-C--:B------:R-:W-:Y:S01]  /*e0e0*/  FMUL R8, R12, R155.reuse ;  /* 0x0000009b0c087220 */ /* 0x080fe20000400000 */
[----:B------:R-:W-:Y:S01]  /*e0f0*/  FMUL R12, R13, R155 ;  /* 0x0000009b0d0c7220 */ /* 0x000fe20000400000 */
[----:B------:R-:W-:Y:S02]  /*e100*/  FSEL R9, R9, -INF , P3 ;  /* 0xff80000009097808 */ /* 0x000fe40001800000 */
[----:B------:R-:W-:Y:S02]  /*e110*/  ISETP.GE.AND P3, PT, R0, R3, PT ;  /* 0x000000030000720c */ /* 0x000fe40003f66270 */
[----:B------:R-:W-:Y:S02]  /*e120*/  LOP3.LUT R3, R156, 0xc, RZ, 0xfc, !PT ;  /* 0x0000000c9c037812 */ /* 0x000fe400078efcff */
[----:B------:R-:W-:-:S02]  /*e130*/  FSEL R12, R12, -INF , P5 ;  /* 0xff8000000c0c7808 */ /* 0x000fc40002800000 */
[----:B------:R-:W-:Y:S02]  /*e140*/  ISETP.GE.AND P5, PT, R0, R3, PT ;  /* 0x000000030000720c */ /* 0x000fe40003fa6270 */
[----:B------:R-:W-:Y:S02]  /*e150*/  LOP3.LUT R4, R156, 0x8, RZ, 0xfc, !PT ;  /* 0x000000089c047812 */ /* 0x000fe400078efcff */
[----:B------:R-:W-:Y:S02]  /*e160*/  FMNMX3 R3, R23, R22, R24, !PT ;  /* 0x0000001617037276 */ /* 0x000fe40007800018 */
[----:B------:R-:W-:Y:S02]  /*e170*/  ISETP.GE.AND P4, PT, R0, R4, PT ;  /* 0x000000040000720c */ /* 0x000fe40003f86270 */
[----:B------:R-:W-:Y:S02]  /*e180*/  FMNMX3 R3, R3, R26, R21, !PT ;  /* 0x0000001a03037276 */ /* 0x000fe40007800015 */
[----:B------:R-:W-:Y:S01]  /*e190*/  LOP3.LUT R4, R156, 0xb, RZ, 0xfc, !PT ;  /* 0x0000000b9c047812 */ /* 0x000fe200078efcff */
[----:B------:R-:W-:Y:S01]  /*e1a0*/  FMUL R11, R15, R155 ;  /* 0x0000009b0f0b7220 */ /* 0x000fe20000400000 */
[----:B------:R-:W-:-:S02]  /*e1b0*/  FSEL R8, R8, -INF , P4 ;  /* 0xff80000008087808 */ /* 0x000fc40002000000 */
[----:B------:R-:W-:Y:S02]  /*e1c0*/  FMNMX3 R3, R3, R10, R25, !PT ;  /* 0x0000000a03037276 */ /* 0x000fe40007800019 */
[----:B------:R-:W-:Y:S01]  /*e1d0*/  ISETP.GE.AND P4, PT, R0, R4, PT ;  /* 0x000000040000720c */ /* 0x000fe20003f86270 */
[----:B------:R-:W-:Y:S01]  /*e1e0*/  FMUL R6, R16, R155 ;  /* 0x0000009b10067220 */ /* 0x000fe20000400000 */
[C---:B------:R-:W-:Y:S02]  /*e1f0*/  LOP3.LUT R5, R156.reuse, 0xd, RZ, 0xfc, !PT ;  /* 0x0000000d9c057812 */ /* 0x040fe400078efcff */
[----:B------:R-:W-:Y:S02]  /*e200*/  LOP3.LUT R4, R156, 0xe, RZ, 0xfc, !PT ;  /* 0x0000000e9c047812 */ /* 0x000fe400078efcff */
[----:B------:R-:W-:Y:S02]  /*e210*/  FSEL R7, R7, -INF , P3 ;  /* 0xff80000007077808 */ /* 0x000fe40001800000 */
[----:B------:R-:W-:-:S02]  /*e220*/  FMNMX3 R3, R3, R9, R8, !PT ;  /* 0x0000000903037276 */ /* 0x000fc40007800008 */
[----:B------:R-:W-:Y:S02]  /*e230*/  FSEL R11, R11, -INF , P4 ;  /* 0xff8000000b0b7808 */ /* 0x000fe40002000000 */
[C---:B------:R-:W-:Y:S01]  /*e240*/  ISETP.GE.AND P3, PT, R0.reuse, R5, PT ;  /* 0x000000050000720c */ /* 0x040fe20003f66270 */
[-C--:B------:R-:W-:Y:S01]  /*e250*/  FMUL R5, R17, R155.reuse ;  /* 0x0000009b11057220 */ /* 0x080fe20000400000 */
[----:B------:R-:W-:Y:S01]  /*e260*/  ISETP.GE.AND P4, PT, R0, R4, PT ;  /* 0x000000040000720c */ /* 0x000fe20003f86270 */
[----:B------:R-:W-:Y:S01]  /*e270*/  FMUL R4, R18, R155 ;  /* 0x0000009b12047220 */ /* 0x000fe20000400000 */
[----:B------:R-:W-:Y:S02]  /*e280*/  LOP3.LUT R13, R156, 0xf, RZ, 0xfc, !PT ;  /* 0x0000000f9c0d7812 */ /* 0x000fe400078efcff */
[----:B------:R-:W-:Y:S02]  /*e290*/  FSEL R6, R6, -INF , P5 ;  /* 0xff80000006067808 */ /* 0x000fe40002800000 */
[----:B------:R-:W-:-:S02]  /*e2a0*/  FMNMX3 R3, R3, R12, R7, !PT ;  /* 0x0000000c03037276 */ /* 0x000fc40007800007 */
[----:B------:R-:W-:Y:S01]  /*e2b0*/  ISETP.GE.AND P5, PT, R0, R13, PT ;  /* 0x0000000d0000720c */ /* 0x000fe20003fa6270 */
[----:B------:R-:W-:Y:S01]  /*e2c0*/  FMUL R0, R19, R155 ;  /* 0x0000009b13007220 */ /* 0x000fe20000400000 */
[----:B------:R-:W-:Y:S02]  /*e2d0*/  FSEL R5, R5, -INF , P3 ;  /* 0xff80000005057808 */ /* 0x000fe40001800000 */
[----:B------:R-:W-:Y:S02]  /*e2e0*/  FSEL R4, R4, -INF , P4 ;  /* 0xff80000004047808 */ /* 0x000fe40002000000 */
[----:B------:R-:W-:Y:S02]  /*e2f0*/  FMNMX3 R3, R3, R11, R6, !PT ;  /* 0x0000000b03037276 */ /* 0x000fe40007800006 */
[----:B------:R-:W-:Y:S02]  /*e300*/  FSEL R0, R0, -INF , P5 ;  /* 0xff80000000007808 */ /* 0x000fe40002800000 */
[----:B------:R-:W-:-:S04]  /*e310*/  FMNMX3 R3, R3, R5, R4, !PT ;  /* 0x0000000503037276 */ /* 0x000fc80007800004 */
[----:B------:R-:W-:-:S05]  /*e320*/  FMNMX R3, R0, R3, !PT ;  /* 0x0000000300037209 */ /* 0x000fca0007800000 */
[----:B------:R-:W0:Y:S02]  /*e330*/  SHFL.BFLY PT, R13, R3, 0x10, 0x1f ;  /* 0x0e001f00030d7f89 */ /* 0x000e2400000e0000 */
[----:B0-----:R-:W-:-:S05]  /*e340*/  FMNMX3 R3, R3, -INF , R13, !PT ;  /* 0xff80000003037876 */ /* 0x001fca000780000d */
[--C-:B------:R-:W-:Y:S01]  /*e350*/  FADD R23, R23, -R3.reuse ;  /* 0x8000000317177221 */ /* 0x100fe20000000000 */
[--C-:B------:R-:W-:Y:S01]  /*e360*/  FADD R22, R22, -R3.reuse ;  /* 0x8000000316167221 */ /* 0x100fe20000000000 */
[--C-:B------:R-:W-:Y:S02]  /*e370*/  FADD R24, R24, -R3.reuse ;  /* 0x8000000318187221 */ /* 0x100fe40000000000 */
[----:B------:R-:W-:Y:S01]  /*e380*/  FMUL R23, R23, 1.4426950216293334961 ;  /* 0x3fb8aa3b17177820 */ /* 0x000fe20000400000 */
[----:B------:R-:W-:Y:S01]  /*e390*/  FMUL R22, R22, 1.4426950216293334961 ;  /* 0x3fb8aa3b16167820 */ /* 0x000fe20000400000 */
[----:B------:R-:W-:Y:S01]  /*e3a0*/  FMUL R24, R24, 1.4426950216293334961 ;  /* 0x3fb8aa3b18187820 */ /* 0x000fe20000400000 */
[--C-:B------:R-:W-:Y:S01]  /*e3b0*/  FADD R19, R26, -R3.reuse ;  /* 0x800000031a137221 */ /* 0x100fe20000000000 */
[----:B------:R-:W-:Y:S02]  /*e3c0*/  FADD R18, R21, -R3 ;  /* 0x8000000315127221 */ /* 0x000fe40000000000 */
[----:B------:R-:W-:Y:S01]  /*e3d0*/  MUFU.EX2 R23, R23 ;  /* 0x0000001700177308 */ /* 0x000fe20000000800 */
[----:B------:R-:W-:Y:S01]  /*e3e0*/  FMUL R19, R19, 1.4426950216293334961 ;  /* 0x3fb8aa3b13137820 */ /* 0x000fe20000400000 */
[----:B------:R-:W-:-:S06]  /*e3f0*/  FMUL R18, R18, 1.4426950216293334961 ;  /* 0x3fb8aa3b12127820 */ /* 0x000fcc0000400000 */
[----:B------:R-:W0:Y:S01]  /*e400*/  MUFU.EX2 R22, R22 ;  /* 0x0000001600167308 */ /* 0x000e220000000800 */
[--C-:B------:R-:W-:Y:S01]  /*e410*/  FADD R17, R10, -R3.reuse ;  /* 0x800000030a117221 */ /* 0x100fe20000000000 */
[----:B------:R-:W-:-:S06]  /*e420*/  FADD R16, R25, -R3 ;  /* 0x8000000319107221 */ /* 0x000fcc0000000000 */
[----:B------:R-:W1:Y:S01]  /*e430*/  MUFU.EX2 R24, R24 ;  /* 0x0000001800187308 */ /* 0x000e620000000800 */
[----:B------:R-:W-:Y:S01]  /*e440*/  FMUL R17, R17, 1.4426950216293334961 ;  /* 0x3fb8aa3b11117820 */ /* 0x000fe20000400000 */
[----:B------:R-:W-:-:S06]  /*e450*/  FMUL R16, R16, 1.4426950216293334961 ;  /* 0x3fb8aa3b10107820 */ /* 0x000fcc0000400000 */
[----:B------:R-:W2:Y:S01]  /*e460*/  MUFU.EX2 R19, R19 ;  /* 0x0000001300137308 */ /* 0x000ea20000000800 */
[--C-:B------:R-:W-:Y:S01]  /*e470*/  FADD R13, R9, -R3.reuse ;  /* 0x80000003090d7221 */ /* 0x100fe20000000000 */
[----:B------:R-:W-:Y:S01]  /*e480*/  FADD R14, R7, -R3 ;  /* 0x80000003070e7221 */ /* 0x000fe20000000000 */
[----:B0-----:R-:W-:-:S05]  /*e490*/  FADD R7, R23, R22 ;  /* 0x0000001617077221 */ /* 0x001fca0000000000 */
[----:B------:R-:W0:Y:S01]  /*e4a0*/  MUFU.EX2 R18, R18 ;  /* 0x0000001200127308 */ /* 0x000e220000000800 */
[----:B------:R-:W-:Y:S01]  /*e4b0*/  FMUL R13, R13, 1.4426950216293334961 ;  /* 0x3fb8aa3b0d0d7820 */ /* 0x000fe20000400000 */
[----:B------:R-:W-:Y:S01]  /*e4c0*/  FADD R15, R8, -R3 ;  /* 0x80000003080f7221 */ /* 0x000fe20000000000 */
[----:B-1----:R-:W-:-:S05]  /*e4d0*/  FADD R7, R24, R7 ;  /* 0x0000000718077221 */ /* 0x002fca0000000000 */
[----:B------:R-:W1:Y:S01]  /*e4e0*/  MUFU.EX2 R17, R17 ;  /* 0x0000001100117308 */ /* 0x000e620000000800 */
[----:B------:R-:W-:Y:S01]  /*e4f0*/  FMUL R15, R15, 1.4426950216293334961 ;  /* 0x3fb8aa3b0f0f7820 */ /* 0x000fe20000400000 */
[--C-:B------:R-:W-:Y:S01]  /*e500*/  FADD R8, R12, -R3.reuse ;  /* 0x800000030c087221 */ /* 0x100fe20000000000 */
[----:B------:R-:W-:-:S05]  /*e510*/  FADD R12, R6, -R3 ;  /* 0x80000003060c7221 */ /* 0x000fca0000000000 */
[----:B------:R-:W3:Y:S01]  /*e520*/  MUFU.EX2 R16, R16 ;  /* 0x0000001000107308 */ /* 0x000ee20000000800 */
[----:B--2---:R-:W-:Y:S01]  /*e530*/  FADD R6, R19, R7 ;  /* 0x0000000713067221 */ /* 0x004fe20000000000 */
[----:B------:R-:W-:-:S06]  /*e540*/  FMUL R8, R8, 1.4426950216293334961 ;  /* 0x3fb8aa3b08087820 */ /* 0x000fcc0000400000 */
[----:B------:R-:W2:Y:S01]  /*e550*/  MUFU.EX2 R13, R13 ;  /* 0x0000000d000d7308 */ /* 0x000ea20000000800 */
[----:B0-----:R-:W-:Y:S01]  /*e560*/  FADD R6, R18, R6 ;  /* 0x0000000612067221 */ /* 0x001fe20000000000 */
[----:B------:R-:W-:Y:S01]  /*e570*/  FMUL R14, R14, 1.4426950216293334961 ;  /* 0x3fb8aa3b0e0e7820 */ /* 0x000fe20000400000 */
[----:B------:R-:W-:-:S05]  /*e580*/  FADD R9, R11, -R3 ;  /* 0x800000030b097221 */ /* 0x000fca0000000000 */
[----:B------:R-:W0:Y:S01]  /*e590*/  MUFU.EX2 R15, R15 ;  /* 0x0000000f000f7308 */ /* 0x000e220000000800 */
[----:B-1----:R-:W-:Y:S01]  /*e5a0*/  FADD R6, R17, R6 ;  /* 0x0000000611067221 */ /* 0x002fe20000000000 */
[----:B------:R-:W-:-:S06]  /*e5b0*/  FMUL R9, R9, 1.4426950216293334961 ;  /* 0x3fb8aa3b09097820 */ /* 0x000fcc0000400000 */
[----:B------:R-:W1:Y:S01]  /*e5c0*/  MUFU.EX2 R8, R8 ;  /* 0x0000000800087308 */ /* 0x000e620000000800 */
[----:B---3--:R-:W-:Y:S01]  /*e5d0*/  FADD R6, R16, R6 ;  /* 0x0000000610067221 */ /* 0x008fe20000000000 */
[----:B------:R-:W-:Y:S01]  /*e5e0*/  FMUL R12, R12, 1.4426950216293334961 ;  /* 0x3fb8aa3b0c0c7820 */ /* 0x000fe20000400000 */
[--C-:B------:R-:W-:Y:S01]  /*e5f0*/  FADD R10, R5, -R3.reuse ;  /* 0x80000003050a7221 */ /* 0x100fe20000000000 */
[----:B------:R-:W-:-:S04]  /*e600*/  FADD R5, R4, -R3 ;  /* 0x8000000304057221 */ /* 0x000fc80000000000 */
[----:B------:R-:W3:Y:S01]  /*e610*/  MUFU.EX2 R14, R14 ;  /* 0x0000000e000e7308 */ /* 0x000ee20000000800 */
[----:B--2---:R-:W-:Y:S01]  /*e620*/  FADD R4, R13, R6 ;  /* 0x000000060d047221 */ /* 0x004fe20000000000 */
[----:B------:R-:W-:-:S06]  /*e630*/  FMUL R10, R10, 1.4426950216293334961 ;  /* 0x3fb8aa3b0a0a7820 */ /* 0x000fcc0000400000 */
[----:B------:R-:W2:Y:S01]  /*e640*/  MUFU.EX2 R9, R9 ;  /* 0x0000000900097308 */ /* 0x000ea20000000800 */
[----:B0-----:R-:W-:Y:S01]  /*e650*/  FADD R4, R15, R4 ;  /* 0x000000040f047221 */ /* 0x001fe20000000000 */
[----:B------:R-:W-:Y:S01]  /*e660*/  FADD R11, R0, -R3 ;  /* 0x80000003000b7221 */ /* 0x000fe20000000000 */
[----:B------:R-:W-:-:S05]  /*e670*/  FMUL R5, R5, 1.4426950216293334961 ;  /* 0x3fb8aa3b05057820 */ /* 0x000fca0000400000 */
[----:B------:R-:W0:Y:S01]  /*e680*/  MUFU.EX2 R12, R12 ;  /* 0x0000000c000c7308 */ /* 0x000e220000000800 */
[----:B-1----:R-:W-:Y:S01]  /*e690*/  FADD R4, R8, R4 ;  /* 0x0000000408047221 */ /* 0x002fe20000000000 */
[----:B------:R-:W-:-:S06]  /*e6a0*/  FMUL R11, R11, 1.4426950216293334961 ;  /* 0x3fb8aa3b0b0b7820 */ /* 0x000fcc0000400000 */
[----:B------:R-:W1:Y:S01]  /*e6b0*/  MUFU.EX2 R10, R10 ;  /* 0x0000000a000a7308 */ /* 0x000e620000000800 */
[----:B---3--:R-:W-:-:S07]  /*e6c0*/  FADD R4, R14, R4 ;  /* 0x000000040e047221 */ /* 0x008fce0000000000 */
[----:B------:R1:W3:Y:S01]  /*e6d0*/  MUFU.EX2 R0, R5 ;  /* 0x0000000500007308 */ /* 0x0002e20000000800 */
[----:B--2---:R-:W-:Y:S01]  /*e6e0*/  FADD R4, R9, R4 ;  /* 0x0000000409047221 */ /* 0x004fe20000000000 */
[----:B------:R2:W-:Y:S06]  /*e6f0*/  STS.U16 [R196+UR4+0x12600], R44 ;  /* 0x0126002cc4007988 */ /* 0x0005ec0008000404 */
[----:B------:R-:W4:Y:S01]  /*e700*/  MUFU.EX2 R11, R11 ;  /* 0x0000000b000b7308 */ /* 0x000f220000000800 */
[----:B------:R2:W-:Y:S01]  /*e710*/  STS.U16 [R196+UR4+0x12800], R43 ;  /* 0x0128002bc4007988 */ /* 0x0005e20008000404 */
[----:B0-----:R-:W-:-:S03]  /*e720*/  FADD R4, R12, R4 ;  /* 0x000000040c047221 */ /* 0x001fc60000000000 */
[----:B------:R2:W-:Y:S04]  /*e730*/  STS.U16 [R196+UR4+0x12a00], R52 ;  /* 0x012a0034c4007988 */ /* 0x0005e80008000404 */
        /* <DEDUP_REMOVED lines=42> */
[----:B------:R2:W-:Y:S01]  /*e9e0*/  STS.U16 [R20+UR4+0x17f00], R89 ;  /* 0x017f005914007988 */ /* 0x0005e20008000404 */
[----:B-1----:R-:W-:-:S04]  /*e9f0*/  FADD R5, R10, R4 ;  /* 0x000000040a057221 */ /* 0x002fc80000000000 */
[----:B---3--:R-:W-:-:S04]  /*ea00*/  FADD R21, R0, R5 ;  /* 0x0000000500157221 */ /* 0x008fc80000000000 */
[----:B----4-:R-:W-:Y:S01]  /*ea10*/  FADD R197, R11, R21 ;  /* 0x000000150bc57221 */ /* 0x010fe20000000000 */
[----:B------:R-:W-:-:S04]  /*ea20*/  F2FP.BF16.F32.PACK_AB R4, R22, R23 ;  /* 0x000000171604723e */ /* 0x000fc800000010ff */
[----:B------:R2:W0:Y:S01]  /*ea30*/  SHFL.BFLY PT, R208, R197, 0x10, 0x1f ;  /* 0x0e001f00c5d07f89 */ /* 0x00042200000e0000 */
[----:B------:R-:W-:Y:S02]  /*ea40*/  F2FP.BF16.F32.PACK_AB R5, R19, R24 ;  /* 0x000000181305723e */ /* 0x000fe400000010ff */
[----:B------:R-:W-:Y:S02]  /*ea50*/  F2FP.BF16.F32.PACK_AB R6, R17, R18 ;  /* 0x000000121106723e */ /* 0x000fe400000010ff */
[----:B------:R-:W-:Y:S02]  /*ea60*/  F2FP.BF16.F32.PACK_AB R7, R13, R16 ;  /* 0x000000100d07723e */ /* 0x000fe400000010ff */
[----:B------:R-:W-:Y:S02]  /*ea70*/  F2FP.BF16.F32.PACK_AB R8, R8, R15 ;  /* 0x0000000f0808723e */ /* 0x000fe400000010ff */
[----:B------:R-:W-:Y:S02]  /*ea80*/  F2FP.BF16.F32.PACK_AB R9, R9, R14 ;  /* 0x0000000e0909723e */ /* 0x000fe400000010ff */
[----:B------:R-:W-:-:S02]  /*ea90*/  F2FP.BF16.F32.PACK_AB R10, R10, R12 ;  /* 0x0000000c0a0a723e */ /* 0x000fc400000010ff */
[----:B------:R-:W-:Y:S01]  /*eaa0*/  F2FP.BF16.F32.PACK_AB R11, R11, R0 ;  /* 0x000000000b0b723e */ /* 0x000fe200000010ff */
[----:B--2---:R-:W-:Y:S06]  /*eab0*/  @!P1 BRA `(.L_x_9) ;  /* 0x0000000000089947 */ /* 0x004fec0003800000 */
[----:B------:R1:W-:Y:S01]  /*eac0*/  STTM.16dp32bit_t0_t15.x8 tmem[UR6+0x120], R4 ;  /* 0x00012004000079ed */ /* 0x0003e20008980006 */
[----:B------:R1:W-:Y:S02]  /*ead0*/  STTM.16dp32bit_t16_t31.x8 tmem[UR6+0x128], R4 ;  /* 0x00012804000079ed */ /* 0x0003e400089a0006 */
.L_x_9:
[----:B------:R-:W-:Y:S01]  /*eae0*/  STS.U16 [R20+UR4+0x10100], R154 ;  /* 0x0101009a14007988 */ /* 0x000fe20008000404 */
[----:B------:R-:W-:-:S03]  /*eaf0*/  FADD R0, -R3, -INF ;  /* 0xff80000003007421 */ /* 0x000fc60000000100 */
[----:B------:R-:W-:Y:S01]  /*eb00*/  STS.U16 [R20+UR4+0x10300], R153 ;  /* 0x0103009914007988 */ /* 0x000fe20008000404 */
[----:B------:R-:W-:-:S03]  /*eb10*/  FMUL R0, R0, 1.4426950216293334961 ;  /* 0x3fb8aa3b00007820 */ /* 0x000fc60000400000 */
[----:B------:R-:W-:Y:S03]  /*eb20*/  STS.U16 [R20+UR4+0x10500], R152 ;  /* 0x0105009814007988 */ /* 0x000fe60008000404 */
[----:B------:R-:W2:Y:S01]  /*eb30*/  MUFU.EX2 R0, R0 ;  /* 0x0000000000007308 */ /* 0x000ea20000000800 */
        /* <DEDUP_REMOVED lines=58> */
[----:B-----5:R-:W-:Y:S04]  /*eee0*/  STS.U16 [R20+UR4+0x17b00], R93 ;  /* 0x017b005d14007988 */ /* 0x020fe80008000404 */
[----:B------:R3:W-:Y:S01]  /*eef0*/  STS.U16 [R20+UR4+0x17d00], R92 ;  /* 0x017d005c14007988 */ /* 0x0007e20008000404 */
[----:B------:R-:W4:Y:S02]  /*ef00*/  FENCE.VIEW.ASYNC.T ;  /* 0x00000000000073c6 */ /* 0x000f240000000200 */
[----:B----4-:R-:W-:Y:S06]  /*ef10*/  BAR.SYNC.DEFER_BLOCKING 0x0 ;  /* 0x0000000000007b1d */ /* 0x010fec0000010000 */
[----:B---3--:R-:W2:Y:S01]  /*ef20*/  LDTM.x64 R68, tmem[UR6] ;  /* 0x00000006004479ee */ /* 0x008ea20008340000 */
[----:B-1----:R-:W-:Y:S01]  /*ef30*/  LDTM.x64 R4, tmem[UR6+0x40] ;  /* 0x00004006000479ee */ /* 0x002fe20008340000 */
[----:B------:R-:W1:Y:S01]  /*ef40*/  LDTM.x64 R132, tmem[UR6+0x80] ;  /* 0x00008006008479ee */ /* 0x000e620008340000 */
[C---:B--2---:R-:W-:Y:S01]  /*ef50*/  FMUL R68, R0.reuse, R68 ;  /* 0x0000004400447220 */ /* 0x044fe20000400000 */
[C---:B------:R-:W-:Y:S01]  /*ef60*/  FMUL R69, R0.reuse, R69 ;  /* 0x0000004500457220 */ /* 0x040fe20000400000 */
[----:B-1----:R-:W-:Y:S01]  /*ef70*/  STL.64 [R1], R132 ;  /* 0x0000008401007387 */ /* 0x002fe20000100a00 */
[C---:B------:R-:W-:Y:S01]  /*ef80*/  FMUL R70, R0.reuse, R70 ;  /* 0x0000004600467220 */ /* 0x040fe20000400000 */
[C---:B------:R-:W-:Y:S01]  /*ef90*/  FMUL R71, R0.reuse, R71 ;  /* 0x0000004700477220 */ /* 0x040fe20000400000 */
[C---:B------:R-:W-:Y:S01]  /*efa0*/  FMUL R72, R0.reuse, R72 ;  /* 0x0000004800487220 */ /* 0x040fe20000400000 */
[----:B------:R-:W-:Y:S01]  /*efb0*/  STL.64 [R1+0x8], R134 ;  /* 0x0000088601007387 */ /* 0x000fe20000100a00 */
        /* <DEDUP_REMOVED lines=119> */
[----:B------:R1:W-:Y:S01]  /*f730*/  STL.64 [R1+0xf8], R194 ;  /* 0x0000f8c201007387 */ /* 0x0003e20000100a00 */
[C---:B------:R-:W-:Y:S01]  /*f740*/  FMUL R35, R0.reuse, R35 ;  /* 0x0000002300237220 */ /* 0x040fe20000400000 */
        /* <DEDUP_REMOVED lines=10> */
[----:B-1----:R-:W1:Y:S01]  /*f7f0*/  LDTM.x64 R132, tmem[UR6+0xc0] ;  /* 0x0000c006008479ee */ /* 0x002e620008340000 */
[----:B------:R-:W-:Y:S01]  /*f800*/  NOP ;  /* 0x0000000000007918 */ /* 0x000fe20000000000 */
        /* <DEDUP_REMOVED lines=21> */
[----:B------:R-:W-:Y:S01]  /*f960*/  FMUL R67, R0, R67 ;  /* 0x0000004300437220 */ /* 0x000fe20000400000 */
[----:B-1----:R-:W-:Y:S06]  /*f970*/  @!P1 BRA `(.L_x_10) ;  /* 0x0000000000089947 */ /* 0x002fec0003800000 */
[----:B------:R1:W-:Y:S01]  /*f980*/  STTM.x64 tmem[UR6], R68 ;  /* 0x00000044000079ed */ /* 0x0003e20008340006 */
[----:B------:R1:W-:Y:S02]  /*f990*/  STTM.x64 tmem[UR6+0x40], R4 ;  /* 0x00004004000079ed */ /* 0x0003e40008340006 */
.L_x_10:
[----:B-1----:R-:W2:Y:S04]  /*f9a0*/  LDL.LU R67, [R1] ;  /* 0x0000000001437983 */ /* 0x002ea80000300800 */
[----:B------:R-:W3:Y:S04]  /*f9b0*/  LDL.LU R66, [R1+0x4] ;  /* 0x0000040001427983 */ /* 0x000ee80000300800 */
[----:B------:R-:W4:Y:S04]  /*f9c0*/  LDL.LU R65, [R1+0x8] ;  /* 0x0000080001417983 */ /* 0x000f280000300800 */
[----:B------:R-:W5:Y:S04]  /*f9d0*/  LDL.LU R64, [R1+0xc] ;  /* 0x00000c0001407983 */ /* 0x000f680000300800 */
        /* <DEDUP_REMOVED lines=59> */
[----:B------:R-:W5:Y:S01]  /*fd90*/  LDL.LU R4, [R1+0xfc] ;  /* 0x0000fc0001047983 */ /* 0x000f620000300800 */
[C---:B--2---:R-:W-:Y:S01]  /*fda0*/  FMUL R68, R0.reuse, R67 ;  /* 0x0000004300447220 */ /* 0x044fe20000400000 */
[C---:B------:R-:W-:Y:S01]  /*fdb0*/  FMUL R67, R0.reuse, R195 ;  /* 0x000000c300437220 */ /* 0x040fe20000400000 */
[C---:B---3--:R-:W-:Y:S01]  /*fdc0*/  FMUL R69, R0.reuse, R66 ;  /* 0x0000004200457220 */ /* 0x048fe20000400000 */
[C---:B------:R-:W-:Y:S01]  /*fdd0*/  FMUL R66, R0.reuse, R194 ;  /* 0x000000c200427220 */ /* 0x040fe20000400000 */
[C---:B----4-:R-:W-:Y:S01]  /*fde0*/  FMUL R70, R0.reuse, R65 ;  /* 0x0000004100467220 */ /* 0x050fe20000400000 */
[C---:B------:R-:W-:Y:S01]  /*fdf0*/  FMUL R65, R0.reuse, R193 ;  /* 0x000000c100417220 */ /* 0x040fe20000400000 */
[C---:B-----5:R-:W-:Y:S01]  /*fe00*/  FMUL R71, R0.reuse, R64 ;  /* 0x0000004000477220 */ /* 0x060fe20000400000 */
        /* <DEDUP_REMOVED lines=121> */
[----:B------:R-:W-:Y:S06]  /*105a0*/  @!P1 BRA `(.L_x_11) ;  /* 0x00000000000c9947 */ /* 0x000fec0003800000 */
[----:B------:R1:W-:Y:S01]  /*105b0*/  STTM.x64 tmem[UR6+0x80], R68 ;  /* 0x00008044000079ed */ /* 0x0003e20008340006 */
[----:B------:R-:W-:Y:S05]  /*105c0*/  @!P1 BRA `(.L_x_11) ;  /* 0x0000000000049947 */ /* 0x000fea0003800000 */
[----:B------:R2:W-:Y:S02]  /*105d0*/  STTM.x64 tmem[UR6+0xc0], R4 ;  /* 0x0000c004000079ed */ /* 0x0005e40008340006 */
.L_x_11:
[----:B--2---:R-:W2:Y:S01]  /*105e0*/  LDL R6, [R1+0x92c] ;  /* 0x00092c0001067983 */ /* 0x004ea20000100800 */
[----:B0-----:R-:W-:Y:S01]  /*105f0*/  FADD R4, R197, R208 ;  /* 0x000000d0c5047221 */ /* 0x001fe20000000000 */
[----:B------:R-:W-:Y:S01]  /*10600*/  UIADD3 UR74, UPT, UPT, UR5, 0x120, URZ ;  /* 0x00000120054a7890 */ /* 0x000fe2000fffe0ff */
[----:B------:R-:W0:Y:S02]  /*10610*/  FENCE.VIEW.ASYNC.T ;  /* 0x00000000000073c6 */ /* 0x000e240000000200 */
[----:B0-----:R-:W-:Y:S01]  /*10620*/  BAR.SYNC.DEFER_BLOCKING 0x0 ;  /* 0x0000000000007b1d */ /* 0x001fe20000010000 */
[----:B------:R-:W-:Y:S01]  /*10630*/  FADD R4, R0, R4 ;  /* 0x0000000400047221 */ /* 0x000fe20000000000 */
[----:B------:R-:W-:-:S04]  /*10640*/  FSEL R0, R3, -INF , P1 ;  /* 0xff80000003007808 */ /* 0x000fc80000800000 */
[----:B------:R-:W-:Y:S01]  /*10650*/  FSEL R211, R4, 1, P1 ;  /* 0x3f80000004d37808 */ /* 0x000fe20000800000 */
[----:B------:R0:W-:Y:S06]  /*10660*/  MEMBAR.ALL.CTA ;  /* 0x0000000000007992 */ /* 0x0001ec0000008000 */
[----:B0-----:R-:W0:Y:S02]  /*10670*/  FENCE.VIEW.ASYNC.S ;  /* 0x00000000000073c6 */ /* 0x001e240000000000 */
[----:B0-----:R-:W-:Y:S01]  /*10680*/  BAR.SYNC.DEFER_BLOCKING 0x0 ;  /* 0x0000000000007b1d */ /* 0x001fe20000010000 */
[----:B--2---:R-:W-:-:S05]  /*10690*/  IADD3 R20, PT, PT, R6, 0x28000, RZ ;  /* 0x0002800006147810 */ /* 0x004fca0007ffe0ff */
[----:B------:R-:W-:Y:S05]  /*106a0*/  @!P2 BRA `(.L_x_12) ;  /* 0x0000000000a8a947 */ /* 0x000fea0003800000 */
[----:B------:R-:W-:Y:S01]  /*106b0*/  VIADD R3, R6, 0x10000 ;  /* 0x0001000006037836 */ /* 0x000fe20000000000 */
[----:B------:R-:W-:Y:S01]  /*106c0*/  ELECT P1, URZ, PT ;  /* 0x0000000000ff782f */ /* 0x000fe20003820000 */
[----:B------:R-:W-:Y:S01]  /*106d0*/  IMAD.MOV.U32 R4, RZ, RZ, RZ ;  /* 0x000000ffff047224 */ /* 0x000fe200078e00ff */
[----:B------:R-:W-:Y:S01]  /*106e0*/  UIADD3 UR11, UPT, UPT, UR5, 0x100000, URZ ;  /* 0x00100000050b7890 */ /* 0x000fe2000fffe0ff */
[----:B------:R-:W-:Y:S01]  /*106f0*/  BSSY.RECONVERGENT B0, `(.L_x_13) ;  /* 0x0000024000007945 */ /* 0x000fe20003800200 */
[----:B------:R-:W-:Y:S01]  /*10700*/  SHF.R.U32.HI R3, RZ, 0x4, R3 ;  /* 0x00000004ff037819 */ /* 0x000fe20000011603 */
[----:B------:R-:W-:Y:S02]  /*10710*/  UIADD3 UR26, UPT, UPT, UR5, 0x100000, URZ ;  /* 0x00100000051a7890 */ /* 0x000fe4000fffe0ff */
[----:B------:R-:W-:Y:S01]  /*10720*/  UIADD3 UR27, UPT, UPT, UR5, 0x128, URZ ;  /* 0x00000128051b7890 */ /* 0x000fe2000fffe0ff */
[----:B------:R-:W-:Y:S01]  /*10730*/  SGXT.U32 R3, R3, 0xe ;  /* 0x0000000e0303781a */ /* 0x000fe20000000000 */
[----:B------:R-:W-:Y:S01]  /*10740*/  UMOV UR20, 0x0 ;  /* 0x0000000000147882 */ /* 0x000fe20000000000 */
[----:B------:R-:W-:Y:S01]  /*10750*/  UMOV UR21, 0x4400490 ;  /* 0x0440049000157882 */ /* 0x000fe20000000000 */
[----:B------:R-:W-:Y:S01]  /*10760*/  UMOV UR22, 0x0 ;  /* 0x0000000000167882 */ /* 0x000fe20000000000 */
[C---:B------:R-:W-:Y:S01]  /*10770*/  R2UR UR10, R3.reuse ;  /* 0x00000000030a72ca */ /* 0x040fe200000e0000 */
[----:B------:R-:W-:Y:S01]  /*10780*/  @P1 IMAD.MOV.U32 R5, RZ, RZ, -0x7fffbfe0 ;  /* 0x80004020ff051424 */ /* 0x000fe200078e00ff */
[----:B------:R-:W-:Y:S01]  /*10790*/  IADD3 R3, P2, PT, R3, 0x2, RZ ;  /* 0x0000000203037810 */ /* 0x000fe20007f5e0ff */
[----:B------:R-:W-:Y:S01]  /*107a0*/  UMOV UR23, 0x4400490 ;  /* 0x0440049000177882 */ /* 0x000fe20000000000 */
[----:B------:R-:W-:Y:S01]  /*107b0*/  UMOV UR24, 0x0 ;  /* 0x0000000000187882 */ /* 0x000fe20000000000 */
[----:B------:R-:W-:Y:S01]  /*107c0*/  UMOV UR25, 0x4400490 ;  /* 0x0440049000197882 */ /* 0x000fe20000000000 */
[----:B------:R-:W-:Y:S01]  /*107d0*/  IADD3.X R4, PT, PT, R4, -0x7fffbfe0, RZ, P2, !PT ;  /* 0x8000402004047810 */ /* 0x000fe200017fe4ff */
[----:B------:R-:W-:Y:S01]  /*107e0*/  UMOV UR28, 0x0 ;  /* 0x00000000001c7882 */ /* 0x000fe20000000000 */
[----:B------:R-:W-:Y:S01]  /*107f0*/  R2UR UR18, R3 ;  /* 0x00000000031272ca */ /* 0x000fe200000e0000 */
[----:B------:R-:W-:Y:S01]  /*10800*/  UMOV UR29, 0x4400490 ;  /* 0x04400490001d7882 */ /* 0x000fe20000000000 */
[----:B------:R-:W-:-:S02]  /*10810*/  R2UR UR19, R4 ;  /* 0x00000000041372ca */ /* 0x000fc400000e0000 */
[----:B------:R-:W-:Y:S01]  /*10820*/  @P1 R2UR UR17, R5 ;  /* 0x00000000051112ca */ /* 0x000fe200000e0000 */
[----:B------:R-:W-:Y:S01]  /*10830*/  IMAD.U32 R4, RZ, RZ, UR10 ;  /* 0x0000000aff047e24 */ /* 0x000fe2000f8e00ff */
[----:B------:R-:W-:-:S04]  /*10840*/  UIADD3 UR10, UPT, UPT, UR5, 0x128, URZ ;  /* 0x00000128050a7890 */ /* 0x000fc8000fffe0ff */
[----:B------:R-:W-:-:S05]  /*10850*/  @P1 R2UR UR16, R4 ;  /* 0x00000000041012ca */ /* 0x000fca00000e0000 */
[----:B------:R-:W-:Y:S02]  /*10860*/  UIADD3.64 UR12, UPT, UPT, UR18, 0x3fe, URZ ;  /* 0x000003fe120c7897 */ /* 0x000fe4000fffe0ff */
[----:B------:R-:W-:-:S06]  /*10870*/  UIADD3.64 UR14, UPT, UPT, UR18, 0x400, URZ ;  /* 0x00000400120e7897 */ /* 0x000fcc000fffe0ff */
[----:B------:R0:W-:Y:S01]  /*10880*/  UTCHMMA tmem[UR74], gdesc[UR16], tmem[UR5], tmem[UR20], idesc[UR21], UPT ;  /* 0x00ff14104a0079ea */ /* 0x0001e2000b800005 */
[----:B------:R0:W-:Y:S01]  /*10890*/  UTCHMMA tmem[UR10], gdesc[UR18], tmem[UR5], tmem[UR22], idesc[UR23], UPT ;  /* 0x00ff16120a0079ea */ /* 0x0001e2000b800005 */
[----:B------:R0:W-:Y:S01]  /*108a0*/  UTCHMMA tmem[UR74], gdesc[UR12], tmem[UR11], tmem[UR24], idesc[UR25], UPT ;  /* 0x00ff180c4a0079ea */ /* 0x0001e2000b80000b */
[----:B------:R0:W-:Y:S01]  /*108b0*/  UTCHMMA tmem[UR27], gdesc[UR14], tmem[UR26], tmem[UR28], idesc[UR29], UPT ;  /* 0x00ff1c0e1b0079ea */ /* 0x0001e2000b80001a */
[----:B------:R-:W-:Y:S05]  /*108c0*/  @!P1 BRA `(.L_x_14) ;  /* 0x0000000000189947 */ /* 0x000fea0003800000 */
[----:B------:R-:W-:Y:S01]  /*108d0*/  HFMA2 R21, -RZ, RZ, 0, 0 ;  /* 0x00000000ff157431 */ /* 0x000fe200000001ff */
[----:B0-----:R-:W-:-:S04]  /*108e0*/  R2UR UR10, R20 ;  /* 0x00000000140a72ca */ /* 0x001fc800000e0000 */
[----:B------:R-:W-:-:S13]  /*108f0*/  R2UR UR11, R21 ;  /* 0x00000000150b72ca */ /* 0x000fda00000e0000 */
[----:B------:R-:W-:Y:S02]  /*10900*/  UMOV UR10, UR10 ;  /* 0x0000000a000a7c82 */ /* 0x000fe40008000000 */
[----:B------:R2:W-:Y:S01]  /*10910*/  UTCBAR [UR10], URZ ;  /* 0x000000ff0a0073e9 */ /* 0x0005e200080000ff */
[----:B------:R-:W-:Y:S02]  /*10920*/  NOP ;  /* 0x0000000000007918 */ /* 0x000fe40000000000 */
.L_x_14:
[----:B0-2---:R-:W-:Y:S05]  /*10930*/  BSYNC.RECONVERGENT B0 ;  /* 0x0000000000007941 */ /* 0x005fea0003800200 */
.L_x_13:
[----:B------:R-:W-:Y:S05]  /*10940*/  BRA `(.L_x_15) ;  /* 0x0000000000087947 */ /* 0x000fea0003800000 */
.L_x_12:
[----:B------:R-:W-:-:S13]  /*10950*/  ISETP.GE.AND P1, PT, R212, RZ, PT ;  /* 0x000000ffd400720c */ /* 0x000fda0003f26270 */
[----:B------:R-:W-:Y:S05]  /*10960*/  @!P1 BRA `(.L_x_16) ;  /* 0x0000009400589947 */ /* 0x000fea0003800000 */
.L_x_15:
[----:B------:R-:W-:Y:S01]  /*10970*/  SHF.R.U32.HI R206, RZ, 0x4, R206 ;  /* 0x00000004ffce7819 */ /* 0x000fe200000116ce */
[----:B------:R-:W-:Y:S01]  /*10980*/  IMAD.U32 R252, RZ, RZ, UR4 ;  /* 0x00000004fffc7e24 */ /* 0x000fe2000f8e00ff */
[----:B------:R-:W-:Y:S01]  /*10990*/  LOP3.LUT R2, R2, 0xff7fffff, RZ, 0xc0, !PT ;  /* 0xff7fffff02027812 */ /* 0x000fe200078ec0ff */
[----:B------:R-:W-:Y:S01]  /*109a0*/  VIADD R243, R6, 0x20000 ;  /* 0x0002000006f37836 */ /* 0x000fe20000000000 */
[----:B------:R-:W-:Y:S01]  /*109b0*/  SGXT.U32 R3, R206, 0xe ;  /* 0x0000000ece03781a */ /* 0x000fe20000000000 */
[----:B------:R-:W-:Y:S01]  /*109c0*/  IMAD.SHL.U32 R11, R215, 0x20, RZ ;  /* 0x00000020d70b7824 */ /* 0x000fe200078e00ff */
[----:B------:R-:W-:Y:S01]  /*109d0*/  SHF.R.U32.HI R252, RZ, 0x4, R252 ;  /* 0x00000004fffc7819 */ /* 0x000fe200000116fc */
[----:B------:R-:W-:Y:S01]  /*109e0*/  IMAD.MOV.U32 R208, RZ, RZ, 0x1 ;  /* 0x00000001ffd07424 */ /* 0x000fe200078e00ff */
[----:B------:R-:W-:Y:S01]  /*109f0*/  @P0 LOP3.LUT R2, R2, 0x800000, RZ, 0xfc, !PT ;  /* 0x0080000002020812 */ /* 0x000fe200078efcff */
[----:B------:R0:W-:Y:S01]  /*10a00*/  STL [R1+0x568], R3 ;  /* 0x0005680301007387 */ /* 0x0001e20000100800 */
[----:B------:R-:W-:Y:S01]  /*10a10*/  SGXT.U32 R252, R252, 0xe ;  /* 0x0000000efcfc781a */ /* 0x000fe20000000000 */
[----:B------:R-:W-:Y:S01]  /*10a20*/  IMAD.MOV.U32 R21, RZ, RZ, RZ ;  /* 0x000000ffff157224 */ /* 0x000fe200078e00ff */
[----:B------:R-:W-:Y:S01]  /*10a30*/  LOP3.LUT R2, R2, 0xffdfffff, RZ, 0xc0, !PT ;  /* 0xffdfffff02027812 */ /* 0x000fe200078ec0ff */
[----:B------:R-:W-:Y:S01]  /*10a40*/  IMAD.MOV.U32 R206, RZ, RZ, -0x20 ;  /* 0xffffffe0ffce7424 */ /* 0x000fe200078e00ff */
[----:B------:R-:W-:-:S02]  /*10a50*/  IADD3 R5, P2, PT, R252, 0x80, RZ ;  /* 0x00000080fc057810 */ /* 0x000fc40007f5e0ff */
[----:B------:R-:W-:Y:S02]  /*10a60*/  SHF.R.U32.HI R243, RZ, 0x4, R243 ;  /* 0x00000004fff37819 */ /* 0x000fe400000116f3 */
[----:B------:R-:W-:Y:S02]  /*10a70*/  MOV R9, RZ ;  /* 0x000000ff00097202 */ /* 0x000fe40000000f00 */
[----:B0-----:R-:W-:Y:S02]  /*10a80*/  IADD3 R3, P1, PT, R3, 0x2, RZ ;  /* 0x0000000203037810 */ /* 0x001fe40007f3e0ff */
[----:B------:R-:W-:Y:S02]  /*10a90*/  SGXT.U32 R243, R243, 0xe ;  /* 0x0000000ef3f3781a */ /* 0x000fe40000000000 */
[----:B------:R-:W-:Y:S01]  /*10aa0*/  R2UR UR10, R3 ;  /* 0x00000000030a72ca */ /* 0x000fe200000e0000 */
[----:B------:R-:W-:Y:S01]  /*10ab0*/  IMAD.MOV.U32 R3, RZ, RZ, RZ ;  /* 0x000000ffff037224 */ /* 0x000fe200078e00ff */
[----:B------:R-:W-:-:S02]  /*10ac0*/  R2UR UR70, R5 ;  /* 0x00000000054672ca */ /* 0x000fc400000e0000 */
[----:B------:R-:W-:Y:S02]  /*10ad0*/  LOP3.LUT R4, R4, 0xfffffffe, RZ, 0xc0, !PT ;  /* 0xfffffffe04047812 */ /* 0x000fe400078ec0ff */
[----:B------:R-:W-:Y:S02]  /*10ae0*/  IADD3.X R3, PT, PT, R3, 0x40004040, RZ, P1, !PT ;  /* 0x4000404003037810 */ /* 0x000fe40000ffe4ff */
[----:B------:R-:W-:Y:S02]  /*10af0*/  MOV R207, 0xffffffff ;  /* 0xffffffff00cf7802 */ /* 0x000fe40000000f00 */
[----:B------:R-:W-:Y:S02]  /*10b00*/  R2UR UR11, R3 ;  /* 0x00000000030b72ca */ /* 0x000fe400000e0000 */
[----:B------:R-:W-:-:S03]  /*10b10*/  IADD3 R3, P1, PT, R5, 0x80, RZ ;  /* 0x0000008005037810 */ /* 0x000fc60007f3e0ff */
[----:B------:R-:W-:Y:S01]  /*10b20*/  IMAD.U32 R212, RZ, RZ, UR70 ;  /* 0x00000046ffd47e24 */ /* 0x000fe2000f8e00ff */
[----:B------:R-:W-:Y:S02]  /*10b30*/  R2UR UR68, R3 ;  /* 0x00000000034472ca */ /* 0x000fe400000e0000 */
[----:B------:R-:W-:-:S04]  /*10b40*/  IADD3 R3, P6, PT, R5, 0x100, RZ ;  /* 0x0000010005037810 */ /* 0x000fc80007fde0ff */
[----:B------:R-:W-:Y:S01]  /*10b50*/  R2UR UR76, R3 ;  /* 0x00000000034c72ca */ /* 0x000fe200000e0000 */
[----:B------:R-:W-:Y:S01]  /*10b60*/  UIADD3.64 UR72, UPT, UPT, UR10, 0x2, URZ ;  /* 0x000000020a487897 */ /* 0x000fe2000fffe0ff */
[----:B------:R-:W-:-:S04]  /*10b70*/  IADD3 R3, P3, PT, R5, 0x180, RZ ;  /* 0x0000018005037810 */ /* 0x000fc80007f7e0ff */
[----:B------:R-:W-:Y:S01]  /*10b80*/  R2UR UR12, R3 ;  /* 0x00000000030c72ca */ /* 0x000fe200000e0000 */
[----:B------:R-:W-:Y:S01]  /*10b90*/  IMAD.U32 R12, RZ, RZ, UR68 ;  /* 0x00000044ff0c7e24 */ /* 0x000fe2000f8e00ff */
[----:B------:R-:W-:-:S04]  /*10ba0*/  IADD3 R3, P0, PT, R5, 0x200, RZ ;  /* 0x0000020005037810 */ /* 0x000fc80007f1e0ff */
[----:B------:R-:W-:Y:S01]  /*10bb0*/  R2UR UR14, R3 ;  /* 0x00000000030e72ca */ /* 0x000fe200000e0000 */
[----:B------:R-:W-:Y:S02]  /*10bc0*/  IMAD.MOV.U32 R3, RZ, RZ, RZ ;  /* 0x000000ffff037224 */ /* 0x000fe400078e00ff */
[----:B------:R-:W-:-:S03]  /*10bd0*/  @P3 LOP3.LUT R2, R2, 0x200000, RZ, 0xfc, !PT ;  /* 0x0020000002023812 */ /* 0x000fc600078efcff */
[----:B------:R-:W-:Y:S02]  /*10be0*/  IADD3.X R3, PT, PT, R3, 0x40004040, RZ, P2, !PT ;  /* 0x4000404003037810 */ /* 0x000fe400017fe4ff */
[----:B------:R-:W-:Y:S02]  /*10bf0*/  LOP3.LUT R2, R2, 0xffefffff, RZ, 0xc0, !PT ;  /* 0xffefffff02027812 */ /* 0x000fe400078ec0ff */
[----:B------:R-:W-:Y:S01]  /*10c00*/  R2UR UR71, R3 ;  /* 0x00000000034772ca */ /* 0x000fe200000e0000 */
[----:B------:R-:W-:Y:S01]  /*10c10*/  IMAD.X R8, RZ, RZ, R3, P1 ;  /* 0x000000ffff087224 */ /* 0x000fe200008e0603 */
[----:B------:R-:W-:Y:S02]  /*10c20*/  @P0 LOP3.LUT R2, R2, 0x100000, RZ, 0xfc, !PT ;  /* 0x0010000002020812 */ /* 0x000fe400078efcff */
[----:B------:R-:W-:Y:S02]  /*10c30*/  IADD3 R6, P0, PT, R5, 0x280, RZ ;  /* 0x0000028005067810 */ /* 0x000fe40007f1e0ff */
[----:B------:R-:W-:-:S02]  /*10c40*/  LOP3.LUT R2, R2, 0xfff7ffff, RZ, 0xc0, !PT ;  /* 0xfff7ffff02027812 */ /* 0x000fc400078ec0ff */
[----:B------:R-:W-:Y:S02]  /*10c50*/  R2UR UR16, R6 ;  /* 0x00000000061072ca */ /* 0x000fe400000e0000 */
[----:B------:R-:W-:Y:S02]  /*10c60*/  IADD3 R10, P1, PT, R243, 0x2, RZ ;  /* 0x00000002f30a7810 */ /* 0x000fe40007f3e0ff */
[----:B------:R-:W-:Y:S01]  /*10c70*/  R2UR UR69, R8 ;  /* 0x00000000084572ca */ /* 0x000fe200000e0000 */
[----:B------:R-:W-:Y:S01]  /*10c80*/  IMAD.U32 R213, RZ, RZ, UR71 ;  /* 0x00000047ffd57e24 */ /* 0x000fe2000f8e00ff */
[----:B------:R-:W-:Y:S01]  /*10c90*/  IADD3.X R9, PT, PT, R9, -0x7fffbfe0, RZ, P1, !PT ;  /* 0x8000402009097810 */ /* 0x000fe20000ffe4ff */
[----:B------:R-:W-:Y:S01]  /*10ca0*/  UIADD3.64 UR70, UPT, UPT, UR10, 0x4, URZ ;  /* 0x000000040a467897 */ /* 0x000fe2000fffe0ff */
[----:B------:R-:W-:Y:S02]  /*10cb0*/  R2UR UR68, R10 ;  /* 0x000000000a4472ca */ /* 0x000fe400000e0000 */
[----:B------:R-:W-:-:S02]  /*10cc0*/  @P0 LOP3.LUT R2, R2, 0x80000, RZ, 0xfc, !PT ;  /* 0x0008000002020812 */ /* 0x000fc400078efcff */
[C---:B------:R-:W-:Y:S02]  /*10cd0*/  IADD3 R6, P0, PT, R5.reuse, 0x300, RZ ;  /* 0x0000030005067810 */ /* 0x040fe40007f1e0ff */
[----:B------:R-:W-:Y:S02]  /*10ce0*/  LOP3.LUT R2, R2, 0xfffbffff, RZ, 0xc0, !PT ;  /* 0xfffbffff02027812 */ /* 0x000fe400078ec0ff */
[----:B------:R-:W-:Y:S01]  /*10cf0*/  R2UR UR18, R6 ;  /* 0x00000000061272ca */ /* 0x000fe200000e0000 */
[----:B------:R-:W-:Y:S01]  /*10d00*/  IMAD.U32 R13, RZ, RZ, UR69 ;  /* 0x00000045ff0d7e24 */ /* 0x000fe2000f8e00ff */
[----:B------:R-:W-:Y:S02]  /*10d10*/  IADD3 R6, P1, PT, R5, 0x380, RZ ;  /* 0x0000038005067810 */ /* 0x000fe40007f3e0ff */
[----:B------:R-:W-:Y:S02]  /*10d20*/  R2UR UR69, R9 ;  /* 0x00000000094572ca */ /* 0x000fe400000e0000 */
[----:B------:R-:W-:Y:S01]  /*10d30*/  R2UR UR20, R6 ;  /* 0x00000000061472ca */ /* 0x000fe200000e0000 */
[----:B------:R-:W-:Y:S02]  /*10d40*/  STL.64 [R1+0x160], R12 ;  /* 0x0001600c01007387 */ /* 0x000fe40000100a00 */
[----:B------:R-:W-:-:S02]  /*10d50*/  @P0 LOP3.LUT R2, R2, 0x40000, RZ, 0xfc, !PT ;  /* 0x0004000002020812 */ /* 0x000fc400078efcff */
[C---:B------:R-:W-:Y:S02]  /*10d60*/  IADD3 R6, P0, PT, R5.reuse, 0x400, RZ ;  /* 0x0000040005067810 */ /* 0x040fe40007f1e0ff */
[----:B------:R-:W-:Y:S02]  /*10d70*/  LOP3.LUT R2, R2, 0xfffdffff, RZ, 0xc0, !PT ;  /* 0xfffdffff02027812 */ /* 0x000fe400078ec0ff */
[----:B------:R-:W-:Y:S02]  /*10d80*/  R2UR UR22, R6 ;  /* 0x00000000061672ca */ /* 0x000fe400000e0000 */
[----:B------:R-:W-:Y:S02]  /*10d90*/  @P1 LOP3.LUT R2, R2, 0x20000, RZ, 0xfc, !PT ;  /* 0x0002000002021812 */ /* 0x000fe400078efcff */
[----:B------:R-:W-:Y:S02]  /*10da0*/  IADD3 R6, P1, PT, R5, 0x480, RZ ;  /* 0x0000048005067810 */ /* 0x000fe40007f3e0ff */
[----:B------:R-:W-:-:S02]  /*10db0*/  LOP3.LUT R2, R2, 0xfffeffff, RZ, 0xc0, !PT ;  /* 0xfffeffff02027812 */ /* 0x000fc400078ec0ff */
[----:B------:R-:W-:Y:S02]  /*10dc0*/  R2UR UR24, R6 ;  /* 0x00000000061872ca */ /* 0x000fe400000e0000 */
[----:B------:R-:W-:Y:S02]  /*10dd0*/  @P0 LOP3.LUT R2, R2, 0x10000, RZ, 0xfc, !PT ;  /* 0x0001000002020812 */ /* 0x000fe400078efcff */
[----:B------:R-:W-:Y:S02]  /*10de0*/  IADD3 R6, P0, PT, R5, 0x500, RZ ;  /* 0x0000050005067810 */ /* 0x000fe40007f1e0ff */
[----:B------:R-:W-:Y:S02]  /*10df0*/  LOP3.LUT R2, R2, 0xffff7fff, RZ, 0xc0, !PT ;  /* 0xffff7fff02027812 */ /* 0x000fe400078ec0ff */
[----:B------:R-:W-:Y:S02]  /*10e00*/  R2UR UR26, R6 ;  /* 0x00000000061a72ca */ /* 0x000fe400000e0000 */
        /* <DEDUP_REMOVED lines=62> */
[C---:B------:R-:W-:Y:S02]  /*111f0*/  LOP3.LUT P0, RZ, R2.reuse, 0x80000, RZ, 0xc0, !PT ;  /* 0x0008000002ff7812 */ /* 0x040fe4000780c0ff */
[----:B------:R-:W-:Y:S02]  /*11200*/  LOP3.LUT R2, R2, 0xfdffffff, RZ, 0xc0, !PT ;  /* 0xfdffffff02027812 */ /* 0x000fe400078ec0ff */
[----:B------:R-:W-:Y:S02]  /*11210*/  R2UR UR58, R6 ;  /* 0x00000000063a72ca */ /* 0x000fe400000e0000 */
[----:B------:R-:W-:Y:S02]  /*11220*/  @P5 LOP3.LUT R2, R2, 0x2000000, RZ, 0xfc, !PT ;  /* 0x0200000002025812 */ /* 0x000fe400078efcff */
[----:B------:R-:W-:-:S02]  /*11230*/  IADD3 R6, P4, PT, R5, 0xd80, RZ ;  /* 0x00000d8005067810 */ /* 0x000fc40007f9e0ff */
[C---:B------:R-:W-:Y:S02]  /*11240*/  LOP3.LUT P5, RZ, R2.reuse, 0x100000, RZ, 0xc0, !PT ;  /* 0x0010000002ff7812 */ /* 0x040fe400078ac0ff */
[----:B------:R-:W-:Y:S02]  /*11250*/  LOP3.LUT R2, R2, 0xfbffffff, RZ, 0xc0, !PT ;  /* 0xfbffffff02027812 */ /* 0x000fe400078ec0ff */
[----:B------:R-:W-:Y:S01]  /*11260*/  R2UR UR60, R6 ;  /* 0x00000000063c72ca */ /* 0x000fe200000e0000 */
[----:B------:R-:W-:Y:S01]  /*11270*/  IMAD.X R8, RZ, RZ, R3, P5 ;  /* 0x000000ffff087224 */ /* 0x000fe200028e0603 */
[----:B------:R-:W-:Y:S02]  /*11280*/  @P1 LOP3.LUT R2, R2, 0x4000000, RZ, 0xfc, !PT ;  /* 0x0400000002021812 */ /* 0x000fe400078efcff */
[----:B------:R-:W-:Y:S02]  /*11290*/  IADD3 R6, P3, PT, R5, 0xe00, RZ ;  /* 0x00000e0005067810 */ /* 0x000fe40007f7e0ff */
[----:B------:R-:W-:-:S02]  /*112a0*/  LOP3.LUT P1, RZ, R2, 0x200000, RZ, 0xc0, !PT ;  /* 0x0020000002ff7812 */ /* 0x000fc4000782c0ff */
[----:B------:R-:W-:Y:S02]  /*112b0*/  LOP3.LUT R2, R2, 0xf7ffffff, RZ, 0xc0, !PT ;  /* 0xf7ffffff02027812 */ /* 0x000fe400078ec0ff */
[----:B------:R-:W-:Y:S01]  /*112c0*/  R2UR UR62, R6 ;  /* 0x00000000063e72ca */ /* 0x000fe200000e0000 */
[--C-:B------:R-:W-:Y:S01]  /*112d0*/  IMAD.X R7, RZ, RZ, R3.reuse, P1 ;  /* 0x000000ffff077224 */ /* 0x100fe200008e0603 */
[----:B------:R-:W-:Y:S02]  /*112e0*/  @P4 LOP3.LUT R2, R2, 0x8000000, RZ, 0xfc, !PT ;  /* 0x0800000002024812 */ /* 0x000fe400078efcff */
[----:B------:R-:W-:Y:S02]  /*112f0*/  IADD3 R6, P2, PT, R5, 0xe80, RZ ;  /* 0x00000e8005067810 */ /* 0x000fe40007f5e0ff */
[----:B------:R-:W-:Y:S02]  /*11300*/  LOP3.LUT R2, R2, 0xefffffff, RZ, 0xc0, !PT ;  /* 0xefffffff02027812 */ /* 0x000fe400078ec0ff */
[----:B------:R-:W-:Y:S01]  /*11310*/  R2UR UR64, R6 ;  /* 0x00000000064072ca */ /* 0x000fe200000e0000 */
[----:B------:R-:W-:Y:S01]  /*11320*/  IMAD.X R6, RZ, RZ, R3, P6 ;  /* 0x000000ffff067224 */ /* 0x000fe200030e0603 */
[----:B------:R-:W-:-:S02]  /*11330*/  @P3 LOP3.LUT R2, R2, 0x10000000, RZ, 0xfc, !PT ;  /* 0x1000000002023812 */ /* 0x000fc400078efcff */
[----:B------:R-:W-:Y:S02]  /*11340*/  IADD3 R5, P6, PT, R5, 0xf00, RZ ;  /* 0x00000f0005057810 */ /* 0x000fe40007fde0ff */
[----:B------:R-:W-:Y:S02]  /*11350*/  LOP3.LUT R2, R2, 0xdfffffff, RZ, 0xc0, !PT ;  /* 0xdfffffff02027812 */ /* 0x000fe400078ec0ff */
[----:B------:R-:W-:Y:S02]  /*11360*/  R2UR UR66, R5 ;  /* 0x00000000054272ca */ /* 0x000fe400000e0000 */
[----:B------:R-:W-:Y:S02]  /*11370*/  @P2 LOP3.LUT R2, R2, 0x20000000, RZ, 0xfc, !PT ;  /* 0x2000000002022812 */ /* 0x000fe400078efcff */
[----:B------:R-:W-:Y:S02]  /*11380*/  IADD3.X R5, PT, PT, R3, RZ, RZ, P0, !PT ;  /* 0x000000ff03057210 */ /* 0x000fe400007fe4ff */
[----:B------:R-:W-:-:S02]  /*11390*/  LOP3.LUT R2, R2, 0xbfffffff, RZ, 0xc0, !PT ;  /* 0xbfffffff02027812 */ /* 0x000fc400078ec0ff */
[----:B------:R-:W-:Y:S02]  /*113a0*/  R2UR UR17, R5 ;  /* 0x00000000051172ca */ /* 0x000fe400000e0000 */
[----:B------:R-:W-:Y:S02]  /*113b0*/  @P6 LOP3.LUT R2, R2, 0x40000000, RZ, 0xfc, !PT ;  /* 0x4000000002026812 */ /* 0x000fe400078efcff */
[----:B------:R-:W-:Y:S02]  /*113c0*/  R2UR UR13, R7 ;  /* 0x00000000070d72ca */ /* 0x000fe400000e0000 */
[C---:B------:R-:W-:Y:S02]  /*113d0*/  LOP3.LUT P6, RZ, R2.reuse, 0x80, RZ, 0xc0, !PT ;  /* 0x0000008002ff7812 */ /* 0x040fe400078cc0ff */
[C---:B------:R-:W-:Y:S02]  /*113e0*/  LOP3.LUT P5, RZ, R2.reuse, 0x40000, RZ, 0xc0, !PT ;  /* 0x0004000002ff7812 */ /* 0x040fe400078ac0ff */
[----:B------:R-:W-:-:S02]  /*113f0*/  LOP3.LUT P0, RZ, R2, 0x20000, RZ, 0xc0, !PT ;  /* 0x0002000002ff7812 */ /* 0x000fc4000780c0ff */
[----:B------:R-:W-:Y:S02]  /*11400*/  LOP3.LUT R2, R2, 0x7fffffff, RZ, 0xc0, !PT ;  /* 0x7fffffff02027812 */ /* 0x000fe400078ec0ff */
[----:B------:R-:W-:Y:S01]  /*11410*/  R2UR UR15, R8 ;  /* 0x00000000080f72ca */ /* 0x000fe200000e0000 */
[--C-:B------:R-:W-:Y:S01]  /*11420*/  IMAD.X R8, RZ, RZ, R3.reuse, P0 ;  /* 0x000000ffff087224 */ /* 0x100fe200000e0603 */
[----:B------:R-:W-:Y:S01]  /*11430*/  R2UR UR77, R6 ;  /* 0x00000000064d72ca */ /* 0x000fe200000e0000 */
[----:B------:R-:W-:Y:S02]  /*11440*/  IMAD.X R6, RZ, RZ, R3, P5 ;  /* 0x000000ffff067224 */ /* 0x000fe400028e0603 */
[----:B------:R-:W-:Y:S02]  /*11450*/  @P6 LOP3.LUT R2, R2, 0x80000000, RZ, 0xfc, !PT ;  /* 0x8000000002026812 */ /* 0x000fe400078efcff */
[----:B------:R-:W-:Y:S02]  /*11460*/  R2UR UR21, R8 ;  /* 0x00000000081572ca */ /* 0x000fe400000e0000 */
[----:B------:R-:W-:-:S02]  /*11470*/  LOP3.LUT P6, RZ, R2, 0x100, RZ, 0xc0, !PT ;  /* 0x0000010002ff7812 */ /* 0x000fc400078cc0ff */
[----:B------:R-:W-:Y:S02]  /*11480*/  R2UR UR19, R6 ;  /* 0x00000000061372ca */ /* 0x000fe400000e0000 */
[C---:B------:R-:W-:Y:S02]  /*11490*/  LOP3.LUT P3, RZ, R2.reuse, 0x20, RZ, 0xc0, !PT ;  /* 0x0000002002ff7812 */ /* 0x040fe4000786c0ff */
[C---:B------:R-:W-:Y:S02]  /*114a0*/  LOP3.LUT P4, RZ, R2.reuse, 0x10, RZ, 0xc0, !PT ;  /* 0x0000001002ff7812 */ /* 0x040fe4000788c0ff */
[C---:B------:R-:W-:Y:S02]  /*114b0*/  LOP3.LUT P2, RZ, R2.reuse, 0x40, RZ, 0xc0, !PT ;  /* 0x0000004002ff7812 */ /* 0x040fe4000784c0ff */
[C---:B------:R-:W-:Y:S02]  /*114c0*/  LOP3.LUT P1, RZ, R2.reuse, 0x8, RZ, 0xc0, !PT ;  /* 0x0000000802ff7812 */ /* 0x040fe4000782c0ff */
[----:B------:R-:W-:-:S02]  /*114d0*/  LOP3.LUT P5, RZ, R2, 0x4, RZ, 0xc0, !PT ;  /* 0x0000000402ff7812 */ /* 0x000fc400078ac0ff */
[----:B------:R-:W-:Y:S02]  /*114e0*/  @P6 LOP3.LUT R4, R4, 0x1, RZ, 0xfc, !PT ;  /* 0x0000000104046812 */ /* 0x000fe400078efcff */
[----:B------:R-:W-:Y:S02]  /*114f0*/  LOP3.LUT P6, RZ, R2, 0x200, RZ, 0xc0, !PT ;  /* 0x0000020002ff7812 */ /* 0x000fe400078cc0ff */
[----:B------:R-:W-:Y:S02]  /*11500*/  LOP3.LUT R4, R4, 0xfffffffd, RZ, 0xc0, !PT ;  /* 0xfffffffd04047812 */ /* 0x000fe400078ec0ff */
[----:B------:R-:W-:-:S09]  /*11510*/  LOP3.LUT P0, RZ, R2, 0x2, RZ, 0xc0, !PT ;  /* 0x0000000202ff7812 */ /* 0x000fd2000780c0ff */
[----:B------:R-:W-:Y:S02]  /*11520*/  @P6 LOP3.LUT R4, R4, 0x2, RZ, 0xfc, !PT ;  /* 0x0000000204046812 */ /* 0x000fe400078efcff */
[----:B------:R-:W-:Y:S02]  /*11530*/  LOP3.LUT P6, RZ, R2, 0x400, RZ, 0xc0, !PT ;  /* 0x0000040002ff7812 */ /* 0x000fe400078cc0ff */
[----:B------:R-:W-:-:S11]  /*11540*/  LOP3.LUT R4, R4, 0xfffffffb, RZ, 0xc0, !PT ;  /* 0xfffffffb04047812 */ /* 0x000fd600078ec0ff */
        /* <DEDUP_REMOVED lines=16> */
[----:B------:R-:W-:-:S04]  /*11650*/  LOP3.LUT P6, RZ, R2, 0x10000, RZ, 0xc0, !PT ;  /* 0x0001000002ff7812 */ /* 0x000fc800078cc0ff */
[----:B------:R-:W-:Y:S02]  /*11660*/  IADD3.X R5, PT, PT, R3, RZ, RZ, P6, !PT ;  /* 0x000000ff03057210 */ /* 0x000fe400037fe4ff */
[----:B------:R-:W-:Y:S02]  /*11670*/  LOP3.LUT P6, RZ, R4, 0x80, RZ, 0xc0, !PT ;  /* 0x0000008004ff7812 */ /* 0x000fe400078cc0ff */
[----:B------:R-:W-:-:S03]  /*11680*/  R2UR UR23, R5 ;  /* 0x00000000051772ca */ /* 0x000fc600000e0000 */
[----:B------:R-:W-:Y:S01]  /*11690*/  IMAD.X R7, RZ, RZ, R3, P6 ;  /* 0x000000ffff077224 */ /* 0x000fe200030e0603 */
[----:B------:R-:W-:-:S04]  /*116a0*/  LOP3.LUT P6, RZ, R4, 0x40, RZ, 0xc0, !PT ;  /* 0x0000004004ff7812 */ /* 0x000fc800078cc0ff */
[----:B------:R-:W-:Y:S01]  /*116b0*/  R2UR UR25, R7 ;  /* 0x00000000071972ca */ /* 0x000fe200000e0000 */
        /* <DEDUP_REMOVED lines=8> */
[----:B------:R-:W-:Y:S02]  /*11740*/  IADD3.X R7, PT, PT, R3, RZ, RZ, P6, !PT ;  /* 0x000000ff03077210 */ /* 0x000fe400037fe4ff */
[C---:B------:R-:W-:Y:S02]  /*11750*/  LOP3.LUT P6, RZ, R4.reuse, 0x4, RZ, 0xc0, !PT ;  /* 0x0000000404ff7812 */ /* 0x040fe400078cc0ff */
[----:B------:R-:W-:Y:S02]  /*11760*/  R2UR UR31, R5 ;  /* 0x00000000051f72ca */ /* 0x000fe400000e0000 */
[----:B------:R-:W-:Y:S01]  /*11770*/  R2UR UR33, R7 ;  /* 0x00000000072172ca */ /* 0x000fe200000e0000 */
[----:B------:R-:W-:Y:S01]  /*11780*/  IMAD.X R6, RZ, RZ, R3, P6 ;  /* 0x000000ffff067224 */ /* 0x000fe200030e0603 */
[----:B------:R-:W-:Y:S01]  /*11790*/  LOP3.LUT P6, RZ, R4, 0x2, RZ, 0xc0, !PT ;  /* 0x0000000204ff7812 */ /* 0x000fe200078cc0ff */
[----:B------:R-:W-:-:S03]  /*117a0*/  IMAD.U32 R7, RZ, RZ, UR73 ;  /* 0x00000049ff077e24 */ /* 0x000fc6000f8e00ff */
[----:B------:R-:W-:Y:S01]  /*117b0*/  R2UR UR35, R6 ;  /* 0x00000000062372ca */ /* 0x000fe200000e0000 */
[----:B------:R-:W-:Y:S01]  /*117c0*/  IMAD.X R5, RZ, RZ, R3, P6 ;  /* 0x000000ffff057224 */ /* 0x000fe200030e0603 */
[----:B------:R-:W-:-:S04]  /*117d0*/  LOP3.LUT P6, RZ, R4, 0x1, RZ, 0xc0, !PT ;  /* 0x0000000104ff7812 */ /* 0x000fc800078cc0ff */
[----:B------:R-:W-:Y:S01]  /*117e0*/  R2UR UR37, R5 ;  /* 0x00000000052572ca */ /* 0x000fe200000e0000 */
[--C-:B------:R-:W-:Y:S01]  /*117f0*/  IMAD.X R4, RZ, RZ, R3.reuse, P6 ;  /* 0x000000ffff047224 */ /* 0x100fe200030e0603 */
[----:B------:R-:W-:Y:S02]  /*11800*/  LOP3.LUT P6, RZ, R2, 0x80000000, RZ, 0xc0, !PT ;  /* 0x8000000002ff7812 */ /* 0x000fe400078cc0ff */
[----:B------:R-:W-:Y:S02]  /*11810*/  IADD3.X R5, PT, PT, R3, RZ, RZ, P2, !PT ;  /* 0x000000ff03057210 */ /* 0x000fe400017fe4ff */
[----:B------:R-:W-:Y:S01]  /*11820*/  R2UR UR39, R4 ;  /* 0x00000000042772ca */ /* 0x000fe200000e0000 */
[--C-:B------:R-:W-:Y:S01]  /*11830*/  IMAD.X R6, RZ, RZ, R3.reuse, P6 ;  /* 0x000000ffff067224 */ /* 0x100fe200030e0603 */
[----:B------:R-:W-:Y:S01]  /*11840*/  R2UR UR43, R5 ;  /* 0x00000000052b72ca */ /* 0x000fe200000e0000 */
[--C-:B------:R-:W-:Y:S01]  /*11850*/  IMAD.X R4, RZ, RZ, R3.reuse, P3 ;  /* 0x000000ffff047224 */ /* 0x100fe200018e0603 */
[----:B------:R-:W-:Y:S01]  /*11860*/  LOP3.LUT P6, RZ, R2, 0x40000000, RZ, 0xc0, !PT ;  /* 0x4000000002ff7812 */ /* 0x000fe200078cc0ff */
[--C-:B------:R-:W-:Y:S01]  /*11870*/  IMAD.X R5, RZ, RZ, R3.reuse, P1 ;  /* 0x000000ffff057224 */ /* 0x100fe200008e0603 */
[----:B------:R-:W-:Y:S01]  /*11880*/  R2UR UR41, R6 ;  /* 0x00000000062972ca */ /* 0x000fe200000e0000 */
[--C-:B------:R-:W-:Y:S01]  /*11890*/  IMAD.X R6, RZ, RZ, R3.reuse, P4 ;  /* 0x000000ffff067224 */ /* 0x100fe200020e0603 */
[----:B------:R-:W-:Y:S01]  /*118a0*/  R2UR UR45, R4 ;  /* 0x00000000042d72ca */ /* 0x000fe200000e0000 */
[----:B------:R-:W-:Y:S01]  /*118b0*/  IMAD.X R4, RZ, RZ, R3, P5 ;  /* 0x000000ffff047224 */ /* 0x000fe200028e0603 */
[----:B------:R-:W-:-:S02]  /*118c0*/  LOP3.LUT P5, RZ, R2, 0x2000000, RZ, 0xc0, !PT ;  /* 0x0200000002ff7812 */ /* 0x000fc400078ac0ff */
[----:B------:R-:W-:Y:S02]  /*118d0*/  R2UR UR47, R6 ;  /* 0x00000000062f72ca */ /* 0x000fe400000e0000 */
[----:B------:R-:W-:Y:S02]  /*118e0*/  IADD3.X R6, PT, PT, R3, RZ, RZ, P0, !PT ;  /* 0x000000ff03067210 */ /* 0x000fe400007fe4ff */
[----:B------:R-:W-:Y:S02]  /*118f0*/  LOP3.LUT P0, RZ, R2, 0x1000000, RZ, 0xc0, !PT ;  /* 0x0100000002ff7812 */ /* 0x000fe4000780c0ff */
[----:B------:R-:W-:Y:S02]  /*11900*/  R2UR UR49, R5 ;  /* 0x00000000053172ca */ /* 0x000fe400000e0000 */
[----:B------:R-:W-:Y:S01]  /*11910*/  R2UR UR51, R4 ;  /* 0x00000000043372ca */ /* 0x000fe200000e0000 */
[--C-:B------:R-:W-:Y:S01]  /*11920*/  IMAD.X R5, RZ, RZ, R3.reuse, P0 ;  /* 0x000000ffff057224 */ /* 0x100fe200000e0603 */
[----:B------:R-:W-:Y:S01]  /*11930*/  R2UR UR53, R6 ;  /* 0x00000000063572ca */ /* 0x000fe200000e0000 */
[----:B------:R-:W-:Y:S01]  /*11940*/  IMAD.X R4, RZ, RZ, R3, P5 ;  /* 0x000000ffff047224 */ /* 0x000fe200028e0603 */
[----:B------:R-:W-:Y:S01]  /*11950*/  LOP3.LUT P1, RZ, R2, 0x4000000, RZ, 0xc0, !PT ;  /* 0x0400000002ff7812 */ /* 0x000fe2000782c0ff */
[----:B------:R-:W-:Y:S01]  /*11960*/  IMAD.U32 R6, RZ, RZ, UR72 ;  /* 0x00000048ff067e24 */ /* 0x000fe2000f8e00ff */
[----:B------:R-:W-:Y:S01]  /*11970*/  R2UR UR55, R5 ;  /* 0x00000000053772ca */ /* 0x000fe200000e0000 */
[----:B------:R-:W-:Y:S01]  /*11980*/  IMAD.U32 R5, RZ, RZ, UR71 ;  /* 0x00000047ff057e24 */ /* 0x000fe2000f8e00ff */
[----:B------:R-:W-:Y:S01]  /*11990*/  R2UR UR57, R4 ;  /* 0x00000000043972ca */ /* 0x000fe200000e0000 */
[----:B------:R-:W-:Y:S01]  /*119a0*/  UIADD3.64 UR72, UPT, UPT, UR10, 0xfe, URZ ;  /* 0x000000fe0a487897 */ /* 0x000fe2000fffe0ff */
[----:B------:R-:W-:Y:S01]  /*119b0*/  MOV R4, UR70 ;  /* 0x0000004600047c02 */ /* 0x000fe20008000f00 */
[----:B------:R-:W-:Y:S01]  /*119c0*/  UIADD3.64 UR70, UPT, UPT, UR10, 0x100, URZ ;  /* 0x000001000a467897 */ /* 0x000fe2000fffe0ff */
[----:B------:R0:W-:Y:S01]  /*119d0*/  STL.64 [R1+0x158], R6 ;  /* 0x0001580601007387 */ /* 0x0001e20000100a00 */
[----:B------:R-:W-:-:S02]  /*119e0*/  LOP3.LUT P2, RZ, R2, 0x20000000, RZ, 0xc0, !PT ;  /* 0x2000000002ff7812 */ /* 0x000fc4000784c0ff */
[C---:B------:R-:W-:Y:S01]  /*119f0*/  LOP3.LUT P3, RZ, R2.reuse, 0x10000000, RZ, 0xc0, !PT ;  /* 0x1000000002ff7812 */ /* 0x040fe2000786c0ff */
[----:B------:R2:W-:Y:S01]  /*11a00*/  STL.64 [R1+0x150], R4 ;  /* 0x0001500401007387 */ /* 0x0005e20000100a00 */
[C---:B------:R-:W-:Y:S02]  /*11a10*/  LOP3.LUT P4, RZ, R2.reuse, 0x8000000, RZ, 0xc0, !PT ;  /* 0x0800000002ff7812 */ /* 0x040fe4000788c0ff */
[----:B------:R-:W-:Y:S01]  /*11a20*/  LOP3.LUT P0, RZ, R2, 0x800000, RZ, 0xc0, !PT ;  /* 0x0080000002ff7812 */ /* 0x000fe2000780c0ff */
[----:B------:R-:W-:Y:S01]  /*11a30*/  IMAD.X R2, RZ, RZ, R3, P1 ;  /* 0x000000ffff027224 */ /* 0x000fe200008e0603 */
[----:B------:R-:W-:Y:S01]  /*11a40*/  ISETP.NE.U32.AND P5, PT, R209, RZ, PT ;  /* 0x000000ffd100720c */ /* 0x000fe20003fa5070 */
[----:B0-----:R-:W-:-:S03]  /*11a50*/  IMAD.U32 R6, RZ, RZ, UR72 ;  /* 0x00000048ff067e24 */ /* 0x001fc6000f8e00ff */
[----:B------:R-:W-:Y:S01]  /*11a60*/  R2UR UR59, R2 ;  /* 0x00000000023b72ca */ /* 0x000fe200000e0000 */
[----:B------:R-:W-:Y:S01]  /*11a70*/  IMAD.U32 R7, RZ, RZ, UR73 ;  /* 0x00000049ff077e24 */ /* 0x000fe2000f8e00ff */
[----:B------:R-:W-:Y:S01]  /*11a80*/  UIADD3.64 UR72, UPT, UPT, UR10, 0x102, URZ ;  /* 0x000001020a487897 */ /* 0x000fe2000fffe0ff */
[----:B--2---:R-:W-:Y:S01]  /*11a90*/  IMAD.U32 R4, RZ, RZ, UR70 ;  /* 0x00000046ff047e24 */ /* 0x004fe2000f8e00ff */
[----:B------:R-:W-:Y:S01]  /*11aa0*/  MOV R5, UR71 ;  /* 0x0000004700057c02 */ /* 0x000fe20008000f00 */
[----:B------:R-:W-:Y:S01]  /*11ab0*/  UIADD3.64 UR70, UPT, UPT, UR10, 0x104, URZ ;  /* 0x000001040a467897 */ /* 0x000fe2000fffe0ff */
[----:B------:R0:W-:Y:S01]  /*11ac0*/  STL.64 [R1+0x148], R6 ;  /* 0x0001480601007387 */ /* 0x0001e20000100a00 */
[----:B------:R-:W-:-:S03]  /*11ad0*/  IMAD.X R2, RZ, RZ, R3, P4 ;  /* 0x000000ffff027224 */ /* 0x000fc600020e0603 */
[----:B------:R2:W-:Y:S02]  /*11ae0*/  STL.64 [R1+0x140], R4 ;  /* 0x0001400401007387 */ /* 0x0005e40000100a00 */
[----:B------:R-:W-:Y:S02]  /*11af0*/  R2UR UR61, R2 ;  /* 0x00000000023d72ca */ /* 0x000fe400000e0000 */
[----:B------:R-:W-:Y:S01]  /*11b00*/  IADD3.X R2, PT, PT, R3, RZ, RZ, P3, !PT ;  /* 0x000000ff03027210 */ /* 0x000fe20001ffe4ff */
[----:B0-----:R-:W-:-:S03]  /*11b10*/  IMAD.U32 R6, RZ, RZ, UR72 ;  /* 0x00000048ff067e24 */ /* 0x001fc6000f8e00ff */
[----:B------:R-:W-:Y:S01]  /*11b20*/  R2UR UR63, R2 ;  /* 0x00000000023f72ca */ /* 0x000fe200000e0000 */
[----:B------:R-:W-:Y:S01]  /*11b30*/  IMAD.U32 R7, RZ, RZ, UR73 ;  /* 0x00000049ff077e24 */ /* 0x000fe2000f8e00ff */
[----:B------:R-:W-:Y:S01]  /*11b40*/  UIADD3.64 UR72, UPT, UPT, UR10, 0x1fe, URZ ;  /* 0x000001fe0a487897 */ /* 0x000fe2000fffe0ff */
[----:B--2---:R-:W-:Y:S02]  /*11b50*/  IMAD.U32 R4, RZ, RZ, UR70 ;  /* 0x00000046ff047e24 */ /* 0x004fe4000f8e00ff */
[----:B------:R-:W-:Y:S01]  /*11b60*/  IMAD.U32 R5, RZ, RZ, UR71 ;  /* 0x00000047ff057e24 */ /* 0x000fe2000f8e00ff */
[----:B------:R-:W-:Y:S01]  /*11b70*/  UIADD3.64 UR70, UPT, UPT, UR10, 0x200, URZ ;  /* 0x000002000a467897 */ /* 0x000fe2000fffe0ff */
[----:B------:R0:W-:Y:S01]  /*11b80*/  STL.64 [R1+0x138], R6 ;  /* 0x0001380601007387 */ /* 0x0001e20000100a00 */
[--C-:B------:R-:W-:Y:S02]  /*11b90*/  IMAD.X R2, RZ, RZ, R3.reuse, P2 ;  /* 0x000000ffff027224 */ /* 0x100fe400010e0603 */
[----:B------:R-:W-:Y:S01]  /*11ba0*/  IMAD.X R3, RZ, RZ, R3, P6 ;  /* 0x000000ffff037224 */ /* 0x000fe200030e0603 */
[----:B------:R2:W-:Y:S02]  /*11bb0*/  STL.64 [R1+0x130], R4 ;  /* 0x0001300401007387 */ /* 0x0005e40000100a00 */
[----:B------:R-:W-:-:S02]  /*11bc0*/  R2UR UR65, R2 ;  /* 0x00000000024172ca */ /* 0x000fc400000e0000 */
[----:B------:R-:W-:Y:S01]  /*11bd0*/  R2UR UR67, R3 ;  /* 0x00000000034372ca */ /* 0x000fe200000e0000 */
[----:B------:R-:W-:Y:S01]  /*11be0*/  IMAD.MOV.U32 R3, RZ, RZ, R11 ;  /* 0x000000ffff037224 */ /* 0x000fe200078e000b */
[----:B------:R-:W-:Y:S01]  /*11bf0*/  SHF.L.U32 R2, R210, 0x5, RZ ;  /* 0x00000005d2027819 */ /* 0x000fe200000006ff */
[----:B------:R-:W-:Y:S01]  /*11c00*/  IMAD.MOV.U32 R210, RZ, RZ, RZ ;  /* 0x000000ffffd27224 */ /* 0x000fe200078e00ff */
[----:B0-----:R-:W-:Y:S01]  /*11c10*/  MOV R6, UR72 ;  /* 0x0000004800067c02 */ /* 0x001fe20008000f00 */
[----:B------:R-:W-:Y:S01]  /*11c20*/  IMAD.U32 R7, RZ, RZ, UR73 ;  /* 0x00000049ff077e24 */ /* 0x000fe2000f8e00ff */
[----:B------:R-:W-:Y:S01]  /*11c30*/  UIADD3.64 UR72, UPT, UPT, UR10, 0x202, URZ ;  /* 0x000002020a487897 */ /* 0x000fe2000fffe0ff */
[----:B--2---:R-:W-:Y:S02]  /*11c40*/  IMAD.U32 R4, RZ, RZ, UR70 ;  /* 0x00000046ff047e24 */ /* 0x004fe4000f8e00ff */
[----:B------:R-:W-:Y:S01]  /*11c50*/  IMAD.U32 R5, RZ, RZ, UR71 ;  /* 0x00000047ff057e24 */ /* 0x000fe2000f8e00ff */
[----:B------:R-:W-:Y:S01]  /*11c60*/  UIADD3.64 UR70, UPT, UPT, UR10, 0x204, URZ ;  /* 0x000002040a467897 */ /* 0x000fe2000fffe0ff */
[----:B------:R0:W-:Y:S04]  /*11c70*/  STL.64 [R1+0x128], R6 ;  /* 0x0001280601007387 */ /* 0x0001e80000100a00 */
[----:B------:R2:W-:Y:S01]  /*11c80*/  STL.64 [R1+0x120], R4 ;  /* 0x0001200401007387 */ /* 0x0005e20000100a00 */
[----:B0-----:R-:W-:Y:S01]  /*11c90*/  IMAD.U32 R6, RZ, RZ, UR72 ;  /* 0x00000048ff067e24 */ /* 0x001fe2000f8e00ff */
[----:B------:R-:W-:Y:S01]  /*11ca0*/  MOV R7, UR73 ;  /* 0x0000004900077c02 */ /* 0x000fe20008000f00 */
[----:B------:R-:W-:Y:S01]  /*11cb0*/  UIADD3.64 UR72, UPT, UPT, UR10, 0x2fe, URZ ;  /* 0x000002fe0a487897 */ /* 0x000fe2000fffe0ff */
[----:B--2---:R-:W-:-:S02]  /*11cc0*/  IMAD.U32 R4, RZ, RZ, UR70 ;  /* 0x00000046ff047e24 */ /* 0x004fc4000f8e00ff */
[----:B------:R-:W-:Y:S01]  /*11cd0*/  IMAD.U32 R5, RZ, RZ, UR71 ;  /* 0x00000047ff057e24 */ /* 0x000fe2000f8e00ff */
[----:B------:R-:W-:Y:S01]  /*11ce0*/  UIADD3.64 UR70, UPT, UPT, UR10, 0x300, URZ ;  /* 0x000003000a467897 */ /* 0x000fe2000fffe0ff */
[----:B------:R0:W-:Y:S04]  /*11cf0*/  STL.64 [R1+0x118], R6 ;  /* 0x0001180601007387 */ /* 0x0001e80000100a00 */
[----:B------:R2:W-:Y:S01]  /*11d00*/  STL.64 [R1+0x110], R4 ;  /* 0x0001100401007387 */ /* 0x0005e20000100a00 */
[----:B0-----:R-:W-:Y:S02]  /*11d10*/  IMAD.U32 R6, RZ, RZ, UR72 ;  /* 0x00000048ff067e24 */ /* 0x001fe4000f8e00ff */
[----:B------:R-:W-:Y:S01]  /*11d20*/  IMAD.U32 R7, RZ, RZ, UR73 ;  /* 0x00000049ff077e24 */ /* 0x000fe2000f8e00ff */
[----:B------:R-:W-:Y:S01]  /*11d30*/  UIADD3.64 UR72, UPT, UPT, UR10, 0x302, URZ ;  /* 0x000003020a487897 */ /* 0x000fe2000fffe0ff */
[----:B--2---:R-:W-:Y:S01]  /*11d40*/  MOV R4, UR70 ;  /* 0x0000004600047c02 */ /* 0x004fe20008000f00 */
[----:B------:R-:W-:Y:S01]  /*11d50*/  IMAD.U32 R5, RZ, RZ, UR71 ;  /* 0x00000047ff057e24 */ /* 0x000fe2000f8e00ff */
[----:B------:R-:W-:Y:S01]  /*11d60*/  UIADD3.64 UR70, UPT, UPT, UR10, 0x304, URZ ;  /* 0x000003040a467897 */ /* 0x000fe2000fffe0ff */
[----:B------:R0:W-:Y:S02]  /*11d70*/  STL.64 [R1+0x108], R6 ;  /* 0x0001080601007387 */ /* 0x0001e40000100a00 */
[----:B------:R-:W-:-:S02]  /*11d80*/  IMAD.U32 R250, RZ, RZ, UR72 ;  /* 0x00000048fffa7e24 */ /* 0x000fc4000f8e00ff */
[----:B------:R-:W-:Y:S01]  /*11d90*/  IMAD.U32 R251, RZ, RZ, UR73 ;  /* 0x00000049fffb7e24 */ /* 0x000fe2000f8e00ff */
[----:B------:R-:W-:Y:S01]  /*11da0*/  MOV R249, UR71 ;  /* 0x0000004700f97c02 */ /* 0x000fe20008000f00 */
[----:B------:R-:W-:Y:S01]  /*11db0*/  IMAD.U32 R248, RZ, RZ, UR70 ;  /* 0x00000046fff87e24 */ /* 0x000fe2000f8e00ff */
[----:B------:R-:W-:Y:S01]  /*11dc0*/  UIADD3.64 UR72, UPT, UPT, UR10, 0x3fe, URZ ;  /* 0x000003fe0a487897 */ /* 0x000fe2000fffe0ff */
[----:B------:R0:W-:Y:S01]  /*11dd0*/  STL.64 [R1+0x100], R4 ;  /* 0x0001000401007387 */ /* 0x0001e20000100a00 */
[----:B------:R-:W-:-:S04]  /*11de0*/  UIADD3.64 UR70, UPT, UPT, UR10, 0x400, URZ ;  /* 0x000004000a467897 */ /* 0x000fc8000fffe0ff */
[----:B------:R-:W-:Y:S02]  /*11df0*/  IMAD.U32 R246, RZ, RZ, UR72 ;  /* 0x00000048fff67e24 */ /* 0x000fe4000f8e00ff */
[----:B------:R-:W-:Y:S01]  /*11e00*/  IMAD.U32 R247, RZ, RZ, UR73 ;  /* 0x00000049fff77e24 */ /* 0x000fe2000f8e00ff */
[----:B------:R-:W-:Y:S01]  /*11e10*/  UIADD3.64 UR72, UPT, UPT, UR10, 0x402, URZ ;  /* 0x000004020a487897 */ /* 0x000fe2000fffe0ff */
[----:B------:R-:W-:Y:S02]  /*11e20*/  IMAD.U32 R244, RZ, RZ, UR70 ;  /* 0x00000046fff47e24 */ /* 0x000fe4000f8e00ff */
[----:B------:R-:W-:Y:S01]  /*11e30*/  IMAD.U32 R245, RZ, RZ, UR71 ;  /* 0x00000047fff57e24 */ /* 0x000fe2000f8e00ff */
[----:B------:R-:W-:Y:S02]  /*11e40*/  UIADD3.64 UR70, UPT, UPT, UR10, 0x404, URZ ;  /* 0x000004040a467897 */ /* 0x000fe4000fffe0ff */
[----:B------:R-:W-:Y:S01]  /*11e50*/  MOV R240, UR72 ;  /* 0x0000004800f07c02 */ /* 0x000fe20008000f00 */
[----:B------:R-:W-:Y:S01]  /*11e60*/  IMAD.U32 R241, RZ, RZ, UR73 ;  /* 0x00000049fff17e24 */ /* 0x000fe2000f8e00ff */
[----:B------:R-:W-:-:S02]  /*11e70*/  UIADD3.64 UR72, UPT, UPT, UR10, 0x4fe, URZ ;  /* 0x000004fe0a487897 */ /* 0x000fc4000fffe0ff */
[----:B------:R-:W-:Y:S02]  /*11e80*/  IMAD.U32 R238, RZ, RZ, UR70 ;  /* 0x00000046ffee7e24 */ /* 0x000fe4000f8e00ff */
[----:B------:R-:W-:Y:S01]  /*11e90*/  IMAD.U32 R239, RZ, RZ, UR71 ;  /* 0x00000047ffef7e24 */ /* 0x000fe2000f8e00ff */
[----:B------:R-:W-:Y:S01]  /*11ea0*/  UIADD3.64 UR70, UPT, UPT, UR10, 0x500, URZ ;  /* 0x000005000a467897 */ /* 0x000fe2000fffe0ff */
[----:B------:R-:W-:Y:S01]  /*11eb0*/  IMAD.U32 R236, RZ, RZ, UR72 ;  /* 0x00000048ffec7e24 */ /* 0x000fe2000f8e00ff */
[----:B------:R-:W-:Y:S01]  /*11ec0*/  MOV R237, UR73 ;  /* 0x0000004900ed7c02 */ /* 0x000fe20008000f00 */
[----:B------:R-:W-:-:S03]  /*11ed0*/  UIADD3.64 UR72, UPT, UPT, UR10, 0x502, URZ ;  /* 0x000005020a487897 */ /* 0x000fc6000fffe0ff */
        /* <DEDUP_REMOVED lines=32> */
[----:B0-----:R-:W-:-:S12]  /*120e0*/  UIADD3.64 UR70, UPT, UPT, UR68, 0x400, URZ ;  /* 0x0000040044467897 */ /* 0x001fd8000fffe0ff */
.L_x_21:
[----:B------:R-:W2:Y:S04]  /*120f0*/  LDL.64 R24, [R1+0x8b0] ;  /* 0x0008b00001187983 */ /* 0x000ea80000100a00 */
[----:B------:R-:W3:Y:S04]  /*12100*/  LDL.64 R12, [R1+0x8a8] ;  /* 0x0008a800010c7983 */ /* 0x000ee80000100a00 */
[----:B------:R-:W4:Y:S04]  /*12110*/  LDL.64 R26, [R1+0x8a0] ;  /* 0x0008a000011a7983 */ /* 0x000f280000100a00 */
[----:B------:R-:W5:Y:S04]  /*12120*/  LDL.64 R14, [R1+0x898] ;  /* 0x00089800010e7983 */ /* 0x000f680000100a00 */
[----:B------:R-:W5:Y:S04]  /*12130*/  LDL.64 R30, [R1+0x7b0] ;  /* 0x0007b000011e7983 */ /* 0x000f680000100a00 */
[----:B------:R-:W5:Y:S04]  /*12140*/  LDL.64 R22, [R1+0x7a8] ;  /* 0x0007a80001167983 */ /* 0x000f680000100a00 */
[----:B------:R-:W5:Y:S04]  /*12150*/  LDL.64 R28, [R1+0x7a0] ;  /* 0x0007a000011c7983 */ /* 0x000f680000100a00 */
[----:B------:R-:W5:Y:S01]  /*12160*/  LDL.64 R16, [R1+0x6b0] ;  /* 0x0006b00001107983 */ /* 0x000f620000100a00 */
[----:B------:R-:W-:-:S03]  /*12170*/  IMAD.WIDE R4, R3, 0x2, R202 ;  /* 0x0000000203047825 */ /* 0x000fc600078e02ca */
[----:B------:R-:W5:Y:S01]  /*12180*/  LDL.64 R42, [R1+0x6a8] ;  /* 0x0006a800012a7983 */ /* 0x000f620000100a00 */
[----:B------:R-:W-:-:S03]  /*12190*/  IMAD.WIDE R8, R3, 0x2, R200 ;  /* 0x0000000203087825 */ /* 0x000fc600078e02c8 */
[----:B------:R-:W5:Y:S04]  /*121a0*/  LDL.64 R18, [R1+0x798] ;  /* 0x0007980001127983 */ /* 0x000f680000100a00 */
[----:B------:R-:W5:Y:S04]  /*121b0*/  LDL.64 R36, [R1+0x920] ;  /* 0x0009200001247983 */ /* 0x000f680000100a00 */
[----:B------:R-:W5:Y:S04]  /*121c0*/  LDG.E.U16 R4, desc[UR8][R4.64] ;  /* 0x0000000804047981 */ /* 0x000f68000c1e1500 */
[----:B------:R-:W5:Y:S04]  /*121d0*/  LDL.64 R34, [R1+0x6a0] ;  /* 0x0006a00001227983 */ /* 0x000f680000100a00 */
[----:B------:R-:W5:Y:S04]  /*121e0*/  LDL.64 R40, [R1+0x910] ;  /* 0x0009100001287983 */ /* 0x000f680000100a00 */
[----:B------:R2:W5:Y:S01]  /*121f0*/  LDG.E.U16 R5, desc[UR8][R8.64] ;  /* 0x0000000808057981 */ /* 0x000562000c1e1500 */
[----:B------:R-:W-:-:S03]  /*12200*/  IMAD.WIDE R6, R3, 0x2, R204 ;  /* 0x0000000203067825 */ /* 0x000fc600078e02cc */
[----:B------:R-:W5:Y:S01]  /*12210*/  LDL.64 R32, [R1+0x908] ;  /* 0x0009080001207983 */ /* 0x000f620000100a00 */
[----:B------:R-:W-:-:S03]  /*12220*/  IMAD.WIDE R10, R3, 0x2, R198 ;  /* 0x00000002030a7825 */ /* 0x000fc600078e02c6 */
[----:B------:R-:W5:Y:S04]  /*12230*/  LDG.E.U16 R6, desc[UR8][R6.64] ;  /* 0x0000000806067981 */ /* 0x000f68000c1e1500 */
[----:B------:R-:W5:Y:S04]  /*12240*/  LDL.64 R38, [R1+0x890] ;  /* 0x0008900001267983 */ /* 0x000f680000100a00 */
[----:B------:R-:W5:Y:S04]  /*12250*/  LDL.64 R52, [R1+0x878] ;  /* 0x0008780001347983 */ /* 0x000f680000100a00 */
[----:B------:R4:W5:Y:S04]  /*12260*/  LDG.E.U16 R7, desc[UR8][R10.64] ;  /* 0x000000080a077981 */ /* 0x000968000c1e1500 */
[----:B------:R-:W5:Y:S04]  /*12270*/  LDL.64 R44, [R1+0x790] ;  /* 0x00079000012c7983 */ /* 0x000f680000100a00 */
        /* <DEDUP_REMOVED lines=10> */
[----:B-1----:R-:W5:Y:S04]  /*12320*/  LDL.64 R72, [R1+0x668] ;  /* 0x0006680001487983 */ /* 0x002f680000100a00 */
        /* <DEDUP_REMOVED lines=42> */
[----:B------:R-:W5:Y:S01]  /*125d0*/  LDL.64 R148, [R1+0x6b8] ;  /* 0x0006b80001947983 */ /* 0x000f620000100a00 */
[----:B--2---:R-:W-:-:S03]  /*125e0*/  IMAD.WIDE R8, R3, 0x2, R24 ;  /* 0x0000000203087825 */ /* 0x004fc600078e0218 */
[----:B------:R-:W2:Y:S04]  /*125f0*/  LDL.64 R146, [R1+0x590] ;  /* 0x0005900001927983 */ /* 0x000ea80000100a00 */
[----:B------:R-:W2:Y:S01]  /*12600*/  LDL.64 R24, [R1+0x698] ;  /* 0x0006980001187983 */ /* 0x000ea20000100a00 */
[----:B---3--:R-:W-:-:S03]  /*12610*/  IMAD.WIDE R12, R3, 0x2, R12 ;  /* 0x00000002030c7825 */ /* 0x008fc600078e020c */
[----:B------:R-:W3:Y:S01]  /*12620*/  LDG.E.U16 R8, desc[UR8][R8.64] ;  /* 0x0000000808087981 */ /* 0x000ee2000c1e1500 */
[----:B----4-:R-:W-:-:S03]  /*12630*/  IMAD.WIDE R10, R3, 0x2, R26 ;  /* 0x00000002030a7825 */ /* 0x010fc600078e021a */
[----:B------:R-:W4:Y:S01]  /*12640*/  LDL.64 R26, [R1+0x918] ;  /* 0x00091800011a7983 */ /* 0x000f220000100a00 */
[----:B-----5:R-:W-:-:S03]  /*12650*/  IMAD.WIDE R14, R3, 0x2, R14 ;  /* 0x00000002030e7825 */ /* 0x020fc600078e020e */
[----:B------:R-:W5:Y:S04]  /*12660*/  LDG.E.U16 R10, desc[UR8][R10.64] ;  /* 0x000000080a0a7981 */ /* 0x000f68000c1e1500 */
[----:B0-----:R0:W3:Y:S01]  /*12670*/  LDG.E.U16 R9, desc[UR8][R12.64] ;  /* 0x000000080c097981 */ /* 0x0010e2000c1e1500 */
[----:B------:R-:W-:-:S03]  /*12680*/  IMAD.WIDE R22, R3, 0x2, R22 ;  /* 0x0000000203167825 */ /* 0x000fc600078e0216 */
[----:B------:R-:W3:Y:S04]  /*12690*/  LDL.64 R144, [R1+0x588] ;  /* 0x0005880001907983 */ /* 0x000ee80000100a00 */
[----:B------:R1:W3:Y:S01]  /*126a0*/  LDG.E.U16 R11, desc[UR8][R14.64] ;  /* 0x000000080e0b7981 */ /* 0x0002e2000c1e1500 */
[----:B0-----:R-:W-:-:S03]  /*126b0*/  IMAD.WIDE R12, R3, 0x2, R30 ;  /* 0x00000002030c7825 */ /* 0x001fc600078e021e */
[----:B------:R-:W3:Y:S01]  /*126c0*/  LDL.64 R30, [R1+0x888] ;  /* 0x00088800011e7983 */ /* 0x000ee20000100a00 */
[----:B------:R-:W-:-:S03]  /*126d0*/  IMAD.WIDE R16, R3, 0x2, R16 ;  /* 0x0000000203107825 */ /* 0x000fc600078e0210 */
[----:B------:R-:W5:Y:S01]  /*126e0*/  LDG.E.U16 R12, desc[UR8][R12.64] ;  /* 0x000000080c0c7981 */ /* 0x000f62000c1e1500 */
[----:B-1----:R-:W-:-:S03]  /*126f0*/  IMAD.WIDE R14, R3, 0x2, R28 ;  /* 0x00000002030e7825 */ /* 0x002fc600078e021c */
[----:B------:R-:W5:Y:S01]  /*12700*/  LDL.64 R28, [R1+0x880] ;  /* 0x00088000011c7983 */ /* 0x000f620000100a00 */
[----:B------:R-:W-:-:S03]  /*12710*/  IMAD.WIDE R18, R3, 0x2, R18 ;  /* 0x0000000203127825 */ /* 0x000fc600078e0212 */
[----:B------:R-:W5:Y:S04]  /*12720*/  LDG.E.U16 R16, desc[UR8][R16.64] ;  /* 0x0000000810107981 */ /* 0x000f68000c1e1500 */
[----:B------:R0:W5:Y:S04]  /*12730*/  LDG.E.U16 R13, desc[UR8][R22.64] ;  /* 0x00000008160d7981 */ /* 0x000168000c1e1500 */
[----:B------:R-:W5:Y:S01]  /*12740*/  LDG.E.U16 R14, desc[UR8][R14.64] ;  /* 0x000000080e0e7981 */ /* 0x000f62000c1e1500 */
[----:B0-----:R-:W-:-:S03]  /*12750*/  IMAD.WIDE R22, R3, 0x2, R42 ;  /* 0x0000000203167825 */ /* 0x001fc600078e022a */
[----:B------:R-:W5:Y:S04]  /*12760*/  LDL.64 R42, [R1+0x688] ;  /* 0x00068800012a7983 */ /* 0x000f680000100a00 */
[----:B------:R0:W5:Y:S04]  /*12770*/  LDG.E.U16 R17, desc[UR8][R22.64] ;  /* 0x0000000816117981 */ /* 0x000168000c1e1500 */
[----:B------:R1:W5:Y:S01]  /*12780*/  LDG.E.U16 R15, desc[UR8][R18.64] ;  /* 0x00000008120f7981 */ /* 0x000362000c1e1500 */
[----:B0-----:R-:W-:-:S03]  /*12790*/  IMAD.WIDE R22, R3, 0x2, R36 ;  /* 0x0000000203167825 */ /* 0x001fc600078e0224 */
[----:B------:R-:W5:Y:S01]  /*127a0*/  LDL.64 R36, [R1+0x778] ;  /* 0x0007780001247983 */ /* 0x000f620000100a00 */
[----:B-1----:R-:W-:-:S03]  /*127b0*/  IMAD.WIDE R18, R3, 0x2, R34 ;  /* 0x0000000203127825 */ /* 0x002fc600078e0222 */
[----:B------:R-:W5:Y:S04]  /*127c0*/  LDL.64 R34, [R1+0x788] ;  /* 0x0007880001227983 */ /* 0x000f680000100a00 */
[----:B------:R-:W5:Y:S01]  /*127d0*/  LDG.E.U16 R18, desc[UR8][R18.64] ;  /* 0x0000000812127981 */ /* 0x000f62000c1e1500 */
[----:B------:R-:W-:-:S03]  /*127e0*/  IMAD.WIDE R32, R3, 0x2, R32 ;  /* 0x0000000203207825 */ /* 0x000fc600078e0220 */
[----:B------:R-:W5:Y:S01]  /*127f0*/  LDG.E.U16 R22, desc[UR8][R22.64] ;  /* 0x0000000816167981 */ /* 0x000f62000c1e1500 */
[----:B--2---:R-:W-:-:S05]  /*12800*/  IMAD.WIDE R24, R3, 0x2, R24 ;  /* 0x0000000203187825 */ /* 0x004fca00078e0218 */
[----:B------:R0:W2:Y:S02]  /*12810*/  LDG.E.U16 R19, desc[UR8][R24.64] ;  /* 0x0000000818137981 */ /* 0x0000a4000c1e1500 */
[C---:B0-----:R-:W-:Y:S02]  /*12820*/  IMAD.WIDE R24, R3.reuse, 0x2, R40 ;  /* 0x0000000203187825 */ /* 0x041fe400078e0228 */
[----:B------:R-:W2:Y:S02]  /*12830*/  LDL.64 R40, [R1+0x678] ;  /* 0x0006780001287983 */ /* 0x000ea40000100a00 */
[C---:B----4-:R-:W-:Y:S02]  /*12840*/  IMAD.WIDE R26, R3.reuse, 0x2, R26 ;  /* 0x00000002031a7825 */ /* 0x050fe400078e021a */
[----:B------:R-:W4:Y:S04]  /*12850*/  LDG.E.U16 R24, desc[UR8][R24.64] ;  /* 0x0000000818187981 */ /* 0x000f28000c1e1500 */
[----:B------:R0:W4:Y:S01]  /*12860*/  LDG.E.U16 R23, desc[UR8][R26.64] ;  /* 0x000000081a177981 */ /* 0x000122000c1e1500 */
[----:B---3--:R-:W-:-:S03]  /*12870*/  IMAD.WIDE R30, R3, 0x2, R30 ;  /* 0x00000002031e7825 */ /* 0x008fc600078e021e */
[----:B------:R1:W3:Y:S01]  /*12880*/  LDG.E.U16 R25, desc[UR8][R32.64] ;  /* 0x0000000820197981 */ /* 0x0002e2000c1e1500 */
[----:B0-----:R-:W-:-:S03]  /*12890*/  IMAD.WIDE R26, R3, 0x2, R38 ;  /* 0x00000002031a7825 */ /* 0x001fc600078e0226 */
[----:B------:R-:W3:Y:S01]  /*128a0*/  LDL.64 R38, [R1+0x940] ;  /* 0x0009400001267983 */ /* 0x000ee20000100a00 */
[----:B-----5:R-:W-:-:S03]  /*128b0*/  IMAD.WIDE R28, R3, 0x2, R28 ;  /* 0x00000002031c7825 */ /* 0x020fc600078e021c */
[----:B------:R-:W5:Y:S01]  /*128c0*/  LDG.E.U16 R26, desc[UR8][R26.64] ;  /* 0x000000081a1a7981 */ /* 0x000f62000c1e1500 */
[----:B-1----:R-:W-:-:S03]  /*128d0*/  IMAD.WIDE R32, R3, 0x2, R52 ;  /* 0x0000000203207825 */ /* 0x002fc600078e0234 */
[----:B------:R-:W4:Y:S04]  /*128e0*/  LDG.E.U16 R28, desc[UR8][R28.64] ;  /* 0x000000081c1c7981 */ /* 0x000f28000c1e1500 */
[----:B------:R-:W4:Y:S04]  /*128f0*/  LDL.64 R52, [R1+0x770] ;  /* 0x0007700001347983 */ /* 0x000f280000100a00 */
[----:B------:R0:W4:Y:S04]  /*12900*/  LDG.E.U16 R27, desc[UR8][R30.64] ;  /* 0x000000081e1b7981 */ /* 0x000128000c1e1500 */
[----:B------:R1:W5:Y:S01]  /*12910*/  LDG.E.U16 R29, desc[UR8][R32.64] ;  /* 0x00000008201d7981 */ /* 0x000362000c1e1500 */
[----:B0-----:R-:W-:-:S03]  /*12920*/  IMAD.WIDE R30, R3, 0x2, R44 ;  /* 0x00000002031e7825 */ /* 0x001fc600078e022c */
[----:B------:R-:W5:Y:S01]  /*12930*/  LDL.64 R44, [R1+0x870] ;  /* 0x00087000012c7983 */ /* 0x000f620000100a00 */
[----:B-1----:R-:W-:-:S03]  /*12940*/  IMAD.WIDE R32, R3, 0x2, R46 ;  /* 0x0000000203207825 */ /* 0x002fc600078e022e */
[----:B------:R-:W5:Y:S01]  /*12950*/  LDL.64 R46, [R1+0x860] ;  /* 0x00086000012e7983 */ /* 0x000f620000100a00 */
[----:B------:R-:W-:-:S03]  /*12960*/  IMAD.WIDE R36, R3, 0x2, R36 ;  /* 0x0000000203247825 */ /* 0x000fc600078e0224 */
[----:B------:R-:W5:Y:S01]  /*12970*/  LDG.E.U16 R32, desc[UR8][R32.64] ;  /* 0x0000000820207981 */ /* 0x000f62000c1e1500 */
[----:B------:R-:W-:-:S03]  /*12980*/  IMAD.WIDE R34, R3, 0x2, R34 ;  /* 0x0000000203227825 */ /* 0x000fc600078e0222 */
[----:B------:R-:W5:Y:S04]  /*12990*/  LDG.E.U16 R30, desc[UR8][R30.64] ;  /* 0x000000081e1e7981 */ /* 0x000f68000c1e1500 */
        /* <DEDUP_REMOVED lines=8> */
[----:B------:R-:W5:Y:S04]  /*12a20*/  LDG.E.U16 R34, desc[UR8][R34.64] ;  /* 0x0000000822227981 */ /* 0x000f68000c1e1500 */
[----:B------:R-:W5:Y:S01]  /*12a30*/  LDG.E.U16 R35, desc[UR8][R42.64] ;  /* 0x000000082a237981 */ /* 0x000f62000c1e1500 */
[----:B--2---:R-:W-:-:S05]  /*12a40*/  IMAD.WIDE R40, R3, 0x2, R40 ;  /* 0x0000000203287825 */ /* 0x004fca00078e0228 */
[----:B------:R0:W2:Y:S02]  /*12a50*/  LDG.E.U16 R37, desc[UR8][R40.64] ;  /* 0x0000000828257981 */ /* 0x0000a4000c1e1500 */
[C---:B0-----:R-:W-:Y:S02]  /*12a60*/  IMAD.WIDE R40, R3.reuse, 0x2, R54 ;  /* 0x0000000203287825 */ /* 0x041fe400078e0236 */
[----:B------:R-:W2:Y:S02]  /*12a70*/  LDL.64 R54, [R1+0x660] ;  /* 0x0006600001367983 */ /* 0x000ea40000100a00 */
[C---:B---3--:R-:W-:Y:S02]  /*12a80*/  IMAD.WIDE R38, R3.reuse, 0x2, R38 ;  /* 0x0000000203267825 */ /* 0x048fe400078e0226 */
[----:B------:R-:W3:Y:S02]  /*12a90*/  LDG.E.U16 R40, desc[UR8][R40.64] ;  /* 0x0000000828287981 */ /* 0x000ee4000c1e1500 */
[----:B------:R-:W-:-:S02]  /*12aa0*/  IMAD.WIDE R42, R3, 0x2, R62 ;  /* 0x00000002032a7825 */ /* 0x000fc400078e023e */
[----:B------:R-:W3:Y:S04]  /*12ab0*/  LDG.E.U16 R38, desc[UR8][R38.64] ;  /* 0x0000000826267981 */ /* 0x000ee8000c1e1500 */
[----:B------:R-:W3:Y:S04]  /*12ac0*/  LDL.64 R62, [R1+0x5c0] ;  /* 0x0005c000013e7983 */ /* 0x000ee80000100a00 */
[----:B------:R0:W3:Y:S01]  /*12ad0*/  LDG.E.U16 R39, desc[UR8][R42.64] ;  /* 0x000000082a277981 */ /* 0x0000e2000c1e1500 */
[----:B----4-:R-:W-:-:S04]  /*12ae0*/  IMAD.WIDE R52, R3, 0x2, R52 ;  /* 0x0000000203347825 */ /* 0x010fc800078e0234 */
[C---:B0-----:R-:W-:Y:S02]  /*12af0*/  IMAD.WIDE R42, R3.reuse, 0x2, R56 ;  /* 0x00000002032a7825 */ /* 0x041fe400078e0238 */
[----:B------:R-:W4:Y:S02]  /*12b00*/  LDL.64 R56, [R1+0x5d0] ;  /* 0x0005d00001387983 */ /* 0x000f240000100a00 */
[C---:B-----5:R-:W-:Y:S02]  /*12b10*/  IMAD.WIDE R44, R3.reuse, 0x2, R44 ;  /* 0x00000002032c7825 */ /* 0x060fe400078e022c */
[----:B------:R-:W5:Y:S02]  /*12b20*/  LDG.E.U16 R42, desc[UR8][R42.64] ;  /* 0x000000082a2a7981 */ /* 0x000f64000c1e1500 */
[C---:B------:R-:W-:Y:S02]  /*12b30*/  IMAD.WIDE R46, R3.reuse, 0x2, R46 ;  /* 0x00000002032e7825 */ /* 0x040fe400078e022e */
[----:B------:R0:W5:Y:S04]  /*12b40*/  LDG.E.U16 R41, desc[UR8][R44.64] ;  /* 0x000000082c297981 */ /* 0x000168000c1e1500 */
[----:B------:R1:W5:Y:S01]  /*12b50*/  LDG.E.U16 R43, desc[UR8][R46.64] ;  /* 0x000000082e2b7981 */ /* 0x000362000c1e1500 */
[----:B0-----:R-:W-:-:S03]  /*12b60*/  IMAD.WIDE R44, R3, 0x2, R60 ;  /* 0x00000002032c7825 */ /* 0x001fc600078e023c */
[----:B------:R-:W5:Y:S01]  /*12b70*/  LDL.64 R60, [R1+0x850] ;  /* 0x00085000013c7983 */ /* 0x000f620000100a00 */
[----:B-1----:R-:W-:-:S03]  /*12b80*/  IMAD.WIDE R46, R3, 0x2, R58 ;  /* 0x00000002032e7825 */ /* 0x002fc600078e023a */
[----:B------:R-:W5:Y:S04]  /*12b90*/  LDG.E.U16 R44, desc[UR8][R44.64] ;  /* 0x000000082c2c7981 */ /* 0x000f68000c1e1500 */
[----:B------:R-:W5:Y:S01]  /*12ba0*/  LDL.64 R58, [R1+0x848] ;  /* 0x00084800013a7983 */ /* 0x000f620000100a00 */
[----:B------:R-:W-:-:S03]  /*12bb0*/  IMAD.WIDE R48, R3, 0x2, R48 ;  /* 0x0000000203307825 */ /* 0x000fc600078e0230 */
[----:B------:R-:W5:Y:S01]  /*12bc0*/  LDG.E.U16 R46, desc[UR8][R46.64] ;  /* 0x000000082e2e7981 */ /* 0x000f62000c1e1500 */
[----:B------:R-:W-:-:S03]  /*12bd0*/  IMAD.WIDE R50, R3, 0x2, R50 ;  /* 0x0000000203327825 */ /* 0x000fc600078e0232 */
[----:B------:R0:W5:Y:S04]  /*12be0*/  LDG.E.U16 R45, desc[UR8][R52.64] ;  /* 0x00000008342d7981 */ /* 0x000168000c1e1500 */
[----:B------:R-:W5:Y:S04]  /*12bf0*/  LDG.E.U16 R48, desc[UR8][R48.64] ;  /* 0x0000000830307981 */ /* 0x000f68000c1e1500 */
[----:B------:R1:W5:Y:S01]  /*12c00*/  LDG.E.U16 R47, desc[UR8][R50.64] ;  /* 0x00000008322f7981 */ /* 0x000362000c1e1500 */
[----:B0-----:R-:W-:-:S03]  /*12c10*/  IMAD.WIDE R52, R3, 0x2, R64 ;  /* 0x0000000203347825 */ /* 0x001fc600078e0240 */
[----:B------:R-:W5:Y:S04]  /*12c20*/  LDL.64 R64, [R1+0x750] ;  /* 0x0007500001407983 */ /* 0x000f680000100a00 */
[----:B------:R0:W5:Y:S01]  /*12c30*/  LDG.E.U16 R49, desc[UR8][R52.64] ;  /* 0x0000000834317981 */ /* 0x000162000c1e1500 */
[----:B-1----:R-:W-:-:S03]  /*12c40*/  IMAD.WIDE R50, R3, 0x2, R72 ;  /* 0x0000000203327825 */ /* 0x002fc600078e0248 */
[----:B------:R-:W5:Y:S04]  /*12c50*/  LDL.64 R72, [R1+0x650] ;  /* 0x0006500001487983 */ /* 0x000f680000100a00 */
[----:B------:R-:W5:Y:S01]  /*12c60*/  LDG.E.U16 R50, desc[UR8][R50.64] ;  /* 0x0000000832327981 */ /* 0x000f62000c1e1500 */
[----:B0-----:R-:W-:-:S03]  /*12c70*/  IMAD.WIDE R52, R3, 0x2, R66 ;  /* 0x0000000203347825 */ /* 0x001fc600078e0242 */
[----:B------:R-:W5:Y:S04]  /*12c80*/  LDL.64 R66, [R1+0x740] ;  /* 0x0007400001427983 */ /* 0x000f680000100a00 */
[----:B------:R-:W5:Y:S01]  /*12c90*/  LDG.E.U16 R52, desc[UR8][R52.64] ;  /* 0x0000000834347981 */ /* 0x000f62000c1e1500 */
[----:B--2---:R-:W-:-:S05]  /*12ca0*/  IMAD.WIDE R54, R3, 0x2, R54 ;  /* 0x0000000203367825 */ /* 0x004fca00078e0236 */
[----:B------:R0:W2:Y:S02]  /*12cb0*/  LDG.E.U16 R51, desc[UR8][R54.64] ;  /* 0x0000000836337981 */ /* 0x0000a4000c1e1500 */
[C---:B0-----:R-:W-:Y:S02]  /*12cc0*/  IMAD.WIDE R54, R3.reuse, 0x2, R70 ;  /* 0x0000000203367825 */ /* 0x041fe400078e0246 */
[----:B------:R-:W2:Y:S02]  /*12cd0*/  LDL.64 R70, [R1+0x640] ;  /* 0x0006400001467983 */ /* 0x000ea40000100a00 */
[C---:B---3--:R-:W-:Y:S02]  /*12ce0*/  IMAD.WIDE R62, R3.reuse, 0x2, R62 ;  /* 0x00000002033e7825 */ /* 0x048fe400078e023e */
[----:B------:R-:W3:Y:S02]  /*12cf0*/  LDG.E.U16 R54, desc[UR8][R54.64] ;  /* 0x0000000836367981 */ /* 0x000ee4000c1e1500 */
[----:B----4-:R-:W-:-:S02]  /*12d00*/  IMAD.WIDE R56, R3, 0x2, R56 ;  /* 0x0000000203387825 */ /* 0x010fc400078e0238 */
[----:B------:R-:W4:Y:S04]  /*12d10*/  LDG.E.U16 R55, desc[UR8][R62.64] ;  /* 0x000000083e377981 */ /* 0x000f28000c1e1500 */
[----:B------:R0:W3:Y:S02]  /*12d20*/  LDG.E.U16 R53, desc[UR8][R56.64] ;  /* 0x0000000838357981 */ /* 0x0000e4000c1e1500 */
[C---:B0-----:R-:W-:Y:S02]  /*12d30*/  IMAD.WIDE R56, R3.reuse, 0x2, R68 ;  /* 0x0000000203387825 */ /* 0x041fe400078e0244 */
[----:B------:R-:W3:Y:S02]  /*12d40*/  LDL.64 R68, [R1+0x638] ;  /* 0x0006380001447983 */ /* 0x000ee40000100a00 */
[----:B-----5:R-:W-:-:S02]  /*12d50*/  IMAD.WIDE R60, R3, 0x2, R60 ;  /* 0x00000002033c7825 */ /* 0x020fc400078e023c */
[----:B------:R-:W5:Y:S02]  /*12d60*/  LDG.E.U16 R56, desc[UR8][R56.64] ;  /* 0x0000000838387981 */ /* 0x000f64000c1e1500 */
[C---:B------:R-:W-:Y:S02]  /*12d70*/  IMAD.WIDE R62, R3.reuse, 0x2, R82 ;  /* 0x00000002033e7825 */ /* 0x040fe400078e0252 */
[----:B------:R-:W4:Y:S02]  /*12d80*/  LDL.64 R82, [R1+0x820] ;  /* 0x0008200001527983 */ /* 0x000f240000100a00 */
[C---:B------:R-:W-:Y:S02]  /*12d90*/  IMAD.WIDE R58, R3.reuse, 0x2, R58 ;  /* 0x00000002033a7825 */ /* 0x040fe400078e023a */
[----:B------:R0:W5:Y:S04]  /*12da0*/  LDG.E.U16 R57, desc[UR8][R60.64] ;  /* 0x000000083c397981 */ /* 0x000168000c1e1500 */
[----:B------:R-:W5:Y:S01]  /*12db0*/  LDG.E.U16 R58, desc[UR8][R58.64] ;  /* 0x000000083a3a7981 */ /* 0x000f62000c1e1500 */
[----:B0-----:R-:W-:-:S03]  /*12dc0*/  IMAD.WIDE R60, R3, 0x2, R74 ;  /* 0x00000002033c7825 */ /* 0x001fc600078e024a */
[----:B------:R-:W5:Y:S04]  /*12dd0*/  LDL.64 R74, [R1+0x5a0] ;  /* 0x0005a000014a7983 */ /* 0x000f680000100a00 */
[----:B------:R0:W5:Y:S01]  /*12de0*/  LDG.E.U16 R59, desc[UR8][R62.64] ;  /* 0x000000083e3b7981 */ /* 0x000162000c1e1500 */
[----:B------:R-:W-:-:S03]  /*12df0*/  IMAD.WIDE R64, R3, 0x2, R64 ;  /* 0x0000000203407825 */ /* 0x000fc600078e0240 */
[----:B------:R-:W5:Y:S01]  /*12e00*/  LDG.E.U16 R60, desc[UR8][R60.64] ;  /* 0x000000083c3c7981 */ /* 0x000f62000c1e1500 */
[----:B0-----:R-:W-:-:S03]  /*12e10*/  IMAD.WIDE R62, R3, 0x2, R76 ;  /* 0x00000002033e7825 */ /* 0x001fc600078e024c */
[----:B------:R-:W5:Y:S04]  /*12e20*/  LDL.64 R76, [R1+0x830] ;  /* 0x00083000014c7983 */ /* 0x000f680000100a00 */
[----:B------:R-:W5:Y:S01]  /*12e30*/  LDG.E.U16 R62, desc[UR8][R62.64] ;  /* 0x000000083e3e7981 */ /* 0x000f62000c1e1500 */
[----:B------:R-:W-:-:S03]  /*12e40*/  IMAD.WIDE R66, R3, 0x2, R66 ;  /* 0x0000000203427825 */ /* 0x000fc600078e0242 */
[----:B------:R-:W5:Y:S04]  /*12e50*/  LDG.E.U16 R61, desc[UR8][R64.64] ;  /* 0x00000008403d7981 */ /* 0x000f68000c1e1500 */
[----:B------:R0:W5:Y:S02]  /*12e60*/  LDG.E.U16 R63, desc[UR8][R66.64] ;  /* 0x00000008423f7981 */ /* 0x000164000c1e1500 */
[C---:B0-----:R-:W-:Y:S02]  /*12e70*/  IMAD.WIDE R66, R3.reuse, 0x2, R78 ;  /* 0x0000000203427825 */ /* 0x041fe400078e024e */
[----:B------:R-:W5:Y:S02]  /*12e80*/  LDL.64 R78, [R1+0x728] ;  /* 0x00072800014e7983 */ /* 0x000f640000100a00 */
[----:B------:R-:W-:-:S02]  /*12e90*/  IMAD.WIDE R64, R3, 0x2, R80 ;  /* 0x0000000203407825 */ /* 0x000fc400078e0250 */
[----:B------:R-:W5:Y:S04]  /*12ea0*/  LDG.E.U16 R66, desc[UR8][R66.64] ;  /* 0x0000000842427981 */ /* 0x000f68000c1e1500 */
[----:B------:R-:W5:Y:S01]  /*12eb0*/  LDL.64 R80, [R1+0x730] ;  /* 0x0007300001507983 */ /* 0x000f620000100a00 */
[----:B------:R-:W-:-:S03]  /*12ec0*/  IMAD.WIDE R72, R3, 0x2, R72 ;  /* 0x0000000203487825 */ /* 0x000fc600078e0248 */
[----:B------:R-:W5:Y:S04]  /*12ed0*/  LDG.E.U16 R64, desc[UR8][R64.64] ;  /* 0x0000000840407981 */ /* 0x000f68000c1e1500 */
[----:B------:R-:W5:Y:S01]  /*12ee0*/  LDG.E.U16 R65, desc[UR8][R72.64] ;  /* 0x0000000848417981 */ /* 0x000f62000c1e1500 */
[----:B--2---:R-:W-:-:S05]  /*12ef0*/  IMAD.WIDE R70, R3, 0x2, R70 ;  /* 0x0000000203467825 */ /* 0x004fca00078e0246 */
[----:B------:R0:W2:Y:S02]  /*12f00*/  LDG.E.U16 R67, desc[UR8][R70.64] ;  /* 0x0000000846437981 */ /* 0x0000a4000c1e1500 */
[C---:B0-----:R-:W-:Y:S02]  /*12f10*/  IMAD.WIDE R70, R3.reuse, 0x2, R86 ;  /* 0x0000000203467825 */ /* 0x041fe400078e0256 */
[----:B------:R-:W2:Y:S02]  /*12f20*/  LDL.64 R86, [R1+0x620] ;  /* 0x0006200001567983 */ /* 0x000ea40000100a00 */
[C---:B------:R-:W-:Y:S02]  /*12f30*/  IMAD.WIDE R72, R3.reuse, 0x2, R88 ;  /* 0x0000000203487825 */ /* 0x040fe400078e0258 */
[----:B------:R-:W2:Y:S04]  /*12f40*/  LDG.E.U16 R70, desc[UR8][R70.64] ;  /* 0x0000000846467981 */ /* 0x000ea8000c1e1500 */
[----:B------:R-:W2:Y:S01]  /*12f50*/  LDL.64 R88, [R1+0x630] ;  /* 0x0006300001587983 */ /* 0x000ea20000100a00 */
[----:B---3--:R-:W-:-:S06]  /*12f60*/  IMAD.WIDE R68, R3, 0x2, R68 ;  /* 0x0000000203447825 */ /* 0x008fcc00078e0244 */
[----:B------:R-:W3:Y:S01]  /*12f70*/  LDG.E.U16 R68, desc[UR8][R68.64] ;  /* 0x0000000844447981 */ /* 0x000ee2000c1e1500 */
[----:B----4-:R-:W-:-:S03]  /*12f80*/  IMAD.WIDE R82, R3, 0x2, R82 ;  /* 0x0000000203527825 */ /* 0x010fc600078e0252 */
[----:B------:R0:W4:Y:S01]  /*12f90*/  LDG.E.U16 R69, desc[UR8][R72.64] ;  /* 0x0000000848457981 */ /* 0x000122000c1e1500 */
[----:B-----5:R-:W-:-:S04]  /*12fa0*/  IMAD.WIDE R74, R3, 0x2, R74 ;  /* 0x00000002034a7825 */ /* 0x020fc800078e024a */
[C---:B0-----:R-:W-:Y:S01]  /*12fb0*/  IMAD.WIDE R72, R3.reuse, 0x2, R94 ;  /* 0x0000000203487825 */ /* 0x041fe200078e025e */
[----:B------:R0:W5:Y:S04]  /*12fc0*/  LDG.E.U16 R71, desc[UR8][R74.64] ;  /* 0x000000084a477981 */ /* 0x000168000c1e1500 */
[----:B------:R-:W3:Y:S04]  /*12fd0*/  LDL.64 R94, [R1+0x800] ;  /* 0x00080000015e7983 */ /* 0x000ee80000100a00 */
[----:B------:R-:W3:Y:S01]  /*12fe0*/  LDG.E.U16 R72, desc[UR8][R72.64] ;  /* 0x0000000848487981 */ /* 0x000ee2000c1e1500 */
[----:B0-----:R-:W-:-:S03]  /*12ff0*/  IMAD.WIDE R74, R3, 0x2, R92 ;  /* 0x00000002034a7825 */ /* 0x001fc600078e025c */
[----:B------:R-:W3:Y:S01]  /*13000*/  LDL.64 R92, [R1+0x810] ;  /* 0x00081000015c7983 */ /* 0x000ee20000100a00 */
[----:B------:R-:W-:-:S03]  /*13010*/  IMAD.WIDE R76, R3, 0x2, R76 ;  /* 0x00000002034c7825 */ /* 0x000fc600078e024c */
[----:B------:R-:W4:Y:S04]  /*13020*/  LDG.E.U16 R74, desc[UR8][R74.64] ;  /* 0x000000084a4a7981 */ /* 0x000f28000c1e1500 */
[----:B------:R0:W4:Y:S04]  /*13030*/  LDG.E.U16 R73, desc[UR8][R76.64] ;  /* 0x000000084c497981 */ /* 0x000128000c1e1500 */
[----:B------:R1:W4:Y:S01]  /*13040*/  LDG.E.U16 R75, desc[UR8][R82.64] ;  /* 0x00000008524b7981 */ /* 0x000322000c1e1500 */
[----:B0-----:R-:W-:-:S03]  /*13050*/  IMAD.WIDE R76, R3, 0x2, R90 ;  /* 0x00000002034c7825 */ /* 0x001fc600078e025a */
[----:B------:R-:W4:Y:S01]  /*13060*/  LDL.64 R90, [R1+0x8f8] ;  /* 0x0008f800015a7983 */ /* 0x000f220000100a00 */
[----:B------:R-:W-:-:S03]  /*13070*/  IMAD.WIDE R78, R3, 0x2, R78 ;  /* 0x00000002034e7825 */ /* 0x000fc600078e024e */
[----:B------:R-:W5:Y:S01]  /*13080*/  LDG.E.U16 R76, desc[UR8][R76.64] ;  /* 0x000000084c4c7981 */ /* 0x000f62000c1e1500 */
[----:B-1----:R-:W-:-:S03]  /*13090*/  IMAD.WIDE R82, R3, 0x2, R84 ;  /* 0x0000000203527825 */ /* 0x002fc600078e0254 */
[----:B------:R-:W5:Y:S01]  /*130a0*/  LDG.E.U16 R78, desc[UR8][R78.64] ;  /* 0x000000084e4e7981 */ /* 0x000f62000c1e1500 */
[----:B------:R-:W0:Y:S01]  /*130b0*/  LDC R84, c[0x0][0x3c4] ;  /* 0x0000f100ff547b82 */ /* 0x000e220000000800 */
[----:B------:R-:W-:-:S05]  /*130c0*/  IMAD.WIDE R80, R3, 0x2, R80 ;  /* 0x0000000203507825 */ /* 0x000fca00078e0250 */
[----:B------:R-:W5:Y:S04]  /*130d0*/  LDG.E.U16 R77, desc[UR8][R80.64] ;  /* 0x00000008504d7981 */ /* 0x000f68000c1e1500 */
[----:B------:R1:W5:Y:S02]  /*130e0*/  LDG.E.U16 R79, desc[UR8][R82.64] ;  /* 0x00000008524f7981 */ /* 0x000364000c1e1500 */
[C---:B-1----:R-:W-:Y:S02]  /*130f0*/  IMAD.WIDE R82, R3.reuse, 0x2, R100 ;  /* 0x0000000203527825 */ /* 0x042fe400078e0264 */
[----:B------:R-:W5:Y:S02]  /*13100*/  LDL.64 R100, [R1+0x710] ;  /* 0x0007100001647983 */ /* 0x000f640000100a00 */
[----:B------:R-:W-:-:S02]  /*13110*/  IMAD.WIDE R80, R3, 0x2, R102 ;  /* 0x0000000203507825 */ /* 0x000fc400078e0266 */
[----:B------:R-:W5:Y:S04]  /*13120*/  LDG.E.U16 R82, desc[UR8][R82.64] ;  /* 0x0000000852527981 */ /* 0x000f68000c1e1500 */
[----:B------:R-:W5:Y:S01]  /*13130*/  LDL.64 R102, [R1+0x700] ;  /* 0x0007000001667983 */ /* 0x000f620000100a00 */
[----:B--2---:R-:W-:-:S03]  /*13140*/  IMAD.WIDE R86, R3, 0x2, R86 ;  /* 0x0000000203567825 */ /* 0x004fc600078e0256 */
[----:B------:R-:W2:Y:S04]  /*13150*/  LDG.E.U16 R80, desc[UR8][R80.64] ;  /* 0x0000000850507981 */ /* 0x000ea8000c1e1500 */
[----:B------:R1:W2:Y:S02]  /*13160*/  LDG.E.U16 R83, desc[UR8][R86.64] ;  /* 0x0000000856537981 */ /* 0x0002a4000c1e1500 */
[----:B-1----:R-:W-:Y:S02]  /*13170*/  IMAD.WIDE R86, R3, 0x2, R104 ;  /* 0x0000000203567825 */ /* 0x002fe400078e0268 */
[----:B------:R-:W2:Y:S02]  /*13180*/  LDL.64 R104, [R1+0x6f8] ;  /* 0x0006f80001687983 */ /* 0x000ea40000100a00 */
[----:B0-----:R-:W-:-:S04]  /*13190*/  IMAD.SHL.U32 R84, R84, 0x2, RZ ;  /* 0x0000000254547824 */ /* 0x001fc800078e00ff */
[----:B------:R-:W-:-:S04]  /*131a0*/  IMAD.WIDE R84, R84, 0x2, R198 ;  /* 0x0000000254547825 */ /* 0x000fc800078e02c6 */
[----:B------:R-:W-:-:S04]  /*131b0*/  IMAD.WIDE R88, R3, 0x2, R88 ;  /* 0x0000000203587825 */ /* 0x000fc800078e0258 */
[C---:B------:R-:W-:Y:S01]  /*131c0*/  IMAD.WIDE R84, R3.reuse, 0x2, R84 ;  /* 0x0000000203547825 */ /* 0x040fe200078e0254 */
[----:B------:R0:W2:Y:S05]  /*131d0*/  LDG.E.U16 R81, desc[UR8][R88.64] ;  /* 0x0000000858517981 */ /* 0x0000aa000c1e1500 */
[----:B------:R-:W2:Y:S01]  /*131e0*/  LDG.E.U16 R84, desc[UR8][R84.64] ;  /* 0x0000000854547981 */ /* 0x000ea2000c1e1500 */
[----:B0-----:R-:W-:-:S03]  /*131f0*/  IMAD.WIDE R88, R3, 0x2, R98 ;  /* 0x0000000203587825 */ /* 0x001fc600078e0262 */
[----:B------:R0:W2:Y:S02]  /*13200*/  LDG.E.U16 R85, desc[UR8][R86.64] ;  /* 0x0000000856557981 */ /* 0x0000a4000c1e1500 */
[C---:B0-----:R-:W-:Y:S02]  /*13210*/  IMAD.WIDE R86, R3.reuse, 0x2, R96 ;  /* 0x0000000203567825 */ /* 0x041fe400078e0260 */
[----:B------:R0:W2:Y:S02]  /*13220*/  LDG.E.U16 R96, desc[UR8][R88.64] ;  /* 0x0000000858607981 */ /* 0x0000a4000c1e1500 */
[C---:B---3--:R-:W-:Y:S02]  /*13230*/  IMAD.WIDE R92, R3.reuse, 0x2, R92 ;  /* 0x00000002035c7825 */ /* 0x048fe400078e025c */
[----:B------:R-:W3:Y:S04]  /*13240*/  LDG.E.U16 R99, desc[UR8][R86.64] ;  /* 0x0000000856637981 */ /* 0x000ee8000c1e1500 */
[----:B------:R-:W3:Y:S01]  /*13250*/  LDG.E.U16 R98, desc[UR8][R92.64] ;  /* 0x000000085c627981 */ /* 0x000ee2000c1e1500 */
[----:B----4-:R-:W-:-:S05]  /*13260*/  IMAD.WIDE R90, R3, 0x2, R90 ;  /* 0x00000002035a7825 */ /* 0x010fca00078e025a */
[----:B------:R1:W4:Y:S01]  /*13270*/  LDG.E.U16 R97, desc[UR8][R90.64] ;  /* 0x000000085a617981 */ /* 0x000322000c1e1500 */
[C---:B0-----:R-:W-:Y:S02]  /*13280*/  IMAD.WIDE R88, R3.reuse, 0x2, R94 ;  /* 0x0000000203587825 */ /* 0x041fe400078e025e */
[----:B------:R-:W0:Y:S02]  /*13290*/  LDC R94, c[0x0][0x3c4] ;  /* 0x0000f100ff5e7b82 */ /* 0x000e240000000800 */
[C---:B-1----:R-:W-:Y:S02]  /*132a0*/  IMAD.WIDE R90, R3.reuse, 0x2, R112 ;  /* 0x00000002035a7825 */ /* 0x042fe400078e0270 */
[----:B------:R-:W3:Y:S02]  /*132b0*/  LDL.64 R112, [R1+0x8d8] ;  /* 0x0008d80001707983 */ /* 0x000ee40000100a00 */
[C---:B-----5:R-:W-:Y:S02]  /*132c0*/  IMAD.WIDE R92, R3.reuse, 0x2, R100 ;  /* 0x00000002035c7825 */ /* 0x060fe400078e0264 */
[----:B------:R1:W5:Y:S04]  /*132d0*/  LDG.E.U16 R100, desc[UR8][R88.64] ;  /* 0x0000000858647981 */ /* 0x000368000c1e1500 */
[----:B------:R2:W4:Y:S01]  /*132e0*/  LDG.E.U16 R101, desc[UR8][R90.64] ;  /* 0x000000085a657981 */ /* 0x000522000c1e1500 */
[----:B------:R-:W-:-:S03]  /*132f0*/  IMAD.WIDE R86, R3, 0x2, R102 ;  /* 0x0000000203567825 */ /* 0x000fc600078e0266 */
[----:B------:R-:W4:Y:S01]  /*13300*/  LDG.E.U16 R102, desc[UR8][R92.64] ;  /* 0x000000085c667981 */ /* 0x000f22000c1e1500 */
[----:B-1----:R-:W-:-:S03]  /*13310*/  IMAD.WIDE R88, R3, 0x2, R114 ;  /* 0x0000000203587825 */ /* 0x002fc600078e0272 */
[----:B------:R-:W4:Y:S04]  /*13320*/  LDL.64 R114, [R1+0x7e0] ;  /* 0x0007e00001727983 */ /* 0x000f280000100a00 */
[----:B------:R-:W5:Y:S01]  /*13330*/  LDG.E.U16 R103, desc[UR8][R88.64] ;  /* 0x0000000858677981 */ /* 0x000f62000c1e1500 */
[----:B--2---:R-:W-:-:S03]  /*13340*/  IMAD.WIDE R90, R3, 0x2, R104 ;  /* 0x00000002035a7825 */ /* 0x004fc600078e0268 */
[----:B------:R1:W2:Y:S04]  /*13350*/  LDG.E.U16 R104, desc[UR8][R86.64] ;  /* 0x0000000856687981 */ /* 0x0002a8000c1e1500 */
[----:B------:R0:W2:Y:S01]  /*13360*/  LDG.E.U16 R105, desc[UR8][R90.64] ;  /* 0x000000085a697981 */ /* 0x0000a2000c1e1500 */
[----:B-1----:R-:W-:-:S03]  /*13370*/  IMAD.WIDE R86, R3, 0x2, R124 ;  /* 0x0000000203567825 */ /* 0x002fc600078e027c */
[----:B------:R-:W2:Y:S01]  /*13380*/  LDL.64 R124, [R1+0x8d0] ;  /* 0x0008d000017c7983 */ /* 0x000ea20000100a00 */
[----:B0-----:R-:W-:-:S03]  /*13390*/  IMAD.WIDE R90, R3, 0x2, R106 ;  /* 0x00000002035a7825 */ /* 0x001fc600078e026a */
[----:B------:R0:W2:Y:S02]  /*133a0*/  LDG.E.U16 R107, desc[UR8][R86.64] ;  /* 0x00000008566b7981 */ /* 0x0000a4000c1e1500 */
[C---:B0-----:R-:W-:Y:S02]  /*133b0*/  IMAD.WIDE R86, R3.reuse, 0x2, R108 ;  /* 0x0000000203567825 */ /* 0x041fe400078e026c */
[----:B------:R0:W2:Y:S02]  /*133c0*/  LDG.E.U16 R109, desc[UR8][R90.64] ;  /* 0x000000085a6d7981 */ /* 0x0000a4000c1e1500 */
[C---:B0-----:R-:W-:Y:S02]  /*133d0*/  IMAD.WIDE R90, R3.reuse, 0x2, R120 ;  /* 0x00000002035a7825 */ /* 0x041fe400078e0278 */
[----:B------:R-:W2:Y:S02]  /*133e0*/  LDL.64 R120, [R1+0x6d8] ;  /* 0x0006d80001787983 */ /* 0x000ea40000100a00 */
[----:B------:R-:W-:-:S02]  /*133f0*/  IMAD.WIDE R92, R3, 0x2, R122 ;  /* 0x00000002035c7825 */ /* 0x000fc400078e027a */
[----:B------:R-:W5:Y:S02]  /*13400*/  LDL.64 R122, [R1+0x6e0] ;  /* 0x0006e000017a7983 */ /* 0x000f640000100a00 */
[C---:B------:R-:W-:Y:S02]  /*13410*/  IMAD.WIDE R88, R3.reuse, 0x2, R126 ;  /* 0x0000000203587825 */ /* 0x040fe400078e027e */
[----:B------:R0:W5:Y:S04]  /*13420*/  LDG.E.U16 R108, desc[UR8][R92.64] ;  /* 0x000000085c6c7981 */ /* 0x000168000c1e1500 */
[----:B------:R-:W5:Y:S04]  /*13430*/  LDG.E.U16 R106, desc[UR8][R88.64] ;  /* 0x00000008586a7981 */ /* 0x000f68000c1e1500 */
[----:B------:R-:W5:Y:S01]  /*13440*/  LDL.64 R126, [R1+0x5d8] ;  /* 0x0005d800017e7983 */ /* 0x000f620000100a00 */
[----:B0-----:R-:W-:-:S03]  /*13450*/  IMAD.WIDE R92, R3, 0x2, R110 ;  /* 0x00000002035c7825 */ /* 0x001fc600078e026e */
[----:B------:R0:W5:Y:S04]  /*13460*/  LDG.E.U16 R110, desc[UR8][R86.64] ;  /* 0x00000008566e7981 */ /* 0x000168000c1e1500 */
[----:B------:R1:W5:Y:S01]  /*13470*/  LDG.E.U16 R111, desc[UR8][R90.64] ;  /* 0x000000085a6f7981 */ /* 0x000362000c1e1500 */
[----:B0-----:R-:W-:Y:S02]  /*13480*/  IMAD R86, R94, 0x5, RZ ;  /* 0x000000055e567824 */ /* 0x001fe400078e02ff */
[----:B---3--:R-:W-:Y:S02]  /*13490*/  IMAD.WIDE R88, R3, 0x2, R112 ;  /* 0x0000000203587825 */ /* 0x008fe400078e0270 */
[----:B------:R-:W3:Y:S02]  /*134a0*/  LDG.E.U16 R112, desc[UR8][R92.64] ;  /* 0x000000085c707981 */ /* 0x000ee4000c1e1500 */
[----:B------:R-:W-:-:S02]  /*134b0*/  IMAD.WIDE R94, R86, 0x2, R202 ;  /* 0x00000002565e7825 */ /* 0x000fc400078e02ca */
[----:B------:R0:W3:Y:S02]  /*134c0*/  LDG.E.U16 R113, desc[UR8][R88.64] ;  /* 0x0000000858717981 */ /* 0x0000e4000c1e1500 */
[----:B------:R-:W-:-:S04]  /*134d0*/  IMAD.WIDE R86, R86, 0x2, R200 ;  /* 0x0000000256567825 */ /* 0x000fc800078e02c8 */
[----:B-1----:R-:W-:-:S04]  /*134e0*/  IMAD.WIDE R90, R3, 0x2, R116 ;  /* 0x00000002035a7825 */ /* 0x002fc800078e0274 */
[----:B0-----:R-:W-:-:S04]  /*134f0*/  IMAD.WIDE R88, R3, 0x2, R118 ;  /* 0x0000000203587825 */ /* 0x001fc800078e0276 */
[----:B------:R-:W-:-:S04]  /*13500*/  IMAD.WIDE R86, R3, 0x2, R86 ;  /* 0x0000000203567825 */ /* 0x000fc800078e0256 */
[C---:B------:R-:W-:Y:S01]  /*13510*/  IMAD.WIDE R94, R3.reuse, 0x2, R94 ;  /* 0x00000002035e7825 */ /* 0x040fe200078e025e */
[----:B------:R0:W3:Y:S04]  /*13520*/  LDG.E.U16 R118, desc[UR8][R86.64] ;  /* 0x0000000856767981 */ /* 0x0000e8000c1e1500 */
[----:B------:R-:W3:Y:S01]  /*13530*/  LDG.E.U16 R117, desc[UR8][R94.64] ;  /* 0x000000085e757981 */ /* 0x000ee2000c1e1500 */
[----:B----4-:R-:W-:-:S03]  /*13540*/  IMAD.WIDE R92, R3, 0x2, R114 ;  /* 0x00000002035c7825 */ /* 0x010fc600078e0272 */
[----:B------:R1:W4:Y:S04]  /*13550*/  LDG.E.U16 R114, desc[UR8][R88.64] ;  /* 0x0000000858727981 */ /* 0x000328000c1e1500 */
[----:B------:R1:W3:Y:S01]  /*13560*/  LDG.E.U16 R115, desc[UR8][R90.64] ;  /* 0x000000085a737981 */ /* 0x0002e2000c1e1500 */
[----:B0-----:R-:W-:-:S03]  /*13570*/  IMAD.WIDE R86, R3, 0x2, R134 ;  /* 0x0000000203567825 */ /* 0x001fc600078e0286 */
[----:B------:R-:W3:Y:S01]  /*13580*/  LDL.64 R134, [R1+0x6c0] ;  /* 0x0006c00001867983 */ /* 0x000ee20000100a00 */
[----:B-1----:R-:W-:-:S03]  /*13590*/  IMAD.WIDE R88, R3, 0x2, R132 ;  /* 0x0000000203587825 */ /* 0x002fc600078e0284 */
[----:B------:R-:W3:Y:S01]  /*135a0*/  LDL.64 R132, [R1+0x7d0] ;  /* 0x0007d00001847983 */ /* 0x000ee20000100a00 */
[----:B------:R-:W-:-:S03]  /*135b0*/  IMAD.WIDE R90, R3, 0x2, R130 ;  /* 0x00000002035a7825 */ /* 0x000fc600078e0282 */
[----:B------:R-:W4:Y:S04]  /*135c0*/  LDL.64 R130, [R1+0x7c8] ;  /* 0x0007c80001827983 */ /* 0x000f280000100a00 */
[----:B------:R0:W4:Y:S04]  /*135d0*/  LDG.E.U16 R119, desc[UR8][R86.64] ;  /* 0x0000000856777981 */ /* 0x000128000c1e1500 */
[----:B------:R5:W4:Y:S01]  /*135e0*/  LDG.E.U16 R116, desc[UR8][R92.64] ;  /* 0x000000085c747981 */ /* 0x000b22000c1e1500 */
[----:B0-----:R-:W-:-:S03]  /*135f0*/  IMAD.WIDE R86, R3, 0x2, R142 ;  /* 0x0000000203567825 */ /* 0x001fc600078e028e */
[----:B------:R-:W4:Y:S01]  /*13600*/  LDL.64 R142, [R1+0x580] ;  /* 0x00058000018e7983 */ /* 0x000f220000100a00 */
[----:B--2---:R-:W-:-:S03]  /*13610*/  IMAD.WIDE R94, R3, 0x2, R120 ;  /* 0x00000002035e7825 */ /* 0x004fc600078e0278 */
[----:B------:R0:W2:Y:S01]  /*13620*/  LDG.E.U16 R120, desc[UR8][R88.64] ;  /* 0x0000000858787981 */ /* 0x0000a2000c1e1500 */
[----:B-----5:R-:W-:-:S03]  /*13630*/  IMAD.WIDE R92, R3, 0x2, R122 ;  /* 0x00000002035c7825 */ /* 0x020fc600078e027a */
[----:B------:R1:W5:Y:S04]  /*13640*/  LDG.E.U16 R121, desc[UR8][R90.64] ;  /* 0x000000085a797981 */ /* 0x000368000c1e1500 */
[----:B------:R1:W2:Y:S01]  /*13650*/  LDG.E.U16 R122, desc[UR8][R92.64] ;  /* 0x000000085c7a7981 */ /* 0x0002a2000c1e1500 */
[----:B0-----:R-:W-:-:S03]  /*13660*/  IMAD.WIDE R88, R3, 0x2, R140 ;  /* 0x0000000203587825 */ /* 0x001fc600078e028c */
[----:B------:R-:W2:Y:S01]  /*13670*/  LDL.64 R140, [R1+0x578] ;  /* 0x00057800018c7983 */ /* 0x000ea20000100a00 */
[----:B-1----:R-:W-:-:S03]  /*13680*/  IMAD.WIDE R90, R3, 0x2, R128 ;  /* 0x00000002035a7825 */ /* 0x002fc600078e0280 */
[----:B------:R0:W5:Y:S01]  /*13690*/  LDG.E.U16 R123, desc[UR8][R94.64] ;  /* 0x000000085e7b7981 */ /* 0x000162000c1e1500 */
[----:B------:R-:W-:-:S03]  /*136a0*/  IMAD.WIDE R92, R3, 0x2, R126 ;  /* 0x00000002035c7825 */ /* 0x000fc600078e027e */
[----:B------:R1:W5:Y:S04]  /*136b0*/  LDG.E.U16 R126, desc[UR8][R90.64] ;  /* 0x000000085a7e7981 */ /* 0x000368000c1e1500 */
[----:B------:R-:W5:Y:S01]  /*136c0*/  LDG.E.U16 R127, desc[UR8][R92.64] ;  /* 0x000000085c7f7981 */ /* 0x000f62000c1e1500 */
[----:B0-----:R-:W-:-:S03]  /*136d0*/  IMAD.WIDE R94, R3, 0x2, R124 ;  /* 0x00000002035e7825 */ /* 0x001fc600078e027c */
[----:B------:R0:W5:Y:S01]  /*136e0*/  LDG.E.U16 R124, desc[UR8][R86.64] ;  /* 0x00000008567c7981 */ /* 0x000162000c1e1500 */
[----:B-1----:R-:W-:-:S03]  /*136f0*/  IMAD.WIDE R90, R3, 0x2, R154 ;  /* 0x00000002035a7825 */ /* 0x002fc600078e029a */
[----:B------:R1:W5:Y:S04]  /*13700*/  LDG.E.U16 R125, desc[UR8][R88.64] ;  /* 0x00000008587d7981 */ /* 0x000368000c1e1500 */
[----:B------:R-:W5:Y:S01]  /*13710*/  LDG.E.U16 R128, desc[UR8][R94.64] ;  /* 0x000000085e807981 */ /* 0x000f62000c1e1500 */
[----:B0-----:R-:W-:-:S04]  /*13720*/  IMAD.WIDE R86, R3, 0x2, R158 ;  /* 0x0000000203567825 */ /* 0x001fc800078e029e */
[C---:B-1----:R-:W-:Y:S01]  /*13730*/  IMAD.WIDE R88, R3.reuse, 0x2, R156 ;  /* 0x0000000203587825 */ /* 0x042fe200078e029c */
[----:B------:R0:W5:Y:S03]  /*13740*/  LDG.E.U16 R129, desc[UR8][R86.64] ;  /* 0x0000000856817981 */ /* 0x000166000c1e1500 */
[----:B0-----:R-:W-:-:S04]  /*13750*/  IMAD.WIDE R86, R3, 0x2, R152 ;  /* 0x0000000203567825 */ /* 0x001fc800078e0298 */
[----:B---3--:R-:W-:-:S04]  /*13760*/  IMAD.WIDE R92, R3, 0x2, R132 ;  /* 0x00000002035c7825 */ /* 0x008fc800078e0284 */
[C---:B----4-:R-:W-:Y:S01]  /*13770*/  IMAD.WIDE R94, R3.reuse, 0x2, R130 ;  /* 0x00000002035e7825 */ /* 0x050fe200078e0282 */
[----:B------:R0:W3:Y:S04]  /*13780*/  LDG.E.U16 R132, desc[UR8][R92.64] ;  /* 0x000000085c847981 */ /* 0x0000e8000c1e1500 */
[----:B------:R1:W4:Y:S04]  /*13790*/  LDG.E.U16 R130, desc[UR8][R88.64] ;  /* 0x0000000858827981 */ /* 0x000328000c1e1500 */
[----:B------:R1:W3:Y:S01]  /*137a0*/  LDG.E.U16 R131, desc[UR8][R90.64] ;  /* 0x000000085a837981 */ /* 0x0002e2000c1e1500 */
[----:B0-----:R-:W-:-:S03]  /*137b0*/  IMAD.WIDE R92, R3, 0x2, R136 ;  /* 0x00000002035c7825 */ /* 0x001fc600078e0288 */
[----:B------:R0:W3:Y:S01]  /*137c0*/  LDG.E.U16 R133, desc[UR8][R94.64] ;  /* 0x000000085e857981 */ /* 0x0000e2000c1e1500 */
[----:B-1----:R-:W-:-:S03]  /*137d0*/  IMAD.WIDE R88, R3, 0x2, R150 ;  /* 0x0000000203587825 */ /* 0x002fc600078e0296 */
[----:B------:R1:W3:Y:S01]  /*137e0*/  LDG.E.U16 R137, desc[UR8][R92.64] ;  /* 0x000000085c897981 */ /* 0x0002e2000c1e1500 */
[----:B------:R-:W-:-:S04]  /*137f0*/  IMAD.WIDE R90, R3, 0x2, R138 ;  /* 0x00000002035a7825 */ /* 0x000fc800078e028a */
[C---:B0-----:R-:W-:Y:S01]  /*13800*/  IMAD.WIDE R94, R3.reuse, 0x2, R134 ;  /* 0x00000002035e7825 */ /* 0x041fe200078e0286 */
[----:B------:R0:W3:Y:S03]  /*13810*/  LDG.E.U16 R136, desc[UR8][R90.64] ;  /* 0x000000085a887981 */ /* 0x0000e6000c1e1500 */
[C---:B-1----:R-:W-:Y:S01]  /*13820*/  IMAD.WIDE R92, R3.reuse, 0x2, R142 ;  /* 0x00000002035c7825 */ /* 0x042fe200078e028e */
[----:B------:R1:W3:Y:S04]  /*13830*/  LDG.E.U16 R134, desc[UR8][R86.64] ;  /* 0x0000000856867981 */ /* 0x0002e8000c1e1500 */
[----:B------:R1:W3:Y:S01]  /*13840*/  LDG.E.U16 R135, desc[UR8][R88.64] ;  /* 0x0000000858877981 */ /* 0x0002e2000c1e1500 */
[----:B0-----:R-:W-:-:S03]  /*13850*/  IMAD.WIDE R90, R3, 0x2, R144 ;  /* 0x00000002035a7825 */ /* 0x001fc600078e0290 */
[----:B------:R2:W3:Y:S01]  /*13860*/  LDG.E.U16 R138, desc[UR8][R94.64] ;  /* 0x000000085e8a7981 */ /* 0x0004e2000c1e1500 */
[----:B-1----:R-:W-:-:S03]  /*13870*/  IMAD.WIDE R86, R3, 0x2, R148 ;  /* 0x0000000203567825 */ /* 0x002fc600078e0294 */
[----:B------:R-:W3:Y:S01]  /*13880*/  LDG.E.U16 R90, desc[UR8][R90.64] ;  /* 0x000000085a5a7981 */ /* 0x000ee2000c1e1500 */
[----:B------:R-:W-:-:S03]  /*13890*/  IMAD.WIDE R88, R3, 0x2, R146 ;  /* 0x0000000203587825 */ /* 0x000fc600078e0292 */
[----:B------:R0:W3:Y:S04]  /*138a0*/  LDG.E.U16 R86, desc[UR8][R86.64] ;  /* 0x0000000856567981 */ /* 0x0000e8000c1e1500 */
[----:B------:R-:W3:Y:S04]  /*138b0*/  LDG.E.U16 R88, desc[UR8][R88.64] ;  /* 0x0000000858587981 */ /* 0x000ee8000c1e1500 */
[----:B------:R-:W3:Y:S01]  /*138c0*/  LDG.E.U16 R92, desc[UR8][R92.64] ;  /* 0x000000085c5c7981 */ /* 0x000ee2000c1e1500 */
[----:B--2---:R-:W-:-:S06]  /*138d0*/  IMAD.WIDE R94, R3, 0x2, R140 ;  /* 0x00000002035e7825 */ /* 0x004fcc00078e028c */
[----:B------:R-:W2:Y:S01]  /*138e0*/  LDG.E.U16 R94, desc[UR8][R94.64] ;  /* 0x000000085e5e7981 */ /* 0x000ea2000c1e1500 */
[----:B------:R-:W1:Y:S01]  /*138f0*/  S2R R139, SR_TID.X ;  /* 0x00000000008b7919 */ /* 0x000e620000002100 */
[----:B------:R-:W-:Y:S02]  /*13900*/  UMOV UR70, 0x1 ;  /* 0x0000000100467882 */ /* 0x000fe40000000000 */
[----:B------:R-:W-:-:S04]  /*13910*/  @!UP0 UIADD3 UR70, UPT, UPT, -UR70, 0x100000, URZ ;  /* 0x0010000046468890 */ /* 0x000fc8000fffe1ff */
[----:B------:R-:W-:Y:S02]  /*13920*/  @!UP0 USHF.L.U32 UR71, UR70, 0xb, URZ ;  /* 0x0000000b46478899 */ /* 0x000fe400080006ff */
[----:B------:R-:W-:Y:S01]  /*13930*/  @!UP0 USHF.L.U32 UR70, UR70, 0x1, URZ ;  /* 0x0000000146468899 */ /* 0x000fe200080006ff */
[C---:B-1----:R-:W-:Y:S02]  /*13940*/  LOP3.LUT R154, R139.reuse, 0x3f, RZ, 0xc0, !PT ;  /* 0x0000003f8b9a7812 */ /* 0x042fe400078ec0ff */
[----:B0-----:R-:W-:-:S03]  /*13950*/  LOP3.LUT R87, R139, 0x40, RZ, 0xc0, !PT ;  /* 0x000000408b577812 */ /* 0x001fc600078ec0ff */
[----:B------:R-:W-:-:S05]  /*13960*/  IMAD.SHL.U32 R154, R154, 0x2, RZ ;  /* 0x000000029a9a7824 */ /* 0x000fca00078e00ff */
[----:B------:R-:W-:-:S05]  /*13970*/  LEA R87, R87, R154, 0x6 ;  /* 0x0000009a57577211 */ /* 0x000fca00078e30ff */
[----:B------:R0:W-:Y:S04]  /*13980*/  STS.U16 [R87+UR4+0x18000], R4 ;  /* 0x0180000457007988 */ /* 0x0001e80008000404 */
[----:B------:R1:W-:Y:S01]  /*13990*/  STS.U16 [R87+UR4+0x1a000], R5 ;  /* 0x01a0000557007988 */ /* 0x0003e20008000404 */
[----:B0-----:R-:W-:-:S03]  /*139a0*/  LOP3.LUT R4, R87, 0x10, RZ, 0x3c, !PT ;  /* 0x0000001057047812 */ /* 0x001fc600078e3cff */
[----:B------:R-:W-:Y:S01]  /*139b0*/  STS.U16 [R87+UR4+0x1c000], R6 ;  /* 0x01c0000657007988 */ /* 0x000fe20008000404 */
[----:B-1----:R-:W-:-:S03]  /*139c0*/  LOP3.LUT R5, R87, 0x20, RZ, 0x3c, !PT ;  /* 0x0000002057057812 */ /* 0x002fc600078e3cff */
        /* <DEDUP_REMOVED lines=31> */
[----:B0-----:R-:W-:-:S03]  /*13bc0*/  LOP3.LUT R4, R87, 0x30, RZ, 0x3c, !PT ;  /* 0x0000003057047812 */ /* 0x001fc600078e3cff */
        /* <DEDUP_REMOVED lines=48> */
[----:B------:R-:W-:-:S03]  /*13ed0*/  VOTEU.ALL UP1, P0 ;  /* 0x0000000000ff7886 */ /* 0x000fc60000020000 */
[----:B------:R1:W-:Y:S01]  /*13ee0*/  STS.U16 [R4+UR4+0x18280], R117 ;  /* 0x0182807504007988 */ /* 0x0003e20008000404 */
[C---:B0-----:R-:W-:Y:S02]  /*13ef0*/  LOP3.LUT R5, R87.reuse, 0x60, RZ, 0x3c, !PT ;  /* 0x0000006057057812 */ /* 0x041fe400078e3cff */
[----:B------:R-:W-:Y:S01]  /*13f00*/  LOP3.LUT R87, R87, 0x70, RZ, 0x3c, !PT ;  /* 0x0000007057577812 */ /* 0x000fe200078e3cff */
        /* <DEDUP_REMOVED lines=24> */
[----:B-----5:R1:W-:Y:S04]  /*14090*/  STS.U16 [R5+UR4+0x1ab00], R121 ;  /* 0x01ab007905007988 */ /* 0x0203e80008000404 */
        /* <DEDUP_REMOVED lines=8> */
[----:B----4-:R1:W-:Y:S04]  /*14120*/  STS.U16 [R87+UR4+0x1c380], R130 ;  /* 0x01c3808257007988 */ /* 0x0103e80008000404 */
[----:B---3--:R1:W-:Y:S04]  /*14130*/  STS.U16 [R87+UR4+0x1e380], R131 ;  /* 0x01e3808357007988 */ /* 0x0083e80008000404 */
        /* <DEDUP_REMOVED lines=11> */
[----:B--2---:R1:W-:Y:S01]  /*141f0*/  STS.U16 [R87+UR4+0x1ef80], R94 ;  /* 0x01ef805e57007988 */ /* 0x0043e20008000404 */
[----:B------:R0:W-:Y:S06]  /*14200*/  MEMBAR.ALL.CTA ;  /* 0x0000000000007992 */ /* 0x0001ec0000008000 */
[----:B0-----:R-:W-:Y:S04]  /*14210*/  FENCE.VIEW.ASYNC.S ;  /* 0x00000000000073c6 */ /* 0x001fe80000000000 */
[----:B------:R-:W0:Y:S02]  /*14220*/  FENCE.VIEW.ASYNC.S ;  /* 0x00000000000073c6 */ /* 0x000e240000000000 */
[----:B0-----:R1:W0:Y:S02]  /*14230*/  @!UP1 SYNCS.EXCH.64 URZ, [UR4+0x28010], UR70 ;  /* 0x0280104604ff95b2 */ /* 0x0012240008000100 */
[----:B0-----:R-:W-:Y:S06]  /*14240*/  BAR.SYNC.DEFER_BLOCKING 0x0 ;  /* 0x0000000000007b1d */ /* 0x001fec0000010000 */
[----:B-1----:R-:W-:Y:S05]  /*14250*/  @P5 BRA `(.L_x_17) ;  /* 0x0000000800d45947 */ /* 0x002fea0003800000 */
[----:B------:R-:W2:Y:S04]  /*14260*/  LDL R144, [R1+0x568] ;  /* 0x0005680001907983 */ /* 0x000ea80000100800 */
[----:B------:R-:W3:Y:S04]  /*14270*/  LDL.64 R148, [R1+0x160] ;  /* 0x0001600001947983 */ /* 0x000ee80000100a00 */
[----:B------:R-:W4:Y:S04]  /*14280*/  LDL.64 R142, [R1+0x158] ;  /* 0x00015800018e7983 */ /* 0x000f280000100a00 */
[----:B------:R-:W5:Y:S04]  /*14290*/  LDL.64 R150, [R1+0x150] ;  /* 0x0001500001967983 */ /* 0x000f680000100a00 */
[----:B------:R-:W3:Y:S04]  /*142a0*/  LDL.64 R30, [R1+0x148] ;  /* 0x00014800011e7983 */ /* 0x000ee80000100a00 */
[----:B------:R-:W3:Y:S04]  /*142b0*/  LDL.64 R146, [R1+0x140] ;  /* 0x0001400001927983 */ /* 0x000ee80000100a00 */
[----:B------:R-:W3:Y:S04]  /*142c0*/  LDL.64 R26, [R1+0x138] ;  /* 0x00013800011a7983 */ /* 0x000ee80000100a00 */
[----:B------:R-:W3:Y:S04]  /*142d0*/  LDL.64 R140, [R1+0x130] ;  /* 0x00013000018c7983 */ /* 0x000ee80000100a00 */
[----:B------:R-:W3:Y:S01]  /*142e0*/  LDL.64 R32, [R1+0x128] ;  /* 0x0001280001207983 */ /* 0x000ee20000100a00 */
[----:B------:R-:W-:-:S03]  /*142f0*/  R2UR UR70, R252 ;  /* 0x00000000fc4672ca */ /* 0x000fc600000e0000 */
[----:B------:R-:W3:Y:S04]  /*14300*/  LDL.64 R28, [R1+0x120] ;  /* 0x00012000011c7983 */ /* 0x000ee80000100a00 */
[----:B------:R-:W4:Y:S01]  /*14310*/  LDL.64 R22, [R1+0x118] ;  /* 0x0001180001167983 */ /* 0x000f220000100a00 */
[----:B------:R-:W-:-:S03]  /*14320*/  ELECT P1, URZ, PT ;  /* 0x0000000000ff782f */ /* 0x000fc60003820000 */
[----:B------:R-:W5:Y:S02]  /*14330*/  LDL.64 R18, [R1+0x110] ;  /* 0x0001100001127983 */ /* 0x000f640000100a00 */
[----:B------:R-:W-:Y:S02]  /*14340*/  IMAD.U32 R4, RZ, RZ, UR70 ;  /* 0x00000046ff047e24 */ /* 0x000fe4000f8e00ff */
[----:B------:R-:W5:Y:S06]  /*14350*/  LDL.64 R24, [R1+0x108] ;  /* 0x0001080001187983 */ /* 0x000f6c0000100a00 */
[----:B------:R-:W-:-:S05]  /*14360*/  @P1 IMAD.MOV.U32 R7, RZ, RZ, 0x40004040 ;  /* 0x40004040ff071424 */ /* 0x000fca00078e00ff */
[----:B------:R-:W-:Y:S01]  /*14370*/  @P1 R2UR UR73, R7 ;  /* 0x00000000074912ca */ /* 0x000fe200000e0000 */
[----:B------:R-:W-:-:S05]  /*14380*/  @P1 IMAD.MOV.U32 R5, RZ, RZ, 0x40004040 ;  /* 0x40004040ff051424 */ /* 0x000fca00078e00ff */
[----:B------:R-:W-:Y:S02]  /*14390*/  @P1 R2UR UR71, R5 ;  /* 0x00000000054712ca */ /* 0x000fe400000e0000 */
[----:B--2---:R-:W-:-:S13]  /*143a0*/  R2UR UR70, R144 ;  /* 0x00000000904672ca */ /* 0x004fda00000e0000 */
[----:B------:R-:W-:-:S05]  /*143b0*/  IMAD.U32 R6, RZ, RZ, UR70 ;  /* 0x00000046ff067e24 */ /* 0x000fca000f8e00ff */
[----:B------:R-:W-:Y:S02]  /*143c0*/  @P1 R2UR UR72, R6 ;  /* 0x00000000064812ca */ /* 0x000fe400000e0000 */
[----:B------:R-:W2:Y:S01]  /*143d0*/  LDL.64 R6, [R1+0x100] ;  /* 0x0001000001067983 */ /* 0x000ea20000100a00 */
[----:B------:R-:W-:-:S03]  /*143e0*/  @P1 R2UR UR70, R4 ;  /* 0x00000000044612ca */ /* 0x000fc600000e0000 */
[----:B------:R-:W2:Y:S01]  /*143f0*/  LDL R4, [R1+0x92c] ;  /* 0x00092c0001047983 */ /* 0x000ea20000100800 */
[----:B------:R-:W-:Y:S01]  /*14400*/  MOV.SPILL R11, UR69 ;  /* 0x00000045000b7c02 */ /* 0x000fe20009000f00 */
[----:B------:R-:W-:Y:S01]  /*14410*/  UMOV UR69, 0x4088490 ;  /* 0x0408849000457882 */ /* 0x000fe20000000000 */
[----:B------:R-:W-:Y:S01]  /*14420*/  MOV.SPILL R12, UR68 ;  /* 0x00000044000c7c02 */ /* 0x000fe20009000f00 */
[----:B------:R-:W-:Y:S01]  /*14430*/  UMOV UR68, 0x0 ;  /* 0x0000000000447882 */ /* 0x000fe20000000000 */
[----:B------:R-:W-:Y:S02]  /*14440*/  MOV.SPILL R10, UR74 ;  /* 0x0000004a000a7c02 */ /* 0x000fe40009000f00 */
[----:B------:R-:W-:Y:S02]  /*14450*/  R2UR UR74, R212 ;  /* 0x00000000d44a72ca */ /* 0x000fe400000e0000 */
[----:B------:R-:W-:Y:S01]  /*14460*/  R2UR UR75, R213 ;  /* 0x00000000d54b72ca */ /* 0x000fe200000e0000 */
[----:B------:R4:W-:Y:S01]  /*14470*/  UTCHMMA gdesc[UR70], gdesc[UR72], tmem[UR7], tmem[UR68], idesc[UR69], !UPT ;  /* 0x00ff4448460075ea */ /* 0x0009e2000f800007 */
[----:B------:R-:W-:-:S02]  /*14480*/  MOV.SPILL R13, UR9 ;  /* 0x00000009000d7c02 */ /* 0x000fc40009000f00 */
[----:B------:R-:W-:Y:S02]  /*14490*/  MOV.SPILL R14, UR8 ;  /* 0x00000008000e7c02 */ /* 0x000fe40009000f00 */
[----:B---3--:R-:W-:Y:S02]  /*144a0*/  R2UR UR8, R148 ;  /* 0x00000000940872ca */ /* 0x008fe400000e0000 */
[----:B------:R-:W-:Y:S02]  /*144b0*/  R2UR UR9, R149 ;  /* 0x00000000950972ca */ /* 0x000fe400000e0000 */
[----:B----4-:R-:W-:Y:S02]  /*144c0*/  R2UR UR70, R142 ;  /* 0x000000008e4672ca */ /* 0x010fe400000e0000 */
[----:B------:R-:W-:Y:S01]  /*144d0*/  R2UR UR71, R143 ;  /* 0x000000008f4772ca */ /* 0x000fe200000e0000 */
[----:B------:R-:W-:Y:S01]  /*144e0*/  UMOV UR72, 0x0 ;  /* 0x0000000000487882 */ /* 0x000fe20000000000 */
[----:B------:R-:W-:Y:S01]  /*144f0*/  UMOV UR73, 0x4088490 ;  /* 0x0408849000497882 */ /* 0x000fe20000000000 */
[----:B------:R-:W-:Y:S01]  /*14500*/  MOV.SPILL R8, UR67 ;  /* 0x0000004300087c02 */ /* 0x000fe20009000f00 */
[----:B------:R-:W-:Y:S01]  /*14510*/  UTCHMMA gdesc[UR74], gdesc[UR10], tmem[UR7], tmem[UR72], idesc[UR73], UPT ;  /* 0x00ff480a4a0075ea */ /* 0x000fe2000b800007 */
[----:B------:R-:W-:-:S02]  /*14520*/  MOV.SPILL R9, UR66 ;  /* 0x0000004200097c02 */ /* 0x000fc40009000f00 */
[----:B-----5:R-:W-:Y:S02]  /*14530*/  R2UR UR66, R150 ;  /* 0x00000000964272ca */ /* 0x020fe400000e0000 */
[----:B------:R-:W-:-:S04]  /*14540*/  R2UR UR67, R151 ;  /* 0x00000000974372ca */ /* 0x000fc800000e0000 */
[----:B------:R0:W-:Y:S01]  /*14550*/  UTCHMMA gdesc[UR8], gdesc[UR70], tmem[UR7], tmem[UR72], idesc[UR73], UPT ;  /* 0x00ff4846080075ea */ /* 0x0001e2000b800007 */
[----:B------:R-:W-:Y:S02]  /*14560*/  MOV.SPILL R15, UR5 ;  /* 0x00000005000f7c02 */ /* 0x000fe40009000f00 */
[----:B------:R-:W-:Y:S02]  /*14570*/  MOV.SPILL R16, UR4 ;  /* 0x0000000400107c02 */ /* 0x000fe40009000f00 */
[----:B------:R-:W-:Y:S02]  /*14580*/  R2UR UR4, R146 ;  /* 0x00000000920472ca */ /* 0x000fe400000e0000 */
[----:B------:R-:W-:Y:S02]  /*14590*/  R2UR UR5, R147 ;  /* 0x00000000930572ca */ /* 0x000fe400000e0000 */
[----:B0-----:R-:W-:Y:S02]  /*145a0*/  R2UR UR72, R30 ;  /* 0x000000001e4872ca */ /* 0x001fe400000e0000 */
[----:B------:R-:W-:Y:S01]  /*145b0*/  R2UR UR73, R31 ;  /* 0x000000001f4972ca */ /* 0x000fe200000e0000 */
[----:B------:R-:W-:Y:S01]  /*145c0*/  UMOV UR70, 0x0 ;  /* 0x0000000000467882 */ /* 0x000fe20000000000 */
[----:B------:R-:W-:-:S02]  /*145d0*/  UMOV UR71, 0x4088490 ;  /* 0x0408849000477882 */ /* 0x000fc40000000000 */
[----:B------:R-:W-:Y:S01]  /*145e0*/  UTCHMMA gdesc[UR76], gdesc[UR66], tmem[UR7], tmem[UR70], idesc[UR71], UPT ;  /* 0x00ff46424c0075ea */ /* 0x000fe2000b800007 */
[----:B------:R-:W-:-:S08]  /*145f0*/  R2UR UR68, R140 ;  /* 0x000000008c4472ca */ /* 0x000fd000000e0000 */
[----:B------:R0:W-:Y:S01]  /*14600*/  UTCHMMA gdesc[UR12], gdesc[UR72], tmem[UR7], tmem[UR70], idesc[UR71], UPT ;  /* 0x00ff46480c0075ea */ /* 0x0001e2000b800007 */
[----:B------:R-:W-:Y:S02]  /*14610*/  R2UR UR69, R141 ;  /* 0x000000008d4572ca */ /* 0x000fe400000e0000 */
[----:B------:R-:W-:Y:S01]  /*14620*/  R2UR UR74, R32 ;  /* 0x00000000204a72ca */ /* 0x000fe200000e0000 */
[----:B0-----:R-:W-:Y:S01]  /*14630*/  UMOV UR72, 0x0 ;  /* 0x0000000000487882 */ /* 0x001fe20000000000 */
[----:B------:R-:W-:Y:S02]  /*14640*/  UMOV UR73, 0x4088490 ;  /* 0x0408849000497882 */ /* 0x000fe40000000000 */
[----:B------:R0:W-:Y:S01]  /*14650*/  UTCHMMA gdesc[UR14], gdesc[UR4], tmem[UR7], tmem[UR72], idesc[UR73], UPT ;  /* 0x00ff48040e0075ea */ /* 0x0001e2000b800007 */
[----:B------:R-:W-:Y:S02]  /*14660*/  R2UR UR75, R33 ;  /* 0x00000000214b72ca */ /* 0x000fe400000e0000 */
[----:B0-----:R-:W-:-:S02]  /*14670*/  R2UR UR72, R26 ;  /* 0x000000001a4872ca */ /* 0x001fc400000e0000 */
[----:B------:R-:W-:Y:S02]  /*14680*/  R2UR UR73, R27 ;  /* 0x000000001b4972ca */ /* 0x000fe400000e0000 */
[----:B------:R-:W-:Y:S02]  /*14690*/  R2UR UR8, R28 ;  /* 0x000000001c0872ca */ /* 0x000fe400000e0000 */
[----:B------:R-:W-:-:S09]  /*146a0*/  R2UR UR9, R29 ;  /* 0x000000001d0972ca */ /* 0x000fd200000e0000 */
[----:B------:R0:W-:Y:S02]  /*146b0*/  UTCHMMA gdesc[UR16], gdesc[UR72], tmem[UR7], tmem[UR70], idesc[UR71], UPT ;  /* 0x00ff4648100075ea */ /* 0x0001e4000b800007 */
[----:B0-----:R-:W-:Y:S01]  /*146c0*/  UMOV UR72, 0x0 ;  /* 0x0000000000487882 */ /* 0x001fe20000000000 */
[----:B------:R-:W-:Y:S02]  /*146d0*/  UMOV UR73, 0x4088490 ;  /* 0x0408849000497882 */ /* 0x000fe40000000000 */
[----:B------:R-:W-:Y:S01]  /*146e0*/  UTCHMMA gdesc[UR18], gdesc[UR68], tmem[UR7], tmem[UR72], idesc[UR73], UPT ;  /* 0x00ff4844120075ea */ /* 0x000fe2000b800007 */
[----:B------:R0:W-:Y:S01]  /*146f0*/  UTCHMMA gdesc[UR20], gdesc[UR74], tmem[UR7], tmem[UR72], idesc[UR73], UPT ;  /* 0x00ff484a140075ea */ /* 0x0001e2000b800007 */
[----:B------:R-:W-:Y:S01]  /*14700*/  UTCHMMA gdesc[UR22], gdesc[UR8], tmem[UR7], tmem[UR70], idesc[UR71], UPT ;  /* 0x00ff4608160075ea */ /* 0x000fe2000b800007 */
[----:B0-----:R-:W-:Y:S02]  /*14710*/  R2UR UR72, R22 ;  /* 0x00000000164872ca */ /* 0x001fe400000e0000 */
[----:B------:R-:W-:-:S02]  /*14720*/  R2UR UR73, R23 ;  /* 0x00000000174972ca */ /* 0x000fc400000e0000 */
[----:B------:R-:W-:Y:S02]  /*14730*/  R2UR UR4, R24 ;  /* 0x00000000180472ca */ /* 0x000fe400000e0000 */
[----:B------:R-:W-:-:S09]  /*14740*/  R2UR UR5, R25 ;  /* 0x00000000190572ca */ /* 0x000fd200000e0000 */
[----:B------:R0:W-:Y:S02]  /*14750*/  UTCHMMA gdesc[UR24], gdesc[UR72], tmem[UR7], tmem[UR70], idesc[UR71], UPT ;  /* 0x00ff4648180075ea */ /* 0x0001e4000b800007 */
[----:B0-----:R-:W-:Y:S02]  /*14760*/  R2UR UR70, R18 ;  /* 0x00000000124672ca */ /* 0x001fe400000e0000 */
[----:B------:R-:W-:Y:S01]  /*14770*/  R2UR UR71, R19 ;  /* 0x00000000134772ca */ /* 0x000fe200000e0000 */
[----:B------:R-:W-:Y:S01]  /*14780*/  UMOV UR72, 0x0 ;  /* 0x0000000000487882 */ /* 0x000fe20000000000 */
[----:B------:R-:W-:Y:S01]  /*14790*/  UMOV UR73, 0x4088490 ;  /* 0x0408849000497882 */ /* 0x000fe20000000000 */
[----:B------:R-:W-:Y:S02]  /*147a0*/  R2UR UR68, R250 ;  /* 0x00000000fa4472ca */ /* 0x000fe400000e0000 */
[----:B------:R-:W-:-:S08]  /*147b0*/  R2UR UR69, R251 ;  /* 0x00000000fb4572ca */ /* 0x000fd000000e0000 */
[----:B------:R0:W-:Y:S02]  /*147c0*/  UTCHMMA gdesc[UR26], gdesc[UR70], tmem[UR7], tmem[UR72], idesc[UR73], UPT ;  /* 0x00ff48461a0075ea */ /* 0x0001e4000b800007 */
[----:B0-----:R-:W-:Y:S01]  /*147d0*/  UMOV UR70, 0x0 ;  /* 0x0000000000467882 */ /* 0x001fe20000000000 */
[----:B------:R-:W-:Y:S02]  /*147e0*/  UMOV UR71, 0x4088490 ;  /* 0x0408849000477882 */ /* 0x000fe40000000000 */
[----:B------:R0:W-:Y:S01]  /*147f0*/  UTCHMMA gdesc[UR28], gdesc[UR4], tmem[UR7], tmem[UR70], idesc[UR71], UPT ;  /* 0x00ff46041c0075ea */ /* 0x0001e2000b800007 */
[----:B------:R-:W-:Y:S02]  /*14800*/  R2UR UR74, R248 ;  /* 0x00000000f84a72ca */ /* 0x000fe400000e0000 */
[----:B------:R-:W-:Y:S02]  /*14810*/  R2UR UR75, R249 ;  /* 0x00000000f94b72ca */ /* 0x000fe400000e0000 */
[----:B------:R-:W-:-:S02]  /*14820*/  R2UR UR8, R244 ;  /* 0x00000000f40872ca */ /* 0x000fc400000e0000 */
[----:B------:R-:W-:Y:S02]  /*14830*/  R2UR UR9, R245 ;  /* 0x00000000f50972ca */ /* 0x000fe400000e0000 */
[----:B0-----:R-:W-:Y:S02]  /*14840*/  R2UR UR4, R238 ;  /* 0x00000000ee0472ca */ /* 0x001fe400000e0000 */
[----:B------:R-:W-:Y:S02]  /*14850*/  R2UR UR5, R239 ;  /* 0x00000000ef0572ca */ /* 0x000fe400000e0000 */
[----:B--2---:R-:W-:Y:S02]  /*14860*/  R2UR UR70, R6 ;  /* 0x00000000064672ca */ /* 0x004fe400000e0000 */
[----:B------:R-:W-:-:S13]  /*14870*/  R2UR UR71, R7 ;  /* 0x00000000074772ca */ /* 0x000fda00000e0000 */
[----:B------:R-:W-:Y:S01]  /*14880*/  UTCHMMA gdesc[UR30], gdesc[UR70], tmem[UR7], tmem[UR72], idesc[UR73], UPT ;  /* 0x00ff48461e0075ea */ /* 0x000fe2000b800007 */
[----:B------:R0:W-:Y:S02]  /*14890*/  UTCHMMA gdesc[UR32], gdesc[UR68], tmem[UR7], tmem[UR72], idesc[UR73], UPT ;  /* 0x00ff4844200075ea */ /* 0x0001e4000b800007 */
[----:B0-----:R-:W-:Y:S02]  /*148a0*/  R2UR UR72, R246 ;  /* 0x00000000f64872ca */ /* 0x001fe400000e0000 */
[----:B------:R-:W-:Y:S01]  /*148b0*/  R2UR UR73, R247 ;  /* 0x00000000f74972ca */ /* 0x000fe200000e0000 */
[----:B------:R-:W-:Y:S01]  /*148c0*/  UMOV UR70, 0x0 ;  /* 0x0000000000467882 */ /* 0x000fe20000000000 */
[----:B------:R-:W-:Y:S02]  /*148d0*/  UMOV UR71, 0x4088490 ;  /* 0x0408849000477882 */ /* 0x000fe40000000000 */
[----:B------:R-:W-:Y:S09]  /*148e0*/  UTCHMMA gdesc[UR34], gdesc[UR74], tmem[UR7], tmem[UR70], idesc[UR71], UPT ;  /* 0x00ff464a220075ea */ /* 0x000ff2000b800007 */
[----:B------:R0:W-:Y:S02]  /*148f0*/  UTCHMMA gdesc[UR36], gdesc[UR72], tmem[UR7], tmem[UR70], idesc[UR71], UPT ;  /* 0x00ff4648240075ea */ /* 0x0001e4000b800007 */
[----:B0-----:R-:W-:Y:S01]  /*14900*/  UMOV UR72, 0x0 ;  /* 0x0000000000487882 */ /* 0x001fe20000000000 */
[----:B------:R-:W-:-:S02]  /*14910*/  UMOV UR73, 0x4088490 ;  /* 0x0408849000497882 */ /* 0x000fc40000000000 */
[----:B------:R0:W-:Y:S02]  /*14920*/  UTCHMMA gdesc[UR38], gdesc[UR8], tmem[UR7], tmem[UR72], idesc[UR73], UPT ;  /* 0x00ff4808260075ea */ /* 0x0001e4000b800007 */
[----:B0-----:R-:W-:Y:S02]  /*14930*/  R2UR UR72, R240 ;  /* 0x00000000f04872ca */ /* 0x001fe400000e0000 */
[----:B------:R-:W-:-:S13]  /*14940*/  R2UR UR73, R241 ;  /* 0x00000000f14972ca */ /* 0x000fda00000e0000 */
[----:B------:R0:W-:Y:S02]  /*14950*/  UTCHMMA gdesc[UR40], gdesc[UR72], tmem[UR7], tmem[UR70], idesc[UR71], UPT ;  /* 0x00ff4648280075ea */ /* 0x0001e4000b800007 */
[----:B0-----:R-:W-:Y:S02]  /*14960*/  R2UR UR70, R236 ;  /* 0x00000000ec4672ca */ /* 0x001fe400000e0000 */
[----:B------:R-:W-:Y:S01]  /*14970*/  R2UR UR71, R237 ;  /* 0x00000000ed4772ca */ /* 0x000fe200000e0000 */
[----:B------:R-:W-:Y:S01]  /*14980*/  UMOV UR72, 0x0 ;  /* 0x0000000000487882 */ /* 0x000fe20000000000 */
[----:B------:R-:W-:Y:S01]  /*14990*/  UMOV UR73, 0x4088490 ;  /* 0x0408849000497882 */ /* 0x000fe20000000000 */
[----:B------:R-:W-:Y:S01]  /*149a0*/  R2UR UR68, R234 ;  /* 0x00000000ea4472ca */ /* 0x000fe200000e0000 */
[----:B------:R-:W-:Y:S01]  /*149b0*/  UTCHMMA gdesc[UR42], gdesc[UR4], tmem[UR7], tmem[UR72], idesc[UR73], UPT ;  /* 0x00ff48042a0075ea */ /* 0x000fe2000b800007 */
[----:B------:R-:W-:-:S08]  /*149c0*/  R2UR UR69, R235 ;  /* 0x00000000eb4572ca */ /* 0x000fd000000e0000 */
[----:B------:R0:W-:Y:S02]  /*149d0*/  UTCHMMA gdesc[UR44], gdesc[UR70], tmem[UR7], tmem[UR72], idesc[UR73], UPT ;  /* 0x00ff48462c0075ea */ /* 0x0001e4000b800007 */
[----:B0-----:R-:W-:Y:S02]  /*149e0*/  R2UR UR72, R232 ;  /* 0x00000000e84872ca */ /* 0x001fe400000e0000 */
[----:B------:R-:W-:Y:S01]  /*149f0*/  R2UR UR73, R233 ;  /* 0x00000000e94972ca */ /* 0x000fe200000e0000 */
[----:B------:R-:W-:Y:S01]  /*14a00*/  UMOV UR70, 0x0 ;  /* 0x0000000000467882 */ /* 0x000fe20000000000 */
[----:B------:R-:W-:Y:S02]  /*14a10*/  UMOV UR71, 0x4088490 ;  /* 0x0408849000477882 */ /* 0x000fe40000000000 */
[----:B------:R-:W-:Y:S09]  /*14a20*/  UTCHMMA gdesc[UR46], gdesc[UR68], tmem[UR7], tmem[UR70], idesc[UR71], UPT ;  /* 0x00ff46442e0075ea */ /* 0x000ff2000b800007 */
[----:B------:R0:W-:Y:S02]  /*14a30*/  UTCHMMA gdesc[UR48], gdesc[UR72], tmem[UR7], tmem[UR70], idesc[UR71], UPT ;  /* 0x00ff4648300075ea */ /* 0x0001e4000b800007 */
[----:B0-----:R-:W-:-:S02]  /*14a40*/  R2UR UR70, R230 ;  /* 0x00000000e64672ca */ /* 0x001fc400000e0000 */
[----:B------:R-:W-:Y:S01]  /*14a50*/  R2UR UR71, R231 ;  /* 0x00000000e74772ca */ /* 0x000fe200000e0000 */
[----:B------:R-:W-:Y:S01]  /*14a60*/  UMOV UR72, 0x0 ;  /* 0x0000000000487882 */ /* 0x000fe20000000000 */
[----:B------:R-:W-:-:S11]  /*14a70*/  UMOV UR73, 0x4088490 ;  /* 0x0408849000497882 */ /* 0x000fd60000000000 */
        /* <DEDUP_REMOVED lines=31> */
[----:B------:R-:W-:Y:S02]  /*14c70*/  R2UR.FILL UR67, R8 ;  /* 0x00000000084372ca */ /* 0x000fe400004e0000 */
[----:B------:R-:W-:Y:S01]  /*14c80*/  R2UR.FILL UR66, R9 ;  /* 0x00000000094272ca */ /* 0x000fe200004e0000 */
[----:B------:R-:W-:-:S07]  /*14c90*/  IMAD.MOV.U32 R5, RZ, RZ, RZ ;  /* 0x000000ffff057224 */ /* 0x000fce00078e00ff */
[----:B------:R0:W-:Y:S01]  /*14ca0*/  UTCHMMA gdesc[UR64], gdesc[UR72], tmem[UR7], tmem[UR70], idesc[UR71], UPT ;  /* 0x00ff4648400075ea */ /* 0x0001e2000b800007 */
[----:B------:R-:W-:Y:S02]  /*14cb0*/  IADD3 R4, PT, PT, R4, 0x28010, RZ ;  /* 0x0002801004047810 */ /* 0x000fe40007ffe0ff */
[----:B0-----:R-:W-:Y:S02]  /*14cc0*/  R2UR UR70, R214 ;  /* 0x00000000d64672ca */ /* 0x001fe400000e0000 */
[----:B------:R-:W-:Y:S01]  /*14cd0*/  R2UR UR71, R215 ;  /* 0x00000000d74772ca */ /* 0x000fe200000e0000 */
[----:B------:R-:W-:Y:S01]  /*14ce0*/  UMOV UR72, 0x0 ;  /* 0x0000000000487882 */ /* 0x000fe20000000000 */
[----:B------:R-:W-:Y:S01]  /*14cf0*/  @P1 MOV R4, R4 ;  /* 0x0000000400041202 */ /* 0x000fe20000000f00 */
[----:B------:R-:W-:-:S10]  /*14d00*/  UMOV UR73, 0x4088490 ;  /* 0x0408849000497882 */ /* 0x000fd40000000000 */
[----:B------:R0:W-:Y:S02]  /*14d10*/  UTCHMMA gdesc[UR66], gdesc[UR70], tmem[UR7], tmem[UR72], idesc[UR73], UPT ;  /* 0x00ff4846420075ea */ /* 0x0001e4000b800007 */
[----:B0-----:R-:W-:Y:S02]  /*14d20*/  @P1 R2UR UR70, R4 ;  /* 0x00000000044612ca */ /* 0x001fe400000e0000 */
[----:B------:R-:W-:-:S11]  /*14d30*/  R2UR.FILL UR74, R10 ;  /* 0x000000000a4a72ca */ /* 0x000fd600004e0000 */
[----:B------:R0:W-:Y:S01]  /*14d40*/  UTCBAR [UR70], URZ ;  /* 0x000000ff460073e9 */ /* 0x0001e200080000ff */
[----:B------:R-:W-:Y:S02]  /*14d50*/  R2UR.FILL UR69, R11 ;  /* 0x000000000b4572ca */ /* 0x000fe400004e0000 */
[----:B------:R-:W-:Y:S02]  /*14d60*/  R2UR.FILL UR68, R12 ;  /* 0x000000000c4472ca */ /* 0x000fe400004e0000 */
[----:B------:R-:W-:Y:S02]  /*14d70*/  R2UR.FILL UR9, R13 ;  /* 0x000000000d0972ca */ /* 0x000fe400004e0000 */
[----:B------:R-:W-:Y:S02]  /*14d80*/  R2UR.FILL UR8, R14 ;  /* 0x000000000e0872ca */ /* 0x000fe400004e0000 */
[----:B------:R-:W-:Y:S02]  /*14d90*/  R2UR.FILL UR5, R15 ;  /* 0x000000000f0572ca */ /* 0x000fe400004e0000 */
[----:B0-----:R-:W-:-:S15]  /*14da0*/  R2UR.FILL UR4, R16 ;  /* 0x00000000100472ca */ /* 0x001fde00004e0000 */
.L_x_17:
[----:B------:R-:W0:Y:S01]  /*14db0*/  SYNCS.PHASECHK.TRANS64.TRYWAIT P1, [UR4+0x28010], RZ ;  /* 0x028010ffff0075a7 */ /* 0x000e220008021104 */
[----:B------:R-:W1:Y:S01]  /*14dc0*/  S2R R4, SR_TID.X ;  /* 0x0000000000047919 */ /* 0x000e620000002100 */
[C---:B------:R-:W-:Y:S02]  /*14dd0*/  LOP3.LUT R22, R139.reuse, 0x60, RZ, 0xc0, !PT ;  /* 0x000000608b167812 */ /* 0x040fe400078ec0ff */
[----:B------:R-:W-:Y:S01]  /*14de0*/  LOP3.LUT R30, R139, 0xf, RZ, 0xc0, !PT ;  /* 0x0000000f8b1e7812 */ /* 0x000fe200078ec0ff */
[----:B------:R-:W2:Y:S01]  /*14df0*/  LDC R29, c[0x0][0x3a8] ;  /* 0x0000ea00ff1d7b82 */ /* 0x000ea20000000800 */
[----:B-1----:R-:W-:-:S04]  /*14e00*/  LOP3.LUT R4, R4, 0x10, RZ, 0xc0, !PT ;  /* 0x0000001004047812 */ /* 0x002fc800078ec0ff */
[----:B------:R-:W-:Y:S01]  /*14e10*/  IADD3 R25, P2, PT, R4, R206, RZ ;  /* 0x000000ce04197210 */ /* 0x000fe20007f5e0ff */
[----:B0-----:R-:W-:-:S12]  /*14e20*/  @!P1 BRA `(.L_x_18) ;  /* 0x000000e000d49947 */ /* 0x001fd80003800000 */
.L_x_26:
[----:B------:R-:W0:Y:S01]  /*14e30*/  S2R R23, SR_CTAID.X ;  /* 0x0000000000177919 */ /* 0x000e220000002500 */
[----:B------:R-:W-:Y:S01]  /*14e40*/  LEA.HI R30, R22, R30, RZ, 0x1f ;  /* 0x0000001e161e7211 */ /* 0x000fe200078ff8ff */
[----:B------:R-:W-:Y:S01]  /*14e50*/  IMAD.X R37, RZ, RZ, R207, P2 ;  /* 0x000000ffff257224 */ /* 0x000fe200010e06cf */
[----:B------:R-:W-:Y:S01]  /*14e60*/  BAR.SYNC.DEFER_BLOCKING 0x0 ;  /* 0x0000000000007b1d */ /* 0x000fe20000010000 */
[C---:B------:R-:W-:Y:S02]  /*14e70*/  IADD3 R22, P1, PT, R25.reuse, 0x42, RZ ;  /* 0x0000004219167810 */ /* 0x040fe40007f3e0ff */
[C---:B------:R-:W-:Y:S02]  /*14e80*/  IADD3 R28, P4, PT, R25.reuse, 0x40, RZ ;  /* 0x00000040191c7810 */ /* 0x040fe40007f9e0ff */
[C---:B------:R-:W-:Y:S01]  /*14e90*/  IADD3 R36, P2, PT, R25.reuse, 0x43, RZ ;  /* 0x0000004319247810 */ /* 0x040fe20007f5e0ff */
[--C-:B------:R-:W-:Y:S01]  /*14ea0*/  IMAD.X R35, RZ, RZ, R37.reuse, P1 ;  /* 0x000000ffff237224 */ /* 0x100fe200008e0625 */
[-C--:B------:R-:W-:Y:S01]  /*14eb0*/  IADD3.X R33, PT, PT, RZ, R37.reuse, RZ, P4, !PT ;  /* 0x00000025ff217210 */ /* 0x080fe200027fe4ff */
[----:B------:R-:W1:Y:S02]  /*14ec0*/  S2R R38, SR_TID.X ;  /* 0x0000000000267919 */ /* 0x000e640000002100 */
[----:B------:R-:W-:Y:S01]  /*14ed0*/  IMAD.X R34, RZ, RZ, R37, P2 ;  /* 0x000000ffff227224 */ /* 0x000fe200010e0625 */
[----:B------:R-:W-:Y:S01]  /*14ee0*/  IADD3 R24, P2, PT, R25, 0x46, RZ ;  /* 0x0000004619187810 */ /* 0x000fe20007f5e0ff */
[----:B------:R-:W-:Y:S01]  /*14ef0*/  LDTM.16dp32bit_t0_t15.x16 R4, tmem[UR6+0x100] ;  /* 0x00010006000479ee */ /* 0x000fe20008a00000 */
[----:B------:R-:W3:Y:S02]  /*14f00*/  LDTM.16dp32bit_t16_t31.x16 R4, tmem[UR6+0x110] ;  /* 0x00011006000479ee */ /* 0x000ee40008a20000 */
[----:B------:R-:W-:-:S02]  /*14f10*/  IADD3.X R31, PT, PT, RZ, R37, RZ, P2, !PT ;  /* 0x00000025ff1f7210 */ /* 0x000fc400017fe4ff */
[----:B------:R-:W-:Y:S01]  /*14f20*/  IADD3 R27, P2, PT, R206, 0x40, RZ ;  /* 0x00000040ce1b7810 */ /* 0x000fe20007f5e0ff */
[----:B------:R-:W-:Y:S01]  /*14f30*/  IMAD.U32 R21, R21, -0x80000000, RZ ;  /* 0x8000000015157824 */ /* 0x000fe200078e00ff */
[----:B------:R-:W4:Y:S01]  /*14f40*/  @!P0 SYNCS.CCTL.IV [UR4+0x28010] ;  /* 0x02801000ff0089b1 */ /* 0x000f220008000004 */
[----:B------:R-:W-:Y:S01]  /*14f50*/  NOP ;  /* 0x0000000000007918 */ /* 0x000fe20000000000 */
[----:B0-----:R-:W-:-:S04]  /*14f60*/  IMAD.SHL.U32 R23, R23, 0x40, RZ ;  /* 0x0000004017177824 */ /* 0x001fc800078e00ff */
[----:B------:R-:W-:Y:S01]  /*14f70*/  IMAD.IADD R30, R23, 0x1, R30 ;  /* 0x00000001171e7824 */ /* 0x000fe200078e021e */
[----:B------:R-:W-:Y:S01]  /*14f80*/  IADD3 R23, P1, PT, R25, 0x45, RZ ;  /* 0x0000004519177810 */ /* 0x000fe20007f3e0ff */
[----:B--23--:R-:W-:-:S03]  /*14f90*/  FMUL R4, R4, R29 ;  /* 0x0000001d04047220 */ /* 0x00cfc60000400000 */
[-C--:B------:R-:W-:Y:S01]  /*14fa0*/  ISETP.GT.U32.AND P3, PT, R22, R30.reuse, PT ;  /* 0x0000001e1600720c */ /* 0x080fe20003f64070 */
[--C-:B------:R-:W-:Y:S01]  /*14fb0*/  IMAD.X R26, RZ, RZ, R37.reuse, P1 ;  /* 0x000000ffff1a7224 */ /* 0x100fe200008e0625 */
[----:B------:R-:W-:Y:S01]  /*14fc0*/  IADD3 R22, P4, PT, R25, 0x44, RZ ;  /* 0x0000004419167810 */ /* 0x000fe20007f9e0ff */
[-C--:B------:R-:W-:Y:S01]  /*14fd0*/  FMUL R5, R5, R29.reuse ;  /* 0x0000001d05057220 */ /* 0x080fe20000400000 */
[-C--:B------:R-:W-:Y:S01]  /*14fe0*/  ISETP.GT.U32.AND P1, PT, R28, R30.reuse, PT ;  /* 0x0000001e1c00720c */ /* 0x080fe20003f24070 */
[-C--:B------:R-:W-:Y:S01]  /*14ff0*/  FMUL R6, R6, R29.reuse ;  /* 0x0000001d06067220 */ /* 0x080fe20000400000 */
[----:B------:R-:W-:Y:S01]  /*15000*/  ISETP.GT.U32.AND.EX P3, PT, R35, RZ, PT, P3 ;  /* 0x000000ff2300720c */ /* 0x000fe20003f64130 */
[--C-:B------:R-:W-:Y:S01]  /*15010*/  IMAD.X R32, RZ, RZ, R37.reuse, P4 ;  /* 0x000000ffff207224 */ /* 0x100fe200020e0625 */
[----:B------:R-:W-:Y:S01]  /*15020*/  IADD3 R25, P4, PT, R25, 0x47, RZ ;  /* 0x0000004719197810 */ /* 0x000fe20007f9e0ff */
[-C--:B------:R-:W-:Y:S01]  /*15030*/  FMUL R7, R7, R29.reuse ;  /* 0x0000001d07077220 */ /* 0x080fe20000400000 */
[----:B------:R-:W-:Y:S01]  /*15040*/  ISETP.GT.U32.AND.EX P1, PT, R33, RZ, PT, P1 ;  /* 0x000000ff2100720c */ /* 0x000fe20003f24110 */
[-C--:B------:R-:W-:Y:S01]  /*15050*/  FMUL R11, R11, R29.reuse ;  /* 0x0000001d0b0b7220 */ /* 0x080fe20000400000 */
[----:B-1----:R-:W-:Y:S01]  /*15060*/  LOP3.LUT R38, R38, 0x10, RZ, 0xc0, !PT ;  /* 0x0000001026267812 */ /* 0x002fe200078ec0ff */
[----:B------:R-:W-:Y:S01]  /*15070*/  IMAD.X R37, RZ, RZ, R37, P4 ;  /* 0x000000ffff257224 */ /* 0x000fe200020e0625 */
[-C--:B------:R-:W-:Y:S01]  /*15080*/  ISETP.GT.U32.AND P4, PT, R36, R30.reuse, PT ;  /* 0x0000001e2400720c */ /* 0x080fe20003f84070 */
[----:B------:R-:W-:Y:S01]  /*15090*/  IMAD.X R36, RZ, RZ, R207, P2 ;  /* 0x000000ffff247224 */ /* 0x000fe200010e06cf */
[----:B------:R-:W-:Y:S01]  /*150a0*/  ISETP.GE.U32.AND P2, PT, R28, R30, PT ;  /* 0x0000001e1c00720c */ /* 0x000fe20003f46070 */
[----:B------:R-:W-:Y:S01]  /*150b0*/  FMUL R12, R12, R29 ;  /* 0x0000001d0c0c7220 */ /* 0x000fe20000400000 */
[----:B------:R-:W-:-:S02]  /*150c0*/  FSEL R4, R4, -INF , !P1 ;  /* 0xff80000004047808 */ /* 0x000fc40004800000 */
[----:B------:R-:W-:Y:S02]  /*150d0*/  ISETP.GE.U32.AND.EX P2, PT, R33, RZ, PT, P2 ;  /* 0x000000ff2100720c */ /* 0x000fe40003f46120 */
[-C--:B------:R-:W-:Y:S01]  /*150e0*/  ISETP.GT.U32.AND P1, PT, R22, R30.reuse, PT ;  /* 0x0000001e1600720c */ /* 0x080fe20003f24070 */
[-C--:B------:R-:W-:Y:S01]  /*150f0*/  FMUL R22, R8, R29.reuse ;  /* 0x0000001d08167220 */ /* 0x080fe20000400000 */
[----:B------:R-:W-:Y:S02]  /*15100*/  FSEL R5, R5, -INF , !P2 ;  /* 0xff80000005057808 */ /* 0x000fe40005000000 */
[----:B------:R-:W-:Y:S01]  /*15110*/  ISETP.GT.U32.AND P2, PT, R23, R30, PT ;  /* 0x0000001e1700720c */ /* 0x000fe20003f44070 */
[----:B------:R-:W-:Y:S01]  /*15120*/  FMUL R23, R9, R29 ;  /* 0x0000001d09177220 */ /* 0x000fe20000400000 */
[----:B------:R-:W-:Y:S02]  /*15130*/  FSEL R6, R6, -INF , !P3 ;  /* 0xff80000006067808 */ /* 0x000fe40005800000 */
[----:B------:R-:W-:-:S02]  /*15140*/  ISETP.GT.U32.AND.EX P1, PT, R32, RZ, PT, P1 ;  /* 0x000000ff2000720c */ /* 0x000fc40003f24110 */
[-C--:B------:R-:W-:Y:S01]  /*15150*/  ISETP.GT.U32.AND P3, PT, R24, R30.reuse, PT ;  /* 0x0000001e1800720c */ /* 0x080fe20003f64070 */
[----:B------:R-:W2:Y:S01]  /*15160*/  LDL.64 R32, [R1+0x558] ;  /* 0x0005580001207983 */ /* 0x000ea20000100a00 */
[C-C-:B------:R-:W-:Y:S02]  /*15170*/  LOP3.LUT R8, R27.reuse, 0xf, R38.reuse, 0xfe, !PT ;  /* 0x0000000f1b087812 */ /* 0x140fe400078efe26 */
[----:B------:R-:W-:Y:S02]  /*15180*/  ISETP.GT.U32.AND.EX P4, PT, R34, RZ, PT, P4 ;  /* 0x000000ff2200720c */ /* 0x000fe40003f84140 */
[----:B------:R-:W-:Y:S01]  /*15190*/  ISETP.GT.U32.AND.EX P2, PT, R26, RZ, PT, P2 ;  /* 0x000000ff1a00720c */ /* 0x000fe20003f44120 */
[----:B------:R-:W3:Y:S01]  /*151a0*/  LDL.64 R34, [R1+0x560] ;  /* 0x0005600001227983 */ /* 0x000ee20000100a00 */
[----:B------:R-:W-:Y:S02]  /*151b0*/  LOP3.LUT R24, R27, 0xe, R38, 0xfe, !PT ;  /* 0x0000000e1b187812 */ /* 0x000fe400078efe26 */
[----:B------:R-:W-:Y:S01]  /*151c0*/  FSEL R9, R22, -INF , !P1 ;  /* 0xff80000016097808 */ /* 0x000fe20004800000 */
[----:B------:R-:W-:Y:S01]  /*151d0*/  FMUL R22, R10, R29 ;  /* 0x0000001d0a167220 */ /* 0x000fe20000400000 */
[----:B------:R-:W-:-:S02]  /*151e0*/  ISETP.GT.U32.AND P1, PT, R8, R30, PT ;  /* 0x0000001e0800720c */ /* 0x000fc40003f24070 */
[----:B------:R-:W-:Y:S02]  /*151f0*/  FSEL R7, R7, -INF , !P4 ;  /* 0xff80000007077808 */ /* 0x000fe40006000000 */
[----:B------:R-:W-:Y:S02]  /*15200*/  FSEL R8, R23, -INF , !P2 ;  /* 0xff80000017087808 */ /* 0x000fe40005000000 */
[-C--:B------:R-:W-:Y:S02]  /*15210*/  ISETP.GT.U32.AND P4, PT, R25, R30.reuse, PT ;  /* 0x0000001e1900720c */ /* 0x080fe40003f84070 */
[----:B------:R-:W-:Y:S02]  /*15220*/  ISETP.GT.U32.AND P2, PT, R24, R30, PT ;  /* 0x0000001e1800720c */ /* 0x000fe40003f44070 */
[----:B------:R-:W5:Y:S01]  /*15230*/  LDL.64 R24, [R1+0x550] ;  /* 0x0005500001187983 */ /* 0x000f620000100a00 */
[----:B------:R-:W-:Y:S02]  /*15240*/  ISETP.GT.U32.AND.EX P3, PT, R31, RZ, PT, P3 ;  /* 0x000000ff1f00720c */ /* 0x000fe40003f64130 */
[----:B------:R-:W-:-:S02]  /*15250*/  LOP3.LUT R10, R27, 0x8, R38, 0xfe, !PT ;  /* 0x000000081b0a7812 */ /* 0x000fc400078efe26 */
[----:B------:R-:W-:Y:S02]  /*15260*/  ISETP.GT.U32.AND.EX P4, PT, R37, RZ, PT, P4 ;  /* 0x000000ff2500720c */ /* 0x000fe40003f84140 */
[----:B------:R-:W-:Y:S02]  /*15270*/  LOP3.LUT R23, R27, 0x9, R38, 0xfe, !PT ;  /* 0x000000091b177812 */ /* 0x000fe400078efe26 */
[----:B------:R-:W-:Y:S02]  /*15280*/  FSEL R22, R22, -INF , !P3 ;  /* 0xff80000016167808 */ /* 0x000fe40005800000 */
[-C--:B------:R-:W-:Y:S02]  /*15290*/  ISETP.GT.U32.AND P3, PT, R10, R30.reuse, PT ;  /* 0x0000001e0a00720c */ /* 0x080fe40003f64070 */
[----:B------:R-:W-:Y:S02]  /*152a0*/  FSEL R10, R11, -INF , !P4 ;  /* 0xff8000000b0a7808 */ /* 0x000fe40006000000 */
[----:B------:R-:W-:Y:S01]  /*152b0*/  ISETP.GT.U32.AND P4, PT, R23, R30, PT ;  /* 0x0000001e1700720c */ /* 0x000fe20003f84070 */
[----:B------:R-:W-:Y:S01]  /*152c0*/  FMUL R23, R13, R29 ;  /* 0x0000001d0d177220 */ /* 0x000fe20000400000 */
[----:B------:R-:W-:-:S02]  /*152d0*/  ISETP.GT.U32.AND.EX P3, PT, R36, RZ, PT, P3 ;  /* 0x000000ff2400720c */ /* 0x000fc40003f64130 */
[C-C-:B------:R-:W-:Y:S02]  /*152e0*/  LOP3.LUT R11, R27.reuse, 0xb, R38.reuse, 0xfe, !PT ;  /* 0x0000000b1b0b7812 */ /* 0x140fe400078efe26 */
[----:B------:R-:W-:Y:S02]  /*152f0*/  ISETP.GT.U32.AND.EX P4, PT, R36, RZ, PT, P4 ;  /* 0x000000ff2400720c */ /* 0x000fe40003f84140 */
[----:B------:R-:W-:Y:S02]  /*15300*/  LOP3.LUT R13, R27, 0xa, R38, 0xfe, !PT ;  /* 0x0000000a1b0d7812 */ /* 0x000fe400078efe26 */
[----:B------:R-:W-:Y:S02]  /*15310*/  FSEL R12, R12, -INF , !P3 ;  /* 0xff8000000c0c7808 */ /* 0x000fe40005800000 */
[----:B------:R-:W-:Y:S02]  /*15320*/  ISETP.GT.U32.AND P3, PT, R11, R30, PT ;  /* 0x0000001e0b00720c */ /* 0x000fe40003f64070 */
[----:B------:R-:W-:-:S02]  /*15330*/  FSEL R11, R23, -INF , !P4 ;  /* 0xff800000170b7808 */ /* 0x000fc40006000000 */
[----:B------:R-:W-:Y:S01]  /*15340*/  ISETP.GT.U32.AND P4, PT, R13, R30, PT ;  /* 0x0000001e0d00720c */ /* 0x000fe20003f84070 */
[-C--:B------:R-:W-:Y:S01]  /*15350*/  FMUL R23, R15, R29.reuse ;  /* 0x0000001d0f177220 */ /* 0x080fe20000400000 */
[----:B------:R-:W-:Y:S01]  /*15360*/  FMUL R14, R14, R29 ;  /* 0x0000001d0e0e7220 */ /* 0x000fe20000400000 */
[----:B------:R-:W-:Y:S02]  /*15370*/  FMNMX3 R15, R4, R5, R6, !PT ;  /* 0x00000005040f7276 */ /* 0x000fe40007800006 */
[C---:B------:R-:W-:Y:S02]  /*15380*/  ISETP.GT.U32.AND.EX P4, PT, R36.reuse, RZ, PT, P4 ;  /* 0x000000ff2400720c */ /* 0x040fe40003f84140 */
[C-C-:B------:R-:W-:Y:S02]  /*15390*/  LOP3.LUT R13, R27.reuse, 0xd, R38.reuse, 0xfe, !PT ;  /* 0x0000000d1b0d7812 */ /* 0x140fe400078efe26 */
[----:B------:R-:W-:Y:S02]  /*153a0*/  ISETP.GT.U32.AND.EX P3, PT, R36, RZ, PT, P3 ;  /* 0x000000ff2400720c */ /* 0x000fe40003f64130 */
[----:B------:R-:W-:-:S02]  /*153b0*/  LOP3.LUT R27, R27, 0xc, R38, 0xfe, !PT ;  /* 0x0000000c1b1b7812 */ /* 0x000fc400078efe26 */
[----:B------:R-:W-:Y:S02]  /*153c0*/  FMNMX3 R15, R15, R7, R9, !PT ;  /* 0x000000070f0f7276 */ /* 0x000fe40007800009 */
[----:B------:R-:W-:Y:S02]  /*153d0*/  FSEL R14, R14, -INF , !P4 ;  /* 0xff8000000e0e7808 */ /* 0x000fe40006000000 */
[-C--:B------:R-:W-:Y:S02]  /*153e0*/  ISETP.GT.U32.AND P4, PT, R13, R30.reuse, PT ;  /* 0x0000001e0d00720c */ /* 0x080fe40003f84070 */
[----:B------:R-:W-:Y:S02]  /*153f0*/  FSEL R13, R23, -INF , !P3 ;  /* 0xff800000170d7808 */ /* 0x000fe40005800000 */
[----:B------:R-:W-:Y:S02]  /*15400*/  ISETP.GT.U32.AND P3, PT, R27, R30, PT ;  /* 0x0000001e1b00720c */ /* 0x000fe40003f64070 */
[----:B------:R-:W-:Y:S01]  /*15410*/  FMNMX3 R15, R15, R8, R22, !PT ;  /* 0x000000080f0f7276 */ /* 0x000fe20007800016 */
[-C--:B------:R-:W-:Y:S01]  /*15420*/  FMUL R16, R16, R29.reuse ;  /* 0x0000001d10107220 */ /* 0x080fe20000400000 */
[----:B------:R-:W-:Y:S01]  /*15430*/  ISETP.GT.U32.AND.EX P3, PT, R36, RZ, PT, P3 ;  /* 0x000000ff2400720c */ /* 0x000fe20003f64130 */
[-C--:B------:R-:W-:Y:S01]  /*15440*/  FMUL R17, R17, R29.reuse ;  /* 0x0000001d11117220 */ /* 0x080fe20000400000 */
[----:B------:R-:W-:Y:S01]  /*15450*/  FMNMX3 R15, R15, R10, R12, !PT ;  /* 0x0000000a0f0f7276 */ /* 0x000fe2000780000c */
[----:B------:R-:W-:Y:S01]  /*15460*/  FMUL R23, R18, R29 ;  /* 0x0000001d12177220 */ /* 0x000fe20000400000 */
[----:B------:R-:W-:-:S02]  /*15470*/  ISETP.GT.U32.AND.EX P4, PT, R36, RZ, PT, P4 ;  /* 0x000000ff2400720c */ /* 0x000fc40003f84140 */
[----:B------:R-:W-:Y:S02]  /*15480*/  ISETP.GT.U32.AND.EX P2, PT, R36, RZ, PT, P2 ;  /* 0x000000ff2400720c */ /* 0x000fe40003f44120 */
[----:B------:R-:W-:Y:S02]  /*15490*/  FSEL R16, R16, -INF , !P3 ;  /* 0xff80000010107808 */ /* 0x000fe40005800000 */
[----:B------:R-:W-:Y:S01]  /*154a0*/  FMNMX3 R15, R15, R11, R14, !PT ;  /* 0x0000000b0f0f7276 */ /* 0x000fe2000780000e */
[----:B------:R-:W-:Y:S01]  /*154b0*/  FMUL R19, R19, R29 ;  /* 0x0000001d13137220 */ /* 0x000fe20000400000 */
[----:B------:R-:W-:Y:S02]  /*154c0*/  FSEL R18, R17, -INF , !P4 ;  /* 0xff80000011127808 */ /* 0x000fe40006000000 */
[----:B------:R-:W-:Y:S02]  /*154d0*/  FSEL R17, R23, -INF , !P2 ;  /* 0xff80000017117808 */ /* 0x000fe40005000000 */
[----:B------:R-:W-:-:S02]  /*154e0*/  ISETP.GT.U32.AND.EX P1, PT, R36, RZ, PT, P1 ;  /* 0x000000ff2400720c */ /* 0x000fc40003f24110 */
[----:B------:R-:W-:Y:S02]  /*154f0*/  FMNMX3 R23, R15, R13, R16, !PT ;  /* 0x0000000d0f177276 */ /* 0x000fe40007800010 */
[----:B------:R-:W-:Y:S02]  /*15500*/  FSEL R15, R19, -INF , !P1 ;  /* 0xff800000130f7808 */ /* 0x000fe40004800000 */
[----:B------:R-:W-:-:S04]  /*15510*/  FMNMX3 R23, R23, R18, R17, !PT ;  /* 0x0000001217177276 */ /* 0x000fc80007800011 */
[----:B------:R-:W-:Y:S02]  /*15520*/  FMNMX R197, R15, R23, !PT ;  /* 0x000000170fc57209 */ /* 0x000fe40007800000 */
[----:B----4-:R-:W0:Y:S03]  /*15530*/  SYNCS.PHASECHK.TRANS64.TRYWAIT P1, [R20+URZ], R21 ;  /* 0x00000015140075a7 */ /* 0x010e2600080211ff */
[----:B------:R-:W1:Y:S02]  /*15540*/  SHFL.BFLY PT, R19, R197, 0x10, 0x1f ;  /* 0x0e001f00c5137f89 */ /* 0x000e6400000e0000 */
[----:B-1----:R-:W-:-:S05]  /*15550*/  FMNMX3 R197, R197, R19, R0, !PT ;  /* 0x00000013c5c57276 */ /* 0x002fca0007800000 */
[--C-:B------:R-:W-:Y:S01]  /*15560*/  FADD R108, R4, -R197.reuse ;  /* 0x800000c5046c7221 */ /* 0x100fe20000000000 */
[--C-:B------:R-:W-:Y:S01]  /*15570*/  FADD R5, R5, -R197.reuse ;  /* 0x800000c505057221 */ /* 0x100fe20000000000 */
[--C-:B------:R-:W-:Y:S02]  /*15580*/  FADD R6, R6, -R197.reuse ;  /* 0x800000c506067221 */ /* 0x100fe40000000000 */
[----:B------:R-:W-:Y:S01]  /*15590*/  FMUL R108, R108, 1.4426950216293334961 ;  /* 0x3fb8aa3b6c6c7820 */ /* 0x000fe20000400000 */
[----:B------:R-:W-:Y:S01]  /*155a0*/  FMUL R5, R5, 1.4426950216293334961 ;  /* 0x3fb8aa3b05057820 */ /* 0x000fe20000400000 */
[----:B------:R-:W-:Y:S01]  /*155b0*/  FMUL R6, R6, 1.4426950216293334961 ;  /* 0x3fb8aa3b06067820 */ /* 0x000fe20000400000 */
[--C-:B------:R-:W-:Y:S02]  /*155c0*/  FADD R7, R7, -R197.reuse ;  /* 0x800000c507077221 */ /* 0x100fe40000000000 */
[----:B------:R-:W-:Y:S01]  /*155d0*/  MUFU.EX2 R107, R5 ;  /* 0x00000005006b7308 */ /* 0x000fe20000000800 */
[----:B------:R-:W-:Y:S01]  /*155e0*/  FADD R9, R9, -R197 ;  /* 0x800000c509097221 */ /* 0x000fe20000000000 */
[----:B------:R-:W-:-:S06]  /*155f0*/  FMUL R7, R7, 1.4426950216293334961 ;  /* 0x3fb8aa3b07077820 */ /* 0x000fcc0000400000 */
[----:B------:R-:W1:Y:S01]  /*15600*/  MUFU.EX2 R108, R108 ;  /* 0x0000006c006c7308 */ /* 0x000e620000000800 */
[--C-:B------:R-:W-:Y:S01]  /*15610*/  FADD R8, R8, -R197.reuse ;  /* 0x800000c508087221 */ /* 0x100fe20000000000 */
[----:B------:R-:W-:-:S06]  /*15620*/  FADD R22, R22, -R197 ;  /* 0x800000c516167221 */ /* 0x000fcc0000000000 */
[----:B------:R4:W0:Y:S01]  /*15630*/  MUFU.EX2 R105, R6 ;  /* 0x0000000600697308 */ /* 0x0008220000000800 */
[----:B------:R-:W-:Y:S01]  /*15640*/  FMUL R8, R8, 1.4426950216293334961 ;  /* 0x3fb8aa3b08087820 */ /* 0x000fe20000400000 */
[----:B----4-:R-:W-:-:S06]  /*15650*/  FMUL R6, R9, 1.4426950216293334961 ;  /* 0x3fb8aa3b09067820 */ /* 0x010fcc0000400000 */
[----:B------:R4:W0:Y:S01]  /*15660*/  MUFU.EX2 R106, R7 ;  /* 0x00000007006a7308 */ /* 0x0008220000000800 */
[----:B------:R-:W-:Y:S01]  /*15670*/  FADD R10, R10, -R197 ;  /* 0x800000c50a0a7221 */ /* 0x000fe20000000000 */
[----:B-1----:R-:W-:-:S06]  /*15680*/  FADD R4, R108, R107 ;  /* 0x0000006b6c047221 */ /* 0x002fcc0000000000 */
[----:B------:R-:W1:Y:S01]  /*15690*/  MUFU.EX2 R6, R6 ;  /* 0x0000000600067308 */ /* 0x000e620000000800 */
[----:B----4-:R-:W-:Y:S01]  /*156a0*/  FMUL R7, R22, 1.4426950216293334961 ;  /* 0x3fb8aa3b16077820 */ /* 0x010fe20000400000 */
[----:B------:R-:W-:Y:S01]  /*156b0*/  FMUL R10, R10, 1.4426950216293334961 ;  /* 0x3fb8aa3b0a0a7820 */ /* 0x000fe20000400000 */
[----:B------:R-:W-:-:S05]  /*156c0*/  FADD R12, R12, -R197 ;  /* 0x800000c50c0c7221 */ /* 0x000fca0000000000 */
[----:B------:R4:W1:Y:S01]  /*156d0*/  MUFU.EX2 R104, R8 ;  /* 0x0000000800687308 */ /* 0x0008620000000800 */
[----:B0-----:R-:W-:Y:S01]  /*156e0*/  FADD R4, R105, R4 ;  /* 0x0000000469047221 */ /* 0x001fe20000000000 */
[----:B------:R-:W-:Y:S01]  /*156f0*/  FADD R11, R11, -R197 ;  /* 0x800000c50b0b7221 */ /* 0x000fe20000000000 */
[----:B------:R-:W-:-:S05]  /*15700*/  FMUL R12, R12, 1.4426950216293334961 ;  /* 0x3fb8aa3b0c0c7820 */ /* 0x000fca0000400000 */
[----:B------:R-:W0:Y:S01]  /*15710*/  MUFU.EX2 R7, R7 ;  /* 0x0000000700077308 */ /* 0x000e220000000800 */
[----:B------:R-:W-:Y:S01]  /*15720*/  FADD R4, R106, R4 ;  /* 0x000000046a047221 */ /* 0x000fe20000000000 */
[----:B----4-:R-:W-:Y:S01]  /*15730*/  FMUL R8, R11, 1.4426950216293334961 ;  /* 0x3fb8aa3b0b087820 */ /* 0x010fe20000400000 */
[----:B------:R-:W-:-:S05]  /*15740*/  FADD R14, R14, -R197 ;  /* 0x800000c50e0e7221 */ /* 0x000fca0000000000 */
[----:B------:R4:W0:Y:S01]  /*15750*/  MUFU.EX2 R95, R10 ;  /* 0x0000000a005f7308 */ /* 0x0008220000000800 */
[----:B-1----:R-:W-:Y:S01]  /*15760*/  FADD R4, R6, R4 ;  /* 0x0000000406047221 */ /* 0x002fe20000000000 */
[----:B------:R-:W-:Y:S01]  /*15770*/  FMUL R9, R14, 1.4426950216293334961 ;  /* 0x3fb8aa3b0e097820 */ /* 0x000fe20000400000 */
[----:B------:R-:W-:-:S05]  /*15780*/  FADD R93, R13, -R197 ;  /* 0x800000c50d5d7221 */ /* 0x000fca0000000000 */
[----:B------:R-:W1:Y:S01]  /*15790*/  MUFU.EX2 R94, R12 ;  /* 0x0000000c005e7308 */ /* 0x000e620000000800 */
[----:B------:R-:W-:Y:S01]  /*157a0*/  FADD R4, R104, R4 ;  /* 0x0000000468047221 */ /* 0x000fe20000000000 */
[----:B------:R-:W-:Y:S01]  /*157b0*/  FMUL R93, R93, 1.4426950216293334961 ;  /* 0x3fb8aa3b5d5d7820 */ /* 0x000fe20000400000 */
[----:B----4-:R-:W-:-:S05]  /*157c0*/  FADD R10, R16, -R197 ;  /* 0x800000c5100a7221 */ /* 0x010fca0000000000 */
[----:B------:R-:W4:Y:S01]  /*157d0*/  MUFU.EX2 R8, R8 ;  /* 0x0000000800087308 */ /* 0x000f220000000800 */
[----:B0-----:R-:W-:Y:S01]  /*157e0*/  FADD R4, R7, R4 ;  /* 0x0000000407047221 */ /* 0x001fe20000000000 */
[----:B------:R-:W-:Y:S01]  /*157f0*/  FMUL R10, R10, 1.4426950216293334961 ;  /* 0x3fb8aa3b0a0a7820 */ /* 0x000fe20000400000 */
[----:B------:R-:W-:-:S05]  /*15800*/  FADD R18, R18, -R197 ;  /* 0x800000c512127221 */ /* 0x000fca0000000000 */
[----:B------:R-:W0:Y:S01]  /*15810*/  MUFU.EX2 R9, R9 ;  /* 0x0000000900097308 */ /* 0x000e220000000800 */
[----:B------:R-:W-:Y:S01]  /*15820*/  FADD R4, R95, R4 ;  /* 0x000000045f047221 */ /* 0x000fe20000000000 */
[----:B------:R-:W-:Y:S01]  /*15830*/  FADD R17, R17, -R197 ;  /* 0x800000c511117221 */ /* 0x000fe20000000000 */
[----:B------:R-:W-:-:S05]  /*15840*/  FMUL R18, R18, 1.4426950216293334961 ;  /* 0x3fb8aa3b12127820 */ /* 0x000fca0000400000 */
[----:B------:R-:W0:Y:S01]  /*15850*/  MUFU.EX2 R93, R93 ;  /* 0x0000005d005d7308 */ /* 0x000e220000000800 */
[----:B-1----:R-:W-:Y:S01]  /*15860*/  FADD R4, R94, R4 ;  /* 0x000000045e047221 */ /* 0x002fe20000000000 */
[----:B------:R-:W-:Y:S01]  /*15870*/  FMUL R11, R17, 1.4426950216293334961 ;  /* 0x3fb8aa3b110b7820 */ /* 0x000fe20000400000 */
[----:B------:R-:W-:-:S05]  /*15880*/  FADD R15, R15, -R197 ;  /* 0x800000c50f0f7221 */ /* 0x000fca0000000000 */
[----:B------:R-:W1:Y:S01]  /*15890*/  MUFU.EX2 R10, R10 ;  /* 0x0000000a000a7308 */ /* 0x000e620000000800 */
[----:B----4-:R-:W-:Y:S01]  /*158a0*/  FADD R4, R8, R4 ;  /* 0x0000000408047221 */ /* 0x010fe20000000000 */
[----:B------:R-:W-:-:S06]  /*158b0*/  FMUL R15, R15, 1.4426950216293334961 ;  /* 0x3fb8aa3b0f0f7820 */ /* 0x000fcc0000400000 */
[----:B------:R-:W4:Y:S01]  /*158c0*/  MUFU.EX2 R92, R18 ;  /* 0x00000012005c7308 */ /* 0x000f220000000800 */
[----:B0-----:R-:W-:-:S07]  /*158d0*/  FADD R4, R9, R4 ;  /* 0x0000000409047221 */ /* 0x001fce0000000000 */
[----:B------:R-:W0:Y:S01]  /*158e0*/  MUFU.EX2 R11, R11 ;  /* 0x0000000b000b7308 */ /* 0x000e220000000800 */
[----:B------:R-:W-:-:S07]  /*158f0*/  FADD R4, R93, R4 ;  /* 0x000000045d047221 */ /* 0x000fce0000000000 */
[----:B------:R-:W0:Y:S01]  /*15900*/  MUFU.EX2 R91, R15 ;  /* 0x0000000f005b7308 */ /* 0x000e220000000800 */
[----:B-1----:R-:W-:-:S04]  /*15910*/  FADD R4, R10, R4 ;  /* 0x000000040a047221 */ /* 0x002fc80000000000 */
[----:B----4-:R-:W-:-:S04]  /*15920*/  FADD R4, R92, R4 ;  /* 0x000000045c047221 */ /* 0x010fc80000000000 */
[----:B0-----:R-:W-:-:S04]  /*15930*/  FADD R4, R11, R4 ;  /* 0x000000040b047221 */ /* 0x001fc80000000000 */
[----:B------:R-:W-:-:S05]  /*15940*/  FADD R209, R91, R4 ;  /* 0x000000045bd17221 */ /* 0x000fca0000000000 */
[----:B------:R0:W1:Y:S01]  /*15950*/  SHFL.BFLY PT, R242, R209, 0x10, 0x1f ;  /* 0x0e001f00d1f27f89 */ /* 0x00006200000e0000 */
[----:B--2---:R-:W-:-:S04]  /*15960*/  IMAD.WIDE R4, R2, 0x2, R32 ;  /* 0x0000000202047825 */ /* 0x004fc800078e0220 */
[----:B---3--:R-:W-:-:S04]  /*15970*/  IMAD.WIDE R12, R2, 0x2, R34 ;  /* 0x00000002020c7825 */ /* 0x008fc800078e0222 */
[----:B-----5:R-:W-:Y:S01]  /*15980*/  IMAD.WIDE R14, R2, 0x2, R24 ;  /* 0x00000002020e7825 */ /* 0x020fe200078e0218 */
[----:B01----:R-:W-:Y:S06]  /*15990*/  @!P1 BRA `(.L_x_19) ;  /* 0x000000d800049947 */ /* 0x003fec0003800000 */
.L_x_27:
[----:B------:R-:W2:Y:S04]  /*159a0*/  LDL.64 R28, [R1+0x510] ;  /* 0x00051000011c7983 */ /* 0x000ea80000100a00 */
[----:B------:R-:W3:Y:S04]  /*159b0*/  LDL.64 R22, [R1+0x530] ;  /* 0x0005300001167983 */ /* 0x000ee80000100a00 */
[----:B------:R-:W4:Y:S04]  /*159c0*/  LDL.64 R16, [R1+0x520] ;  /* 0x0005200001107983 */ /* 0x000f280000100a00 */
[----:B------:R-:W3:Y:S04]  /*159d0*/  LDL.64 R18, [R1+0x500] ;  /* 0x0005000001127983 */ /* 0x000ee80000100a00 */
[----:B------:R-:W3:Y:S04]  /*159e0*/  LDL.64 R42, [R1+0x4f0] ;  /* 0x0004f000012a7983 */ /* 0x000ee80000100a00 */
[----:B------:R-:W3:Y:S04]  /*159f0*/  LDL.64 R36, [R1+0x4e0] ;  /* 0x0004e00001247983 */ /* 0x000ee80000100a00 */
[----:B------:R-:W3:Y:S04]  /*15a00*/  LDL.64 R26, [R1+0x4d0] ;  /* 0x0004d000011a7983 */ /* 0x000ee80000100a00 */
[----:B------:R-:W3:Y:S04]  /*15a10*/  LDL.64 R40, [R1+0x4c0] ;  /* 0x0004c00001287983 */ /* 0x000ee80000100a00 */
[----:B------:R-:W3:Y:S04]  /*15a20*/  LDL.64 R34, [R1+0x4b0] ;  /* 0x0004b00001227983 */ /* 0x000ee80000100a00 */
[----:B------:R-:W3:Y:S04]  /*15a30*/  LDL.64 R24, [R1+0x4a0] ;  /* 0x0004a00001187983 */ /* 0x000ee80000100a00 */
[----:B------:R-:W3:Y:S04]  /*15a40*/  LDL.64 R32, [R1+0x490] ;  /* 0x0004900001207983 */ /* 0x000ee80000100a00 */
[----:B------:R-:W-:Y:S04]  /*15a50*/  STL [R1+0xa30], R208 ;  /* 0x000a30d001007387 */ /* 0x000fe80000100800 */
        /* <DEDUP_REMOVED lines=54> */
[----:B------:R0:W-:Y:S04]  /*15dc0*/  STL [R1+0x954], R3 ;  /* 0x0009540301007387 */ /* 0x0001e80000100800 */
[----:B------:R-:W3:Y:S04]  /*15dd0*/  LDL.64 R38, [R1+0x480] ;  /* 0x0004800001267983 */ /* 0x000ee80000100a00 */
[----:B------:R-:W3:Y:S04]  /*15de0*/  LDL.64 R30, [R1+0x470] ;  /* 0x00047000011e7983 */ /* 0x000ee80000100a00 */
[----:B------:R-:W3:Y:S04]  /*15df0*/  LDL.64 R46, [R1+0x440] ;  /* 0x00044000012e7983 */ /* 0x000ee80000100a00 */
[----:B------:R-:W3:Y:S04]  /*15e00*/  LDL.64 R52, [R1+0x450] ;  /* 0x0004500001347983 */ /* 0x000ee80000100a00 */
[----:B------:R-:W3:Y:S04]  /*15e10*/  LDL.64 R50, [R1+0x420] ;  /* 0x0004200001327983 */ /* 0x000ee80000100a00 */
[----:B------:R-:W3:Y:S04]  /*15e20*/  LDL.64 R44, [R1+0x410] ;  /* 0x00041000012c7983 */ /* 0x000ee80000100a00 */
[----:B------:R-:W3:Y:S04]  /*15e30*/  LDG.E.U16 R12, desc[UR8][R12.64] ;  /* 0x000000080c0c7981 */ /* 0x000ee8000c1e1500 */
[----:B------:R-:W3:Y:S01]  /*15e40*/  LDG.E.U16 R14, desc[UR8][R14.64] ;  /* 0x000000080e0e7981 */ /* 0x000ee2000c1e1500 */
[----:B--2---:R-:W-:-:S03]  /*15e50*/  IMAD.WIDE R20, R2, 0x2, R28 ;  /* 0x0000000202147825 */ /* 0x004fc600078e021c */
[----:B------:R-:W2:Y:S04]  /*15e60*/  LDL.64 R48, [R1+0x3e0] ;  /* 0x0003e00001307983 */ /* 0x000ea80000100a00 */
[----:B------:R-:W2:Y:S01]  /*15e70*/  LDL.64 R28, [R1+0x460] ;  /* 0x00046000011c7983 */ /* 0x000ea20000100a00 */
[----:B----4-:R-:W-:-:S03]  /*15e80*/  IMAD.WIDE R16, R2, 0x2, R16 ;  /* 0x0000000202107825 */ /* 0x010fc600078e0210 */
[----:B------:R1:W4:Y:S01]  /*15e90*/  LDG.E.U16 R13, desc[UR8][R4.64] ;  /* 0x00000008040d7981 */ /* 0x000322000c1e1500 */
[----:B---3--:R-:W-:-:S03]  /*15ea0*/  IMAD.WIDE R22, R2, 0x2, R22 ;  /* 0x0000000202167825 */ /* 0x008fc600078e0216 */
[----:B------:R-:W3:Y:S04]  /*15eb0*/  LDL.64 R56, [R1+0x3b0] ;  /* 0x0003b00001387983 */ /* 0x000ee80000100a00 */
[----:B------:R-:W3:Y:S01]  /*15ec0*/  LDG.E.U16 R16, desc[UR8][R16.64] ;  /* 0x0000000810107981 */ /* 0x000ee2000c1e1500 */
[----:B------:R-:W-:-:S03]  /*15ed0*/  IMAD.WIDE R18, R2, 0x2, R18 ;  /* 0x0000000202127825 */ /* 0x000fc600078e0212 */
[----:B------:R0:W3:Y:S01]  /*15ee0*/  LDG.E.U16 R15, desc[UR8][R22.64] ;  /* 0x00000008160f7981 */ /* 0x0000e2000c1e1500 */
[----:B------:R-:W-:-:S03]  /*15ef0*/  IMAD.WIDE R26, R2, 0x2, R26 ;  /* 0x00000002021a7825 */ /* 0x000fc600078e021a */
[----:B------:R-:W3:Y:S04]  /*15f00*/  LDG.E.U16 R18, desc[UR8][R18.64] ;  /* 0x0000000812127981 */ /* 0x000ee8000c1e1500 */
[----:B------:R0:W3:Y:S01]  /*15f10*/  LDG.E.U16 R17, desc[UR8][R20.64] ;  /* 0x0000000814117981 */ /* 0x0000e2000c1e1500 */
[----:B-1----:R-:W-:-:S03]  /*15f20*/  IMAD.WIDE R4, R2, 0x2, R42 ;  /* 0x0000000202047825 */ /* 0x002fc600078e022a */
[----:B------:R-:W3:Y:S01]  /*15f30*/  LDL.64 R62, [R1+0x3a0] ;  /* 0x0003a000013e7983 */ /* 0x000ee20000100a00 */
[----:B0-----:R-:W-:-:S03]  /*15f40*/  IMAD.WIDE R22, R2, 0x2, R40 ;  /* 0x0000000202167825 */ /* 0x001fc600078e0228 */
[----:B------:R-:W3:Y:S01]  /*15f50*/  LDL.64 R40, [R1+0x3d0] ;  /* 0x0003d00001287983 */ /* 0x000ee20000100a00 */
[----:B------:R-:W-:-:S03]  /*15f60*/  IMAD.WIDE R20, R2, 0x2, R36 ;  /* 0x0000000202147825 */ /* 0x000fc600078e0224 */
[----:B------:R-:W3:Y:S04]  /*15f70*/  LDL.64 R36, [R1+0x430] ;  /* 0x0004300001247983 */ /* 0x000ee80000100a00 */
[----:B------:R-:W4:Y:S01]  /*15f80*/  LDG.E.U16 R20, desc[UR8][R20.64] ;  /* 0x0000000814147981 */ /* 0x000f22000c1e1500 */
[----:B------:R-:W-:-:S03]  /*15f90*/  IMAD.WIDE R24, R2, 0x2, R24 ;  /* 0x0000000202187825 */ /* 0x000fc600078e0218 */
[----:B------:R0:W4:Y:S01]  /*15fa0*/  LDG.E.U16 R19, desc[UR8][R4.64] ;  /* 0x0000000804137981 */ /* 0x000122000c1e1500 */
[----:B------:R-:W-:-:S03]  /*15fb0*/  IMAD.WIDE R32, R2, 0x2, R32 ;  /* 0x0000000202207825 */ /* 0x000fc600078e0220 */
[----:B------:R-:W4:Y:S04]  /*15fc0*/  LDL.64 R42, [R1+0x3f0] ;  /* 0x0003f000012a7983 */ /* 0x000f280000100a00 */
[----:B------:R1:W4:Y:S01]  /*15fd0*/  LDG.E.U16 R21, desc[UR8][R26.64] ;  /* 0x000000081a157981 */ /* 0x000322000c1e1500 */
[----:B0-----:R-:W-:-:S03]  /*15fe0*/  IMAD.WIDE R4, R2, 0x2, R34 ;  /* 0x0000000202047825 */ /* 0x001fc600078e0222 */
[----:B------:R-:W4:Y:S04]  /*15ff0*/  LDL.64 R34, [R1+0x400] ;  /* 0x0004000001227983 */ /* 0x000f280000100a00 */
[----:B------:R-:W4:Y:S04]  /*16000*/  LDG.E.U16 R22, desc[UR8][R22.64] ;  /* 0x0000000816167981 */ /* 0x000f28000c1e1500 */
[----:B------:R-:W4:Y:S04]  /*16010*/  LDG.E.U16 R24, desc[UR8][R24.64] ;  /* 0x0000000818187981 */ /* 0x000f28000c1e1500 */
[----:B------:R-:W4:Y:S04]  /*16020*/  LDL.64 R60, [R1+0x380] ;  /* 0x00038000013c7983 */ /* 0x000f280000100a00 */
[----:B------:R0:W4:Y:S04]  /*16030*/  LDG.E.U16 R23, desc[UR8][R4.64] ;  /* 0x0000000804177981 */ /* 0x000128000c1e1500 */
[----:B------:R-:W4:Y:S04]  /*16040*/  LDG.E.U16 R25, desc[UR8][R32.64] ;  /* 0x0000000820197981 */ /* 0x000f28000c1e1500 */
        /* <DEDUP_REMOVED lines=45> */
[----:B------:R-:W4:Y:S01]  /*16320*/  LDL.64 R166, [R1+0x1e8] ;  /* 0x0001e80001a67983 */ /* 0x000f220000100a00 */
[----:B-1----:R-:W-:-:S03]  /*16330*/  IMAD.WIDE R26, R2, 0x2, R38 ;  /* 0x00000002021a7825 */ /* 0x002fc600078e0226 */
[----:B------:R-:W4:Y:S01]  /*16340*/  LDL.64 R152, [R1+0x1d8] ;  /* 0x0001d80001987983 */ /* 0x000f220000100a00 */
[----:B------:R-:W-:-:S03]  /*16350*/  IMAD.WIDE R30, R2, 0x2, R30 ;  /* 0x00000002021e7825 */ /* 0x000fc600078e021e */
[----:B------:R-:W4:Y:S04]  /*16360*/  LDL.64 R38, [R1+0x3c0] ;  /* 0x0003c00001267983 */ /* 0x000f280000100a00 */
[----:B------:R-:W4:Y:S04]  /*16370*/  LDG.E.U16 R26, desc[UR8][R26.64] ;  /* 0x000000081a1a7981 */ /* 0x000f28000c1e1500 */
[----:B------:R-:W4:Y:S04]  /*16380*/  LDL.64 R168, [R1+0x1f8] ;  /* 0x0001f80001a87983 */ /* 0x000f280000100a00 */
[----:B------:R-:W4:Y:S04]  /*16390*/  LDL.64 R162, [R1+0x198] ;  /* 0x0001980001a27983 */ /* 0x000f280000100a00 */
[----:B------:R1:W4:Y:S01]  /*163a0*/  LDG.E.U16 R27, desc[UR8][R30.64] ;  /* 0x000000081e1b7981 */ /* 0x000322000c1e1500 */
[----:B0-----:R-:W-:-:S03]  /*163b0*/  IMAD.WIDE R4, R2, 0x2, R52 ;  /* 0x0000000202047825 */ /* 0x001fc600078e0234 */
[----:B------:R-:W4:Y:S04]  /*163c0*/  LDL.64 R52, [R1+0x350] ;  /* 0x0003500001347983 */ /* 0x000f280000100a00 */
[----:B------:R-:W4:Y:S01]  /*163d0*/  LDL.64 R160, [R1+0x188] ;  /* 0x0001880001a07983 */ /* 0x000f220000100a00 */
[----:B-1----:R-:W-:-:S03]  /*163e0*/  IMAD.WIDE R30, R2, 0x2, R46 ;  /* 0x00000002021e7825 */ /* 0x002fc600078e022e */
[----:B------:R-:W4:Y:S01]  /*163f0*/  LDL.64 R46, [R1+0x390] ;  /* 0x00039000012e7983 */ /* 0x000f220000100a00 */
[----:B------:R-:W-:-:S03]  /*16400*/  IMAD.WIDE R32, R2, 0x2, R50 ;  /* 0x0000000202207825 */ /* 0x000fc600078e0232 */
[----:B------:R-:W4:Y:S01]  /*16410*/  LDL.64 R50, [R1+0x330] ;  /* 0x0003300001327983 */ /* 0x000f220000100a00 */
[----:B--2---:R-:W-:-:S03]  /*16420*/  IMAD.WIDE R28, R2, 0x2, R28 ;  /* 0x00000002021c7825 */ /* 0x004fc600078e021c */
[----:B------:R-:W2:Y:S04]  /*16430*/  LDG.E.U16 R30, desc[UR8][R30.64] ;  /* 0x000000081e1e7981 */ /* 0x000ea8000c1e1500 */
[----:B------:R-:W2:Y:S04]  /*16440*/  LDG.E.U16 R28, desc[UR8][R28.64] ;  /* 0x000000081c1c7981 */ /* 0x000ea8000c1e1500 */
[----:B------:R-:W2:Y:S04]  /*16450*/  LDG.E.U16 R32, desc[UR8][R32.64] ;  /* 0x0000000820207981 */ /* 0x000ea8000c1e1500 */
[----:B------:R-:W2:Y:S04]  /*16460*/  LDL.64 R164, [R1+0x1a8] ;  /* 0x0001a80001a47983 */ /* 0x000ea80000100a00 */
[----:B------:R0:W2:Y:S02]  /*16470*/  LDG.E.U16 R29, desc[UR8][R4.64] ;  /* 0x00000008041d7981 */ /* 0x0000a4000c1e1500 */
[----:B0-----:R-:W-:-:S02]  /*16480*/  IMAD.WIDE R4, R2, 0x2, R44 ;  /* 0x0000000202047825 */ /* 0x001fc400078e022c */
[----:B------:R-:W2:Y:S02]  /*16490*/  LDL.64 R44, [R1+0x360] ;  /* 0x00036000012c7983 */ /* 0x000ea40000100a00 */
[C---:B---3--:R-:W-:Y:S02]  /*164a0*/  IMAD.WIDE R36, R2.reuse, 0x2, R36 ;  /* 0x0000000202247825 */ /* 0x048fe400078e0224 */
[----:B------:R-:W3:Y:S04]  /*164b0*/  LDG.E.U16 R33, desc[UR8][R4.64] ;  /* 0x0000000804217981 */ /* 0x000ee8000c1e1500 */
[----:B------:R0:W3:Y:S01]  /*164c0*/  LDG.E.U16 R31, desc[UR8][R36.64] ;  /* 0x00000008241f7981 */ /* 0x0000e2000c1e1500 */
[----:B------:R-:W-:-:S04]  /*164d0*/  IMAD.WIDE R40, R2, 0x2, R40 ;  /* 0x0000000202287825 */ /* 0x000fc800078e0228 */
[C---:B0-----:R-:W-:Y:S02]  /*164e0*/  IMAD.WIDE R36, R2.reuse, 0x2, R48 ;  /* 0x0000000202247825 */ /* 0x041fe400078e0230 */
[----:B------:R-:W3:Y:S02]  /*164f0*/  LDL.64 R48, [R1+0x320] ;  /* 0x0003200001307983 */ /* 0x000ee40000100a00 */
[C---:B------:R-:W-:Y:S02]  /*16500*/  IMAD.WIDE R4, R2.reuse, 0x2, R56 ;  /* 0x0000000202047825 */ /* 0x040fe400078e0238 */
[----:B------:R-:W3:Y:S02]  /*16510*/  LDG.E.U16 R36, desc[UR8][R36.64] ;  /* 0x0000000824247981 */ /* 0x000ee4000c1e1500 */
[C---:B----4-:R-:W-:Y:S02]  /*16520*/  IMAD.WIDE R34, R2.reuse, 0x2, R34 ;  /* 0x0000000202227825 */ /* 0x050fe400078e0222 */
[----:B------:R-:W4:Y:S02]  /*16530*/  LDL.64 R56, [R1+0x2f0] ;  /* 0x0002f00001387983 */ /* 0x000f240000100a00 */
[----:B------:R-:W-:-:S02]  /*16540*/  IMAD.WIDE R42, R2, 0x2, R42 ;  /* 0x00000002022a7825 */ /* 0x000fc400078e022a */
[----:B------:R-:W4:Y:S04]  /*16550*/  LDG.E.U16 R34, desc[UR8][R34.64] ;  /* 0x0000000822227981 */ /* 0x000f28000c1e1500 */
[----:B------:R0:W4:Y:S04]  /*16560*/  LDG.E.U16 R37, desc[UR8][R40.64] ;  /* 0x0000000828257981 */ /* 0x000128000c1e1500 */
[----:B------:R1:W4:Y:S01]  /*16570*/  LDG.E.U16 R35, desc[UR8][R42.64] ;  /* 0x000000082a237981 */ /* 0x000322000c1e1500 */
[----:B0-----:R-:W-:-:S03]  /*16580*/  IMAD.WIDE R40, R2, 0x2, R62 ;  /* 0x0000000202287825 */ /* 0x001fc600078e023e */
[----:B------:R-:W4:Y:S04]  /*16590*/  LDL.64 R62, [R1+0x2b0] ;  /* 0x0002b000013e7983 */ /* 0x000f280000100a00 */
[----:B------:R-:W4:Y:S01]  /*165a0*/  LDG.E.U16 R40, desc[UR8][R40.64] ;  /* 0x0000000828287981 */ /* 0x000f22000c1e1500 */
[----:B-1----:R-:W-:-:S03]  /*165b0*/  IMAD.WIDE R42, R2, 0x2, R60 ;  /* 0x00000002022a7825 */ /* 0x002fc600078e023c */
[----:B------:R-:W4:Y:S04]  /*165c0*/  LDL.64 R60, [R1+0x290] ;  /* 0x00029000013c7983 */ /* 0x000f280000100a00 */
[----:B------:R-:W4:Y:S01]  /*165d0*/  LDG.E.U16 R42, desc[UR8][R42.64] ;  /* 0x000000082a2a7981 */ /* 0x000f22000c1e1500 */
[----:B------:R-:W-:-:S06]  /*165e0*/  IMAD.WIDE R38, R2, 0x2, R38 ;  /* 0x0000000202267825 */ /* 0x000fcc00078e0226 */
[----:B------:R-:W4:Y:S04]  /*165f0*/  LDG.E.U16 R38, desc[UR8][R38.64] ;  /* 0x0000000826267981 */ /* 0x000f28000c1e1500 */
[----:B------:R0:W4:Y:S01]  /*16600*/  LDG.E.U16 R39, desc[UR8][R4.64] ;  /* 0x0000000804277981 */ /* 0x000122000c1e1500 */
[----:B------:R-:W-:-:S05]  /*16610*/  IMAD.WIDE R46, R2, 0x2, R46 ;  /* 0x00000002022e7825 */ /* 0x000fca00078e022e */
[----:B------:R1:W4:Y:S01]  /*16620*/  LDG.E.U16 R41, desc[UR8][R46.64] ;  /* 0x000000082e297981 */ /* 0x000322000c1e1500 */
[----:B------:R-:W-:-:S04]  /*16630*/  IMAD.WIDE R50, R2, 0x2, R50 ;  /* 0x0000000202327825 */ /* 0x000fc800078e0232 */
[C---:B0-----:R-:W-:Y:S02]  /*16640*/  IMAD.WIDE R4, R2.reuse, 0x2, R54 ;  /* 0x0000000202047825 */ /* 0x041fe400078e0236 */
[----:B------:R-:W4:Y:S02]  /*16650*/  LDL.64 R54, [R1+0x2c0] ;  /* 0x0002c00001367983 */ /* 0x000f240000100a00 */
[C---:B-1----:R-:W-:Y:S02]  /*16660*/  IMAD.WIDE R46, R2.reuse, 0x2, R58 ;  /* 0x00000002022e7825 */ /* 0x042fe400078e023a */
[----:B------:R-:W4:Y:S02]  /*16670*/  LDG.E.U16 R43, desc[UR8][R4.64] ;  /* 0x00000008042b7981 */ /* 0x000f24000c1e1500 */
[C---:B------:R-:W-:Y:S02]  /*16680*/  IMAD.WIDE R52, R2.reuse, 0x2, R52 ;  /* 0x0000000202347825 */ /* 0x040fe400078e0234 */
[----:B------:R-:W4:Y:S04]  /*16690*/  LDL.64 R58, [R1+0x280] ;  /* 0x00028000013a7983 */ /* 0x000f280000100a00 */
[----:B------:R-:W4:Y:S04]  /*166a0*/  LDG.E.U16 R46, desc[UR8][R46.64] ;  /* 0x000000082e2e7981 */ /* 0x000f28000c1e1500 */
[----:B------:R0:W4:Y:S01]  /*166b0*/  LDG.E.U16 R47, desc[UR8][R50.64] ;  /* 0x00000008322f7981 */ /* 0x000122000c1e1500 */
[----:B--2---:R-:W-:-:S06]  /*166c0*/  IMAD.WIDE R44, R2, 0x2, R44 ;  /* 0x00000002022c7825 */ /* 0x004fcc00078e022c */
[----:B------:R-:W2:Y:S01]  /*166d0*/  LDG.E.U16 R44, desc[UR8][R44.64] ;  /* 0x000000082c2c7981 */ /* 0x000ea2000c1e1500 */
[----:B0-----:R-:W-:-:S03]  /*166e0*/  IMAD.WIDE R50, R2, 0x2, R66 ;  /* 0x0000000202327825 */ /* 0x001fc600078e0242 */
[----:B------:R-:W2:Y:S01]  /*166f0*/  LDL.64 R66, [R1+0x250] ;  /* 0x0002500001427983 */ /* 0x000ea20000100a00 */
[----:B------:R-:W-:-:S03]  /*16700*/  IMAD.WIDE R4, R2, 0x2, R72 ;  /* 0x0000000202047825 */ /* 0x000fc600078e0248 */
[----:B------:R-:W2:Y:S04]  /*16710*/  LDG.E.U16 R50, desc[UR8][R50.64] ;  /* 0x0000000832327981 */ /* 0x000ea8000c1e1500 */
[----:B------:R0:W2:Y:S01]  /*16720*/  LDG.E.U16 R45, desc[UR8][R52.64] ;  /* 0x00000008342d7981 */ /* 0x0000a2000c1e1500 */
[----:B---3--:R-:W-:-:S03]  /*16730*/  IMAD.WIDE R48, R2, 0x2, R48 ;  /* 0x0000000202307825 */ /* 0x008fc600078e0230 */
[----:B------:R-:W3:Y:S04]  /*16740*/  LDL.64 R72, [R1+0x210] ;  /* 0x0002100001487983 */ /* 0x000ee80000100a00 */
[----:B------:R-:W3:Y:S01]  /*16750*/  LDG.E.U16 R48, desc[UR8][R48.64] ;  /* 0x0000000830307981 */ /* 0x000ee2000c1e1500 */
[----:B0-----:R-:W-:-:S03]  /*16760*/  IMAD.WIDE R52, R2, 0x2, R70 ;  /* 0x0000000202347825 */ /* 0x001fc600078e0246 */
[----:B------:R-:W3:Y:S01]  /*16770*/  LDL.64 R70, [R1+0x1f0] ;  /* 0x0001f00001467983 */ /* 0x000ee20000100a00 */
[----:B----4-:R-:W-:-:S03]  /*16780*/  IMAD.WIDE R56, R2, 0x2, R56 ;  /* 0x0000000202387825 */ /* 0x010fc600078e0238 */
[----:B------:R-:W4:Y:S04]  /*16790*/  LDG.E.U16 R52, desc[UR8][R52.64] ;  /* 0x0000000834347981 */ /* 0x000f28000c1e1500 */
[----:B------:R0:W4:Y:S04]  /*167a0*/  LDG.E.U16 R49, desc[UR8][R4.64] ;  /* 0x0000000804317981 */ /* 0x000128000c1e1500 */
[----:B------:R1:W4:Y:S01]  /*167b0*/  LDG.E.U16 R51, desc[UR8][R56.64] ;  /* 0x0000000838337981 */ /* 0x000322000c1e1500 */
[----:B0-----:R-:W-:-:S03]  /*167c0*/  IMAD.WIDE R4, R2, 0x2, R64 ;  /* 0x0000000202047825 */ /* 0x001fc600078e0240 */
[----:B------:R-:W4:Y:S01]  /*167d0*/  LDL.64 R64, [R1+0x220] ;  /* 0x0002200001407983 */ /* 0x000f220000100a00 */
[----:B-1----:R-:W-:-:S03]  /*167e0*/  IMAD.WIDE R56, R2, 0x2, R68 ;  /* 0x0000000202387825 */ /* 0x002fc600078e0244 */
[----:B------:R0:W4:Y:S01]  /*167f0*/  LDG.E.U16 R53, desc[UR8][R4.64] ;  /* 0x0000000804357981 */ /* 0x000122000c1e1500 */
[----:B------:R-:W-:-:S03]  /*16800*/  IMAD.WIDE R60, R2, 0x2, R60 ;  /* 0x00000002023c7825 */ /* 0x000fc600078e023c */
[----:B------:R-:W4:Y:S01]  /*16810*/  LDL.64 R68, [R1+0x1e0] ;  /* 0x0001e00001447983 */ /* 0x000f220000100a00 */
[----:B------:R-:W-:-:S03]  /*16820*/  IMAD.WIDE R62, R2, 0x2, R62 ;  /* 0x00000002023e7825 */ /* 0x000fc600078e023e */
[----:B------:R-:W4:Y:S01]  /*16830*/  LDG.E.U16 R56, desc[UR8][R56.64] ;  /* 0x0000000838387981 */ /* 0x000f22000c1e1500 */
[----:B0-----:R-:W-:-:S03]  /*16840*/  IMAD.WIDE R4, R2, 0x2, R76 ;  /* 0x0000000202047825 */ /* 0x001fc600078e024c */
[----:B------:R-:W4:Y:S04]  /*16850*/  LDL.64 R76, [R1+0x1b0] ;  /* 0x0001b000014c7983 */ /* 0x000f280000100a00 */
[----:B------:R0:W4:Y:S02]  /*16860*/  LDG.E.U16 R57, desc[UR8][R60.64] ;  /* 0x000000083c397981 */ /* 0x000124000c1e1500 */
[C---:B0-----:R-:W-:Y:S02]  /*16870*/  IMAD.WIDE R60, R2.reuse, 0x2, R82 ;  /* 0x00000002023c7825 */ /* 0x041fe400078e0252 */
[----:B------:R-:W4:Y:S04]  /*16880*/  LDL.64 R82, [R1+0x170] ;  /* 0x0001700001527983 */ /* 0x000f280000100a00 */
[----:B------:R-:W4:Y:S01]  /*16890*/  LDG.E.U16 R60, desc[UR8][R60.64] ;  /* 0x000000083c3c7981 */ /* 0x000f22000c1e1500 */
[----:B------:R-:W-:-:S06]  /*168a0*/  IMAD.WIDE R54, R2, 0x2, R54 ;  /* 0x0000000202367825 */ /* 0x000fcc00078e0236 */
[----:B------:R-:W4:Y:S01]  /*168b0*/  LDG.E.U16 R54, desc[UR8][R54.64] ;  /* 0x0000000836367981 */ /* 0x000f22000c1e1500 */
[----:B------:R-:W-:-:S06]  /*168c0*/  IMAD.WIDE R58, R2, 0x2, R58 ;  /* 0x00000002023a7825 */ /* 0x000fcc00078e023a */
[----:B------:R-:W4:Y:S04]  /*168d0*/  LDG.E.U16 R58, desc[UR8][R58.64] ;  /* 0x000000083a3a7981 */ /* 0x000f28000c1e1500 */
[----:B------:R0:W4:Y:S04]  /*168e0*/  LDG.E.U16 R55, desc[UR8][R62.64] ;  /* 0x000000083e377981 */ /* 0x000128000c1e1500 */
[----:B------:R-:W4:Y:S01]  /*168f0*/  LDG.E.U16 R59, desc[UR8][R4.64] ;  /* 0x00000008043b7981 */ /* 0x000f22000c1e1500 */
[----:B0-----:R-:W-:-:S03]  /*16900*/  IMAD.WIDE R62, R2, 0x2, R80 ;  /* 0x00000002023e7825 */ /* 0x001fc600078e0250 */
[----:B------:R-:W4:Y:S01]  /*16910*/  LDL.64 R80, [R1+0x540] ;  /* 0x0005400001507983 */ /* 0x000f220000100a00 */
[----:B--2---:R-:W-:-:S03]  /*16920*/  IMAD.WIDE R66, R2, 0x2, R66 ;  /* 0x0000000202427825 */ /* 0x004fc600078e0242 */
[----:B------:R-:W2:Y:S04]  /*16930*/  LDG.E.U16 R62, desc[UR8][R62.64] ;  /* 0x000000083e3e7981 */ /* 0x000ea8000c1e1500 */
[----:B------:R0:W2:Y:S02]  /*16940*/  LDG.E.U16 R61, desc[UR8][R66.64] ;  /* 0x00000008423d7981 */ /* 0x0000a4000c1e1500 */
[C---:B0-----:R-:W-:Y:S02]  /*16950*/  IMAD.WIDE R66, R2.reuse, 0x2, R78 ;  /* 0x0000000202427825 */ /* 0x041fe400078e024e */
[----:B------:R-:W2:Y:S02]  /*16960*/  LDL.64 R78, [R1+0x538] ;  /* 0x00053800014e7983 */ /* 0x000ea40000100a00 */
[----:B---3--:R-:W-:-:S02]  /*16970*/  IMAD.WIDE R70, R2, 0x2, R70 ;  /* 0x0000000202467825 */ /* 0x008fc400078e0246 */
[----:B------:R-:W3:Y:S02]  /*16980*/  LDG.E.U16 R66, desc[UR8][R66.64] ;  /* 0x0000000842427981 */ /* 0x000ee4000c1e1500 */
[C---:B------:R-:W-:Y:S02]  /*16990*/  IMAD.WIDE R4, R2.reuse, 0x2, R74 ;  /* 0x0000000202047825 */ /* 0x040fe400078e024a */
[----:B------:R-:W3:Y:S04]  /*169a0*/  LDL.64 R74, [R1+0x180] ;  /* 0x00018000014a7983 */ /* 0x000ee80000100a00 */
[----:B------:R-:W3:Y:S04]  /*169b0*/  LDG.E.U16 R63, desc[UR8][R4.64] ;  /* 0x00000008043f7981 */ /* 0x000ee8000c1e1500 */
[----:B------:R0:W3:Y:S02]  /*169c0*/  LDG.E.U16 R67, desc[UR8][R70.64] ;  /* 0x0000000846437981 */ /* 0x0000e4000c1e1500 */
[----:B0-----:R-:W-:-:S02]  /*169d0*/  IMAD.WIDE R70, R2, 0x2, R86 ;  /* 0x0000000202467825 */ /* 0x001fc400078e0256 */
[----:B------:R-:W3:Y:S02]  /*169e0*/  LDL.64 R86, [R1+0x508] ;  /* 0x0005080001567983 */ /* 0x000ee40000100a00 */
[C---:B----4-:R-:W-:Y:S02]  /*169f0*/  IMAD.WIDE R68, R2.reuse, 0x2, R68 ;  /* 0x0000000202447825 */ /* 0x050fe400078e0244 */
[----:B------:R-:W4:Y:S02]  /*16a00*/  LDG.E.U16 R70, desc[UR8][R70.64] ;  /* 0x0000000846467981 */ /* 0x000f24000c1e1500 */
[C---:B------:R-:W-:Y:S02]  /*16a10*/  IMAD.WIDE R64, R2.reuse, 0x2, R64 ;  /* 0x0000000202407825 */ /* 0x040fe400078e0240 */
[----:B------:R-:W4:Y:S02]  /*16a20*/  LDG.E.U16 R68, desc[UR8][R68.64] ;  /* 0x0000000844447981 */ /* 0x000f24000c1e1500 */
[----:B------:R-:W-:-:S02]  /*16a30*/  IMAD.WIDE R4, R2, 0x2, R98 ;  /* 0x0000000202047825 */ /* 0x000fc400078e0262 */
[----:B------:R-:W4:Y:S02]  /*16a40*/  LDG.E.U16 R64, desc[UR8][R64.64] ;  /* 0x0000000840407981 */ /* 0x000f24000c1e1500 */
[C---:B------:R-:W-:Y:S02]  /*16a50*/  IMAD.WIDE R76, R2.reuse, 0x2, R76 ;  /* 0x00000002024c7825 */ /* 0x040fe400078e024c */
[----:B------:R-:W4:Y:S02]  /*16a60*/  LDL.64 R98, [R1+0x4c8] ;  /* 0x0004c80001627983 */ /* 0x000f240000100a00 */
[C---:B------:R-:W-:Y:S02]  /*16a70*/  IMAD.WIDE R72, R2.reuse, 0x2, R72 ;  /* 0x0000000202487825 */ /* 0x040fe400078e0248 */
[----:B------:R0:W4:Y:S04]  /*16a80*/  LDG.E.U16 R69, desc[UR8][R4.64] ;  /* 0x0000000804457981 */ /* 0x000128000c1e1500 */
[----:B------:R1:W4:Y:S04]  /*16a90*/  LDG.E.U16 R71, desc[UR8][R76.64] ;  /* 0x000000084c477981 */ /* 0x000328000c1e1500 */
[----:B------:R1:W4:Y:S01]  /*16aa0*/  LDG.E.U16 R65, desc[UR8][R72.64] ;  /* 0x0000000848417981 */ /* 0x000322000c1e1500 */
[----:B0-----:R-:W-:-:S03]  /*16ab0*/  IMAD.WIDE R4, R2, 0x2, R84 ;  /* 0x0000000202047825 */ /* 0x001fc600078e0254 */
[----:B------:R-:W4:Y:S01]  /*16ac0*/  LDL.64 R84, [R1+0x4d8] ;  /* 0x0004d80001547983 */ /* 0x000f220000100a00 */
[----:B-1----:R-:W-:-:S03]  /*16ad0*/  IMAD.WIDE R76, R2, 0x2, R88 ;  /* 0x00000002024c7825 */ /* 0x002fc600078e0258 */
[----:B------:R-:W4:Y:S01]  /*16ae0*/  LDL.64 R88, [R1+0x498] ;  /* 0x0004980001587983 */ /* 0x000f220000100a00 */
[----:B------:R-:W-:-:S03]  /*16af0*/  IMAD.WIDE R72, R2, 0x2, R96 ;  /* 0x0000000202487825 */ /* 0x000fc600078e0260 */
[----:B------:R-:W4:Y:S04]  /*16b00*/  LDL.64 R96, [R1+0x4a8] ;  /* 0x0004a80001607983 */ /* 0x000f280000100a00 */
[----:B------:R-:W4:Y:S04]  /*16b10*/  LDG.E.U16 R76, desc[UR8][R76.64] ;  /* 0x000000084c4c7981 */ /* 0x000f28000c1e1500 */
[----:B------:R-:W4:Y:S01]  /*16b20*/  LDG.E.U16 R72, desc[UR8][R72.64] ;  /* 0x0000000848487981 */ /* 0x000f22000c1e1500 */
[----:B------:R-:W-:-:S03]  /*16b30*/  IMAD.WIDE R82, R2, 0x2, R82 ;  /* 0x0000000202527825 */ /* 0x000fc600078e0252 */
[----:B------:R0:W4:Y:S02]  /*16b40*/  LDG.E.U16 R73, desc[UR8][R4.64] ;  /* 0x0000000804497981 */ /* 0x000124000c1e1500 */
[C---:B0-----:R-:W-:Y:S02]  /*16b50*/  IMAD.WIDE R4, R2.reuse, 0x2, R102 ;  /* 0x0000000202047825 */ /* 0x041fe400078e0266 */
[----:B------:R-:W4:Y:S02]  /*16b60*/  LDL.64 R102, [R1+0x478] ;  /* 0x0004780001667983 */ /* 0x000f240000100a00 */
[----:B------:R-:W-:-:S05]  /*16b70*/  IMAD.WIDE R80, R2, 0x2, R80 ;  /* 0x0000000202507825 */ /* 0x000fca00078e0250 */
[----:B------:R0:W4:Y:S02]  /*16b80*/  LDG.E.U16 R77, desc[UR8][R80.64] ;  /* 0x00000008504d7981 */ /* 0x000124000c1e1500 */
[C---:B0-----:R-:W-:Y:S02]  /*16b90*/  IMAD.WIDE R80, R2.reuse, 0x2, R110 ;  /* 0x0000000202507825 */ /* 0x041fe400078e026e */
[----:B------:R-:W4:Y:S02]  /*16ba0*/  LDL.64 R110, [R1+0x448] ;  /* 0x00044800016e7983 */ /* 0x000f240000100a00 */
[C---:B--2---:R-:W-:Y:S02]  /*16bb0*/  IMAD.WIDE R78, R2.reuse, 0x2, R78 ;  /* 0x00000002024e7825 */ /* 0x044fe400078e024e */
[----:B------:R-:W2:Y:S04]  /*16bc0*/  LDG.E.U16 R80, desc[UR8][R80.64] ;  /* 0x0000000850507981 */ /* 0x000ea8000c1e1500 */
[----:B------:R-:W2:Y:S01]  /*16bd0*/  LDG.E.U16 R78, desc[UR8][R78.64] ;  /* 0x000000084e4e7981 */ /* 0x000ea2000c1e1500 */
[----:B---3--:R-:W-:-:S03]  /*16be0*/  IMAD.WIDE R74, R2, 0x2, R74 ;  /* 0x00000002024a7825 */ /* 0x008fc600078e024a */
[----:B------:R0:W3:Y:S04]  /*16bf0*/  LDG.E.U16 R79, desc[UR8][R4.64] ;  /* 0x00000008044f7981 */ /* 0x0000e8000c1e1500 */
[----:B------:R-:W2:Y:S01]  /*16c00*/  LDG.E.U16 R74, desc[UR8][R74.64] ;  /* 0x000000084a4a7981 */ /* 0x000ea2000c1e1500 */
[----:B------:R-:W-:-:S03]  /*16c10*/  IMAD.WIDE R86, R2, 0x2, R86 ;  /* 0x0000000202567825 */ /* 0x000fc600078e0256 */
[----:B------:R1:W2:Y:S01]  /*16c20*/  LDG.E.U16 R75, desc[UR8][R82.64] ;  /* 0x00000008524b7981 */ /* 0x0002a2000c1e1500 */
[----:B0-----:R-:W-:-:S03]  /*16c30*/  IMAD.WIDE R4, R2, 0x2, R100 ;  /* 0x0000000202047825 */ /* 0x001fc600078e0264 */
[----:B------:R0:W2:Y:S04]  /*16c40*/  LDG.E.U16 R81, desc[UR8][R86.64] ;  /* 0x0000000856517981 */ /* 0x0000a8000c1e1500 */
[----:B------:R-:W2:Y:S01]  /*16c50*/  LDL.64 R100, [R1+0x438] ;  /* 0x0004380001647983 */ /* 0x000ea20000100a00 */
[----:B-1----:R-:W-:-:S03]  /*16c60*/  IMAD.WIDE R82, R2, 0x2, R116 ;  /* 0x0000000202527825 */ /* 0x002fc600078e0274 */
[----:B------:R-:W3:Y:S01]  /*16c70*/  LDL.64 R116, [R1+0x3f8] ;  /* 0x0003f80001747983 */ /* 0x000ee20000100a00 */
[----:B0-----:R-:W-:-:S03]  /*16c80*/  IMAD.WIDE R86, R2, 0x2, R114 ;  /* 0x0000000202567825 */ /* 0x001fc600078e0272 */
[----:B------:R-:W3:Y:S04]  /*16c90*/  LDL.64 R114, [R1+0x3e8] ;  /* 0x0003e80001727983 */ /* 0x000ee80000100a00 */
[----:B------:R-:W3:Y:S01]  /*16ca0*/  LDG.E.U16 R82, desc[UR8][R82.64] ;  /* 0x0000000852527981 */ /* 0x000ee2000c1e1500 */
[----:B----4-:R-:W-:-:S03]  /*16cb0*/  IMAD.WIDE R98, R2, 0x2, R98 ;  /* 0x0000000202627825 */ /* 0x010fc600078e0262 */
[----:B------:R-:W4:Y:S04]  /*16cc0*/  LDG.E.U16 R86, desc[UR8][R86.64] ;  /* 0x0000000856567981 */ /* 0x000f28000c1e1500 */
[----:B------:R0:W4:Y:S02]  /*16cd0*/  LDG.E.U16 R83, desc[UR8][R4.64] ;  /* 0x0000000804537981 */ /* 0x000124000c1e1500 */
[C---:B0-----:R-:W-:Y:S02]  /*16ce0*/  IMAD.WIDE R4, R2.reuse, 0x2, R120 ;  /* 0x0000000202047825 */ /* 0x041fe400078e0278 */
[----:B------:R-:W4:Y:S02]  /*16cf0*/  LDL.64 R120, [R1+0x3a8] ;  /* 0x0003a80001787983 */ /* 0x000f240000100a00 */
[----:B------:R-:W-:-:S04]  /*16d00*/  IMAD.WIDE R84, R2, 0x2, R84 ;  /* 0x0000000202547825 */ /* 0x000fc800078e0254 */
[C---:B------:R-:W-:Y:S02]  /*16d10*/  IMAD.WIDE R88, R2.reuse, 0x2, R88 ;  /* 0x0000000202587825 */ /* 0x040fe400078e0258 */
[----:B------:R-:W4:Y:S02]  /*16d20*/  LDG.E.U16 R84, desc[UR8][R84.64] ;  /* 0x0000000854547981 */ /* 0x000f24000c1e1500 */
[C---:B------:R-:W-:Y:S02]  /*16d30*/  IMAD.WIDE R96, R2.reuse, 0x2, R96 ;  /* 0x0000000202607825 */ /* 0x040fe400078e0260 */
[----:B------:R-:W4:Y:S04]  /*16d40*/  LDG.E.U16 R88, desc[UR8][R88.64] ;  /* 0x0000000858587981 */ /* 0x000f28000c1e1500 */
[----:B------:R0:W4:Y:S04]  /*16d50*/  LDG.E.U16 R87, desc[UR8][R96.64] ;  /* 0x0000000860577981 */ /* 0x000128000c1e1500 */
[----:B------:R-:W4:Y:S04]  /*16d60*/  LDG.E.U16 R85, desc[UR8][R98.64] ;  /* 0x0000000862557981 */ /* 0x000f28000c1e1500 */
[----:B------:R1:W4:Y:S01]  /*16d70*/  LDG.E.U16 R89, desc[UR8][R4.64] ;  /* 0x0000000804597981 */ /* 0x000322000c1e1500 */
[----:B0-----:R-:W-:-:S04]  /*16d80*/  IMAD.WIDE R96, R2, 0x2, R112 ;  /* 0x0000000202607825 */ /* 0x001fc800078e0270 */
[----:B------:R-:W-:-:S04]  /*16d90*/  IMAD.WIDE R102, R2, 0x2, R102 ;  /* 0x0000000202667825 */ /* 0x000fc800078e0266 */
[C---:B-1----:R-:W-:Y:S01]  /*16da0*/  IMAD.WIDE R4, R2.reuse, 0x2, R118 ;  /* 0x0000000202047825 */ /* 0x042fe200078e0276 */
[----:B------:R-:W4:Y:S04]  /*16db0*/  LDG.E.U16 R90, desc[UR8][R102.64] ;  /* 0x00000008665a7981 */ /* 0x000f28000c1e1500 */
[----:B------:R-:W4:Y:S04]  /*16dc0*/  LDL.64 R118, [R1+0x398] ;  /* 0x0003980001767983 */ /* 0x000f280000100a00 */
[----:B------:R0:W4:Y:S02]  /*16dd0*/  LDG.E.U16 R109, desc[UR8][R4.64] ;  /* 0x00000008046d7981 */ /* 0x000124000c1e1500 */
[----:B0-----:R-:W-:-:S02]  /*16de0*/  IMAD.WIDE R4, R2, 0x2, R130 ;  /* 0x0000000202047825 */ /* 0x001fc400078e0282 */
[----:B------:R-:W4:Y:S04]  /*16df0*/  LDL.64 R130, [R1+0x308] ;  /* 0x0003080001827983 */ /* 0x000f280000100a00 */
[----:B------:R-:W4:Y:S01]  /*16e00*/  LDG.E.U16 R113, desc[UR8][R4.64] ;  /* 0x0000000804717981 */ /* 0x000f22000c1e1500 */
[----:B------:R-:W-:-:S03]  /*16e10*/  IMAD.WIDE R98, R2, 0x2, R110 ;  /* 0x0000000202627825 */ /* 0x000fc600078e026e */
[----:B------:R0:W4:Y:S04]  /*16e20*/  LDG.E.U16 R110, desc[UR8][R96.64] ;  /* 0x00000008606e7981 */ /* 0x000128000c1e1500 */
[----:B------:R1:W4:Y:S01]  /*16e30*/  LDG.E.U16 R111, desc[UR8][R98.64] ;  /* 0x00000008626f7981 */ /* 0x000322000c1e1500 */
[----:B0-----:R-:W-:-:S03]  /*16e40*/  IMAD.WIDE R96, R2, 0x2, R126 ;  /* 0x0000000202607825 */ /* 0x001fc600078e027e */
[----:B------:R-:W4:Y:S01]  /*16e50*/  LDL.64 R126, [R1+0x358] ;  /* 0x00035800017e7983 */ /* 0x000f220000100a00 */
[----:B-1----:R-:W-:-:S03]  /*16e60*/  IMAD.WIDE R98, R2, 0x2, R124 ;  /* 0x0000000202627825 */ /* 0x002fc600078e027c */
[----:B------:R-:W4:Y:S01]  /*16e70*/  LDL.64 R124, [R1+0x348] ;  /* 0x00034800017c7983 */ /* 0x000f220000100a00 */
[----:B--2---:R-:W-:-:S05]  /*16e80*/  IMAD.WIDE R100, R2, 0x2, R100 ;  /* 0x0000000202647825 */ /* 0x004fca00078e0264 */
[----:B------:R0:W2:Y:S01]  /*16e90*/  LDG.E.U16 R112, desc[UR8][R100.64] ;  /* 0x0000000864707981 */ /* 0x0000a2000c1e1500 */
[----:B---3--:R-:W-:-:S03]  /*16ea0*/  IMAD.WIDE R102, R2, 0x2, R114 ;  /* 0x0000000202667825 */ /* 0x008fc600078e0272 */
[----:B------:R1:W3:Y:S04]  /*16eb0*/  LDG.E.U16 R114, desc[UR8][R96.64] ;  /* 0x0000000860727981 */ /* 0x0002e8000c1e1500 */
[----:B------:R1:W2:Y:S01]  /*16ec0*/  LDG.E.U16 R115, desc[UR8][R98.64] ;  /* 0x0000000862737981 */ /* 0x0002a2000c1e1500 */
[----:B0-----:R-:W-:-:S03]  /*16ed0*/  IMAD.WIDE R100, R2, 0x2, R116 ;  /* 0x0000000202647825 */ /* 0x001fc600078e0274 */
[----:B------:R-:W2:Y:S01]  /*16ee0*/  LDG.E.U16 R117, desc[UR8][R102.64] ;  /* 0x0000000866757981 */ /* 0x000ea2000c1e1500 */
[----:B-1----:R-:W-:-:S03]  /*16ef0*/  IMAD.WIDE R96, R2, 0x2, R128 ;  /* 0x0000000202607825 */ /* 0x002fc600078e0280 */
[----:B------:R-:W2:Y:S01]  /*16f00*/  LDL.64 R128, [R1+0x2f8] ;  /* 0x0002f80001807983 */ /* 0x000ea20000100a00 */
[----:B------:R-:W-:-:S03]  /*16f10*/  IMAD.WIDE R98, R2, 0x2, R122 ;  /* 0x0000000202627825 */ /* 0x000fc600078e027a */
[----:B------:R4:W3:Y:S02]  /*16f20*/  LDG.E.U16 R116, desc[UR8][R100.64] ;  /* 0x0000000864747981 */ /* 0x0008e4000c1e1500 */
[C---:B----4-:R-:W-:Y:S02]  /*16f30*/  IMAD.WIDE R100, R2.reuse, 0x2, R120 ;  /* 0x0000000202647825 */ /* 0x050fe400078e0278 */
[----:B------:R0:W4:Y:S02]  /*16f40*/  LDG.E.U16 R120, desc[UR8][R98.64] ;  /* 0x0000000862787981 */ /* 0x000124000c1e1500 */
[C---:B------:R-:W-:Y:S02]  /*16f50*/  IMAD.WIDE R4, R2.reuse, 0x2, R136 ;  /* 0x0000000202047825 */ /* 0x040fe400078e0288 */
[----:B------:R-:W3:Y:S04]  /*16f60*/  LDL.64 R136, [R1+0x2b8] ;  /* 0x0002b80001887983 */ /* 0x000ee80000100a00 */
[----:B------:R-:W3:Y:S01]  /*16f70*/  LDG.E.U16 R121, desc[UR8][R100.64] ;  /* 0x0000000864797981 */ /* 0x000ee2000c1e1500 */
[----:B0-----:R-:W-:-:S03]  /*16f80*/  IMAD.WIDE R98, R2, 0x2, R134 ;  /* 0x0000000202627825 */ /* 0x001fc600078e0286 */
[----:B------:R-:W3:Y:S01]  /*16f90*/  LDL.64 R134, [R1+0x2a8] ;  /* 0x0002a80001867983 */ /* 0x000ee20000100a00 */
[----:B------:R-:W-:-:S03]  /*16fa0*/  IMAD.WIDE R102, R2, 0x2, R118 ;  /* 0x0000000202667825 */ /* 0x000fc600078e0276 */
[----:B------:R0:W4:Y:S04]  /*16fb0*/  LDG.E.U16 R118, desc[UR8][R4.64] ;  /* 0x0000000804767981 */ /* 0x000128000c1e1500 */
[----:B------:R1:W4:Y:S04]  /*16fc0*/  LDG.E.U16 R119, desc[UR8][R96.64] ;  /* 0x0000000860777981 */ /* 0x000328000c1e1500 */
[----:B------:R-:W4:Y:S01]  /*16fd0*/  LDG.E.U16 R122, desc[UR8][R102.64] ;  /* 0x00000008667a7981 */ /* 0x000f22000c1e1500 */
[----:B0-----:R-:W-:-:S03]  /*16fe0*/  IMAD.WIDE R4, R2, 0x2, R150 ;  /* 0x0000000202047825 */ /* 0x001fc600078e0296 */
[----:B------:R-:W4:Y:S01]  /*16ff0*/  LDL.64 R150, [R1+0x1c8] ;  /* 0x0001c80001967983 */ /* 0x000f220000100a00 */
[----:B-1----:R-:W-:-:S03]  /*17000*/  IMAD.WIDE R96, R2, 0x2, R142 ;  /* 0x0000000202607825 */ /* 0x002fc600078e028e */
[----:B------:R0:W4:Y:S04]  /*17010*/  LDG.E.U16 R123, desc[UR8][R4.64] ;  /* 0x00000008047b7981 */ /* 0x000128000c1e1500 */
[----:B------:R-:W4:Y:S01]  /*17020*/  LDL.64 R142, [R1+0x278] ;  /* 0x00027800018e7983 */ /* 0x000f220000100a00 */
[----:B0-----:R-:W-:-:S03]  /*17030*/  IMAD.WIDE R4, R2, 0x2, R140 ;  /* 0x0000000202047825 */ /* 0x001fc600078e028c */
[----:B------:R-:W4:Y:S01]  /*17040*/  LDL.64 R140, [R1+0x268] ;  /* 0x00026800018c7983 */ /* 0x000f220000100a00 */
[----:B------:R-:W-:-:S04]  /*17050*/  IMAD.WIDE R100, R2, 0x2, R126 ;  /* 0x0000000202647825 */ /* 0x000fc800078e027e */
[C---:B------:R-:W-:Y:S01]  /*17060*/  IMAD.WIDE R102, R2.reuse, 0x2, R124 ;  /* 0x0000000202667825 */ /* 0x040fe200078e027c */
[----:B------:R0:W4:Y:S04]  /*17070*/  LDG.E.U16 R126, desc[UR8][R100.64] ;  /* 0x00000008647e7981 */ /* 0x000128000c1e1500 */
[----:B------:R1:W4:Y:S04]  /*17080*/  LDG.E.U16 R124, desc[UR8][R96.64] ;  /* 0x00000008607c7981 */ /* 0x000328000c1e1500 */
[----:B------:R1:W4:Y:S01]  /*17090*/  LDG.E.U16 R125, desc[UR8][R98.64] ;  /* 0x00000008627d7981 */ /* 0x000322000c1e1500 */
[----:B0-----:R-:W-:-:S03]  /*170a0*/  IMAD.WIDE R100, R2, 0x2, R130 ;  /* 0x0000000202647825 */ /* 0x001fc600078e0282 */
[----:B------:R-:W4:Y:S01]  /*170b0*/  LDG.E.U16 R127, desc[UR8][R102.64] ;  /* 0x00000008667f7981 */ /* 0x000f22000c1e1500 */
[----:B-1----:R-:W-:-:S03]  /*170c0*/  IMAD.WIDE R96, R2, 0x2, R138 ;  /* 0x0000000202607825 */ /* 0x002fc600078e028a */
[----:B------:R-:W4:Y:S01]  /*170d0*/  LDL.64 R138, [R1+0x258] ;  /* 0x00025800018a7983 */ /* 0x000f220000100a00 */
[----:B------:R-:W-:-:S03]  /*170e0*/  IMAD.WIDE R98, R2, 0x2, R132 ;  /* 0x0000000202627825 */ /* 0x000fc600078e0284 */
[----:B------:R-:W4:Y:S04]  /*170f0*/  LDG.E.U16 R131, desc[UR8][R100.64] ;  /* 0x0000000864837981 */ /* 0x000f28000c1e1500 */
[----:B------:R0:W4:Y:S02]  /*17100*/  LDG.E.U16 R130, desc[UR8][R98.64] ;  /* 0x0000000862827981 */ /* 0x000124000c1e1500 */
[C---:B0-----:R-:W-:Y:S02]  /*17110*/  IMAD.WIDE R98, R2.reuse, 0x2, R144 ;  /* 0x0000000202627825 */ /* 0x041fe400078e0290 */
[----:B------:R-:W4:Y:S02]  /*17120*/  LDL.64 R144, [R1+0x208] ;  /* 0x0002080001907983 */ /* 0x000f240000100a00 */
[----:B--2---:R-:W-:-:S02]  /*17130*/  IMAD.WIDE R102, R2, 0x2, R128 ;  /* 0x0000000202667825 */ /* 0x004fc400078e0280 */
[----:B------:R0:W2:Y:S04]  /*17140*/  LDG.E.U16 R129, desc[UR8][R96.64] ;  /* 0x0000000860817981 */ /* 0x0000a8000c1e1500 */
[----:B------:R1:W2:Y:S04]  /*17150*/  LDG.E.U16 R128, desc[UR8][R4.64] ;  /* 0x0000000804807981 */ /* 0x0002a8000c1e1500 */
[----:B------:R3:W2:Y:S01]  /*17160*/  LDG.E.U16 R132, desc[UR8][R102.64] ;  /* 0x0000000866847981 */ /* 0x0006a2000c1e1500 */
[----:B0-----:R-:W-:-:S03]  /*17170*/  IMAD.WIDE R96, R2, 0x2, R146 ;  /* 0x0000000202607825 */ /* 0x001fc600078e0292 */
[----:B------:R-:W2:Y:S01]  /*17180*/  LDL.64 R146, [R1+0x218] ;  /* 0x0002180001927983 */ /* 0x000ea20000100a00 */
[----:B-1----:R-:W-:-:S03]  /*17190*/  IMAD.WIDE R4, R2, 0x2, R148 ;  /* 0x0000000202047825 */ /* 0x002fc600078e0294 */
[----:B------:R-:W2:Y:S04]  /*171a0*/  LDL.64 R148, [R1+0x1b8] ;  /* 0x0001b80001947983 */ /* 0x000ea80000100a00 */
[----:B------:R0:W2:Y:S01]  /*171b0*/  LDG.E.U16 R133, desc[UR8][R4.64] ;  /* 0x0000000804857981 */ /* 0x0000a2000c1e1500 */
[----:B---3--:R-:W-:-:S03]  /*171c0*/  IMAD.WIDE R102, R2, 0x2, R134 ;  /* 0x0000000202667825 */ /* 0x008fc600078e0286 */
[----:B------:R1:W3:Y:S01]  /*171d0*/  LDG.E.U16 R134, desc[UR8][R96.64] ;  /* 0x0000000860867981 */ /* 0x0002e2000c1e1500 */
[----:B0-----:R-:W-:-:S03]  /*171e0*/  IMAD.WIDE R4, R2, 0x2, R158 ;  /* 0x0000000202047825 */ /* 0x001fc600078e029e */
[----:B------:R-:W3:Y:S01]  /*171f0*/  LDL.64 R158, [R1+0x178] ;  /* 0x00017800019e7983 */ /* 0x000ee20000100a00 */
[----:B------:R-:W-:-:S03]  /*17200*/  IMAD.WIDE R100, R2, 0x2, R136 ;  /* 0x0000000202647825 */ /* 0x000fc600078e0288 */
[----:B------:R4:W3:Y:S01]  /*17210*/  LDG.E.U16 R135, desc[UR8][R98.64] ;  /* 0x0000000862877981 */ /* 0x0008e2000c1e1500 */
[----:B-1----:R-:W-:-:S03]  /*17220*/  IMAD.WIDE R96, R2, 0x2, R156 ;  /* 0x0000000202607825 */ /* 0x002fc600078e029c */
[----:B------:R-:W3:Y:S04]  /*17230*/  LDL.64 R156, [R1+0x168] ;  /* 0x00016800019c7983 */ /* 0x000ee80000100a00 */
[----:B------:R0:W3:Y:S04]  /*17240*/  LDG.E.U16 R136, desc[UR8][R100.64] ;  /* 0x0000000864887981 */ /* 0x0000e8000c1e1500 */
[----:B------:R-:W3:Y:S01]  /*17250*/  LDG.E.U16 R137, desc[UR8][R102.64] ;  /* 0x0000000866897981 */ /* 0x000ee2000c1e1500 */
[----:B----4-:R-:W-:-:S04]  /*17260*/  IMAD.WIDE R98, R2, 0x2, R142 ;  /* 0x0000000202627825 */ /* 0x010fc800078e028e */
[C---:B0-----:R-:W-:Y:S02]  /*17270*/  IMAD.WIDE R100, R2.reuse, 0x2, R140 ;  /* 0x0000000202647825 */ /* 0x041fe400078e028c */
[----:B------:R0:W4:Y:S04]  /*17280*/  LDG.E.U16 R140, desc[UR8][R98.64] ;  /* 0x00000008628c7981 */ /* 0x000128000c1e1500 */
[----:B------:R-:W4:Y:S01]  /*17290*/  LDG.E.U16 R141, desc[UR8][R100.64] ;  /* 0x00000008648d7981 */ /* 0x000f22000c1e1500 */
[----:B0-----:R-:W-:-:S04]  /*172a0*/  IMAD.WIDE R98, R2, 0x2, R170 ;  /* 0x0000000202627825 */ /* 0x001fc800078e02aa */
[C---:B------:R-:W-:Y:S02]  /*172b0*/  IMAD.WIDE R102, R2.reuse, 0x2, R138 ;  /* 0x0000000202667825 */ /* 0x040fe400078e028a */
[----:B------:R0:W4:Y:S04]  /*172c0*/  LDG.E.U16 R139, desc[UR8][R96.64] ;  /* 0x00000008608b7981 */ /* 0x000128000c1e1500 */
[----:B------:R1:W4:Y:S04]  /*172d0*/  LDG.E.U16 R142, desc[UR8][R102.64] ;  /* 0x00000008668e7981 */ /* 0x000328000c1e1500 */
[----:B------:R1:W4:Y:S01]  /*172e0*/  LDG.E.U16 R138, desc[UR8][R4.64] ;  /* 0x00000008048a7981 */ /* 0x000322000c1e1500 */
[----:B0-----:R-:W-:-:S04]  /*172f0*/  IMAD.WIDE R96, R2, 0x2, R172 ;  /* 0x0000000202607825 */ /* 0x001fc800078e02ac */
[C---:B-1----:R-:W-:Y:S02]  /*17300*/  IMAD.WIDE R102, R2.reuse, 0x2, R144 ;  /* 0x0000000202667825 */ /* 0x042fe400078e0290 */
[----:B------:R0:W4:Y:S02]  /*17310*/  LDG.E.U16 R144, desc[UR8][R96.64] ;  /* 0x0000000860907981 */ /* 0x000124000c1e1500 */
[C---:B------:R-:W-:Y:S02]  /*17320*/  IMAD.WIDE R4, R2.reuse, 0x2, R174 ;  /* 0x0000000202047825 */ /* 0x040fe400078e02ae */
[----:B------:R1:W4:Y:S04]  /*17330*/  LDG.E.U16 R145, desc[UR8][R98.64] ;  /* 0x0000000862917981 */ /* 0x000328000c1e1500 */
[----:B------:R2:W4:Y:S01]  /*17340*/  LDG.E.U16 R143, desc[UR8][R4.64] ;  /* 0x00000008048f7981 */ /* 0x000522000c1e1500 */
[----:B0-----:R-:W-:-:S04]  /*17350*/  IMAD.WIDE R96, R2, 0x2, R166 ;  /* 0x0000000202607825 */ /* 0x001fc800078e02a6 */
[----:B-1----:R-:W-:-:S04]  /*17360*/  IMAD.WIDE R98, R2, 0x2, R152 ;  /* 0x0000000202627825 */ /* 0x002fc800078e0298 */
[C---:B--2---:R-:W-:Y:S02]  /*17370*/  IMAD.WIDE R100, R2.reuse, 0x2, R146 ;  /* 0x0000000202647825 */ /* 0x044fe400078e0292 */
[----:B------:R0:W2:Y:S02]  /*17380*/  LDG.E.U16 R147, desc[UR8][R102.64] ;  /* 0x0000000866937981 */ /* 0x0000a4000c1e1500 */
[C---:B------:R-:W-:Y:S02]  /*17390*/  IMAD.WIDE R4, R2.reuse, 0x2, R168 ;  /* 0x0000000202047825 */ /* 0x040fe400078e02a8 */
[----:B------:R1:W2:Y:S02]  /*173a0*/  LDG.E.U16 R146, desc[UR8][R100.64] ;  /* 0x0000000864927981 */ /* 0x0002a4000c1e1500 */
[C---:B0-----:R-:W-:Y:S02]  /*173b0*/  IMAD.WIDE R102, R2.reuse, 0x2, R148 ;  /* 0x0000000202667825 */ /* 0x041fe400078e0294 */
[----:B------:R0:W2:Y:S02]  /*173c0*/  LDG.E.U16 R149, desc[UR8][R96.64] ;  /* 0x0000000860957981 */ /* 0x0000a4000c1e1500 */
[----:B-1----:R-:W-:-:S02]  /*173d0*/  IMAD.WIDE R100, R2, 0x2, R150 ;  /* 0x0000000202647825 */ /* 0x002fc400078e0296 */
[----:B------:R1:W2:Y:S04]  /*173e0*/  LDG.E.U16 R150, desc[UR8][R98.64] ;  /* 0x0000000862967981 */ /* 0x0002a8000c1e1500 */
[----:B------:R3:W2:Y:S01]  /*173f0*/  LDG.E.U16 R151, desc[UR8][R100.64] ;  /* 0x0000000864977981 */ /* 0x0006a2000c1e1500 */
[----:B0-----:R-:W-:-:S03]  /*17400*/  IMAD.WIDE R96, R2, 0x2, R162 ;  /* 0x0000000202607825 */ /* 0x001fc600078e02a2 */
[----:B------:R0:W2:Y:S01]  /*17410*/  LDG.E.U16 R152, desc[UR8][R102.64] ;  /* 0x0000000866987981 */ /* 0x0000a2000c1e1500 */
[----:B-1----:R-:W-:-:S03]  /*17420*/  IMAD.WIDE R98, R2, 0x2, R160 ;  /* 0x0000000202627825 */ /* 0x002fc600078e02a0 */
[----:B------:R1:W2:Y:S01]  /*17430*/  LDG.E.U16 R148, desc[UR8][R4.64] ;  /* 0x0000000804947981 */ /* 0x0002a2000c1e1500 */
[----:B---3--:R-:W-:-:S03]  /*17440*/  IMAD.WIDE R100, R2, 0x2, R158 ;  /* 0x0000000202647825 */ /* 0x008fc600078e029e */
[----:B------:R-:W3:Y:S01]  /*17450*/  LDG.E.U16 R96, desc[UR8][R96.64] ;  /* 0x0000000860607981 */ /* 0x000ee2000c1e1500 */
[----:B0-----:R-:W-:-:S03]  /*17460*/  IMAD.WIDE R102, R2, 0x2, R156 ;  /* 0x0000000202667825 */ /* 0x001fc600078e029c */
[----:B------:R-:W2:Y:S01]  /*17470*/  LDG.E.U16 R98, desc[UR8][R98.64] ;  /* 0x0000000862627981 */ /* 0x000ea2000c1e1500 */
[----:B-1----:R-:W-:-:S03]  /*17480*/  IMAD.WIDE R4, R2, 0x2, R164 ;  /* 0x0000000202047825 */ /* 0x002fc600078e02a4 */
[----:B------:R-:W2:Y:S04]  /*17490*/  LDG.E.U16 R100, desc[UR8][R100.64] ;  /* 0x0000000864647981 */ /* 0x000ea8000c1e1500 */
[----:B------:R0:W2:Y:S04]  /*174a0*/  LDG.E.U16 R153, desc[UR8][R4.64] ;  /* 0x0000000804997981 */ /* 0x0000a8000c1e1500 */
[----:B------:R-:W2:Y:S01]  /*174b0*/  LDG.E.U16 R102, desc[UR8][R102.64] ;  /* 0x0000000866667981 */ /* 0x000ea2000c1e1500 */
[----:B------:R-:W1:Y:S01]  /*174c0*/  S2R R3, SR_TID.X ;  /* 0x0000000000037919 */ /* 0x000e620000002100 */
[----:B------:R-:W-:-:S02]  /*174d0*/  F2FP.BF16.F32.PACK_AB R7, R95, R7 ;  /* 0x000000075f07723e */ /* 0x000fc400000010ff */
[----:B------:R-:W-:Y:S02]  /*174e0*/  F2FP.BF16.F32.PACK_AB R10, R92, R10 ;  /* 0x0000000a5c0a723e */ /* 0x000fe400000010ff */
[----:B------:R-:W-:Y:S02]  /*174f0*/  F2FP.BF16.F32.PACK_AB R11, R91, R11 ;  /* 0x0000000b5b0b723e */ /* 0x000fe400000010ff */
[----:B0-----:R-:W-:Y:S02]  /*17500*/  F2FP.BF16.F32.PACK_AB R4, R107, R108 ;  /* 0x0000006c6b04723e */ /* 0x001fe400000010ff */
[----:B------:R-:W-:Y:S02]  /*17510*/  F2FP.BF16.F32.PACK_AB R5, R106, R105 ;  /* 0x000000696a05723e */ /* 0x000fe400000010ff */
[----:B------:R-:W-:Y:S02]  /*17520*/  F2FP.BF16.F32.PACK_AB R6, R104, R6 ;  /* 0x000000066806723e */ /* 0x000fe400000010ff */
[----:B------:R-:W-:-:S02]  /*17530*/  F2FP.BF16.F32.PACK_AB R8, R8, R94 ;  /* 0x0000005e0808723e */ /* 0x000fc400000010ff */
[----:B------:R-:W-:Y:S01]  /*17540*/  F2FP.BF16.F32.PACK_AB R9, R93, R9 ;  /* 0x000000095d09723e */ /* 0x000fe200000010ff */
[----:B------:R-:W-:Y:S01]  /*17550*/  STS.U16 [R196+UR4+0x20000], R12 ;  /* 0x0200000cc4007988 */ /* 0x000fe20008000404 */
[----:B-1----:R-:W-:-:S04]  /*17560*/  SHF.R.S32.HI R95, RZ, 0x6, R3 ;  /* 0x00000006ff5f7819 */ /* 0x002fc80000011403 */
[----:B------:R-:W-:-:S04]  /*17570*/  SGXT R92, R95, 0x1 ;  /* 0x000000015f5c781a */ /* 0x000fc80000000200 */
[----:B------:R-:W-:-:S04]  /*17580*/  LOP3.LUT R91, R154, 0x90, R92, 0x78, !PT ;  /* 0x000000909a5b7812 */ /* 0x000fc800078e785c */
[----:B------:R-:W-:Y:S01]  /*17590*/  LOP3.LUT R91, R91, 0x20, RZ, 0x3c, !PT ;  /* 0x000000205b5b7812 */ /* 0x000fe200078e3cff */
        /* <DEDUP_REMOVED lines=63> */
[----:B------:R-:W-:Y:S01]  /*17990*/  STTM.16dp32bit_t0_t15.x8 tmem[UR6+0x120], R4 ;  /* 0x00012004000079ed */ /* 0x000fe20008980006 */
[----:B------:R-:W-:Y:S02]  /*179a0*/  STTM.16dp32bit_t16_t31.x8 tmem[UR6+0x128], R4 ;  /* 0x00012804000079ed */ /* 0x000fe400089a0006 */
        /* <DEDUP_REMOVED lines=44> */
[----:B----4-:R-:W-:Y:S04]  /*17c70*/  STS.U16 [R91+UR4+0x25900], R138 ;  /* 0x0259008a5b007988 */ /* 0x010fe80008000404 */
[----:B------:R-:W-:Y:S04]  /*17c80*/  STS.U16 [R91+UR4+0x25b00], R139 ;  /* 0x025b008b5b007988 */ /* 0x000fe80008000404 */
[----:B------:R-:W-:Y:S04]  /*17c90*/  STS.U16 [R91+UR4+0x25d00], R140 ;  /* 0x025d008c5b007988 */ /* 0x000fe80008000404 */
[----:B------:R-:W-:Y:S04]  /*17ca0*/  STS.U16 [R91+UR4+0x25f00], R141 ;  /* 0x025f008d5b007988 */ /* 0x000fe80008000404 */
        /* <DEDUP_REMOVED lines=11> */
[----:B------:R1:W-:Y:S04]  /*17d60*/  STS.U16 [R91+UR4+0x27700], R153 ;  /* 0x027700995b007988 */ /* 0x0003e80008000404 */
[----:B---3--:R-:W-:Y:S04]  /*17d70*/  STS.U16 [R91+UR4+0x27900], R96 ;  /* 0x027900605b007988 */ /* 0x008fe80008000404 */
[----:B------:R-:W-:Y:S04]  /*17d80*/  STS.U16 [R91+UR4+0x27b00], R98 ;  /* 0x027b00625b007988 */ /* 0x000fe80008000404 */
[----:B------:R-:W-:Y:S04]  /*17d90*/  STS.U16 [R91+UR4+0x27d00], R100 ;  /* 0x027d00645b007988 */ /* 0x000fe80008000404 */
[----:B------:R2:W-:Y:S01]  /*17da0*/  STS.U16 [R91+UR4+0x27f00], R102 ;  /* 0x027f00665b007988 */ /* 0x0005e20008000404 */
[----:B------:R-:W3:Y:S02]  /*17db0*/  FENCE.VIEW.ASYNC.T ;  /* 0x00000000000073c6 */ /* 0x000ee40000000200 */
[----:B---3--:R-:W-:Y:S06]  /*17dc0*/  BAR.SYNC.DEFER_BLOCKING 0x0 ;  /* 0x0000000000007b1d */ /* 0x008fec0000010000 */
[----:B0-----:R-:W-:Y:S01]  /*17dd0*/  LDTM.x64 R4, tmem[UR6] ;  /* 0x00000006000479ee */ /* 0x001fe20008340000 */
[----:B-1----:R-:W0:Y:S01]  /*17de0*/  LDTM.x64 R132, tmem[UR6+0x40] ;  /* 0x00004006008479ee */ /* 0x002e220008340000 */
[----:B------:R-:W-:Y:S01]  /*17df0*/  STL [R1+0xa34], R2 ;  /* 0x000a340201007387 */ /* 0x000fe20000100800 */
[----:B--2---:R-:W-:Y:S03]  /*17e00*/  LDTM.x64 R68, tmem[UR6+0x80] ;  /* 0x00008006004479ee */ /* 0x004fe60008340000 */
[----:B0-----:R-:W-:Y:S04]  /*17e10*/  STL.64 [R1+0xb30], R194 ;  /* 0x000b30c201007387 */ /* 0x001fe80000100a00 */
        /* <DEDUP_REMOVED lines=30> */
[----:B------:R0:W-:Y:S02]  /*18000*/  STL.64 [R1+0xa38], R132 ;  /* 0x000a388401007387 */ /* 0x0001e40000100a00 */
[----:B0-----:R-:W0:Y:S01]  /*18010*/  LDTM.x64 R132, tmem[UR6+0xc0] ;  /* 0x0000c006008479ee */ /* 0x001e220008340000 */
[----:B------:R-:W-:Y:S01]  /*18020*/  FADD R0, -R197, R0 ;  /* 0x00000000c5007221 */ /* 0x000fe20000000100 */
[----:B------:R-:W-:-:S03]  /*18030*/  NOP ;  /* 0x0000000000007918 */ /* 0x000fc60000000000 */
[----:B------:R-:W-:-:S06]  /*18040*/  FMUL R0, R0, 1.4426950216293334961 ;  /* 0x3fb8aa3b00007820 */ /* 0x000fcc0000400000 */
[----:B------:R-:W1:Y:S01]  /*18050*/  MUFU.EX2 R0, R0 ;  /* 0x0000000000007308 */ /* 0x000e620000000800 */
[----:B0-----:R-:W-:Y:S01]  /*18060*/  STL.64 [R1], R132 ;  /* 0x0000008401007387 */ /* 0x001fe20000100a00 */
[----:B------:R-:W-:Y:S01]  /*18070*/  IMAD.MOV.U32 R198, RZ, RZ, R194 ;  /* 0x000000ffffc67224 */ /* 0x000fe200078e00c2 */
[----:B------:R-:W-:Y:S02]  /*18080*/  MOV R3, R195 ;  /* 0x000000c300037202 */ /* 0x000fe40000000f00 */
[----:B------:R-:W-:Y:S01]  /*18090*/  STL.64 [R1+0x8], R134 ;  /* 0x0000088601007387 */ /* 0x000fe20000100a00 */
[----:B------:R-:W-:-:S03]  /*180a0*/  IMAD.MOV.U32 R200, RZ, RZ, R192 ;  /* 0x000000ffffc87224 */ /* 0x000fc600078e00c0 */
[----:B------:R-:W-:Y:S01]  /*180b0*/  STL.64 [R1+0x10], R136 ;  /* 0x0000108801007387 */ /* 0x000fe20000100a00 */
[----:B------:R-:W-:Y:S01]  /*180c0*/  IMAD.MOV.U32 R199, RZ, RZ, R193 ;  /* 0x000000ffffc77224 */ /* 0x000fe200078e00c1 */
[----:B------:R-:W-:Y:S02]  /*180d0*/  MOV R202, R190 ;  /* 0x000000be00ca7202 */ /* 0x000fe40000000f00 */
[----:B------:R0:W-:Y:S01]  /*180e0*/  STL [R1+0x18], R138 ;  /* 0x0000188a01007387 */ /* 0x0001e20000100800 */
[----:B------:R-:W-:-:S03]  /*180f0*/  IMAD.MOV.U32 R201, RZ, RZ, R191 ;  /* 0x000000ffffc97224 */ /* 0x000fc600078e00bf */
[----:B------:R-:W2:Y:S01]  /*18100*/  LDL.LU.64 R194, [R1+0xb30] ;  /* 0x000b300001c27983 */ /* 0x000ea20000300a00 */
[----:B------:R-:W-:Y:S02]  /*18110*/  IMAD.MOV.U32 R204, RZ, RZ, R188 ;  /* 0x000000ffffcc7224 */ /* 0x000fe400078e00bc */
[----:B------:R-:W-:Y:S01]  /*18120*/  IMAD.MOV.U32 R203, RZ, RZ, R189 ;  /* 0x000000ffffcb7224 */ /* 0x000fe200078e00bd */
[----:B------:R-:W3:Y:S01]  /*18130*/  LDL.LU.64 R192, [R1+0xb28] ;  /* 0x000b280001c07983 */ /* 0x000ee20000300a00 */
[----:B------:R-:W-:Y:S01]  /*18140*/  IMAD.MOV.U32 R206, RZ, RZ, R186 ;  /* 0x000000ffffce7224 */ /* 0x000fe200078e00ba */
[----:B------:R-:W-:Y:S01]  /*18150*/  MOV R207, R185 ;  /* 0x000000b900cf7202 */ /* 0x000fe20000000f00 */
[----:B------:R-:W-:Y:S01]  /*18160*/  IMAD.MOV.U32 R205, RZ, RZ, R187 ;  /* 0x000000ffffcd7224 */ /* 0x000fe200078e00bb */
[----:B------:R-:W4:Y:S01]  /*18170*/  LDL.LU.64 R190, [R1+0xb20] ;  /* 0x000b200001be7983 */ /* 0x000f220000300a00 */
[----:B------:R-:W-:-:S03]  /*18180*/  IMAD.MOV.U32 R211, RZ, RZ, R184 ;  /* 0x000000ffffd37224 */ /* 0x000fc600078e00b8 */
[----:B------:R-:W2:Y:S01]  /*18190*/  LDL.LU.64 R188, [R1+0xb18] ;  /* 0x000b180001bc7983 */ /* 0x000ea20000300a00 */
[----:B------:R-:W-:Y:S01]  /*181a0*/  IMAD.MOV.U32 R213, RZ, RZ, R182 ;  /* 0x000000ffffd57224 */ /* 0x000fe200078e00b6 */
[----:B------:R-:W-:Y:S01]  /*181b0*/  MOV R215, R180 ;  /* 0x000000b400d77202 */ /* 0x000fe20000000f00 */
[----:B------:R-:W-:Y:S01]  /*181c0*/  IMAD.MOV.U32 R212, RZ, RZ, R183 ;  /* 0x000000ffffd47224 */ /* 0x000fe200078e00b7 */
[----:B------:R-:W2:Y:S01]  /*181d0*/  LDL.LU.64 R186, [R1+0xb10] ;  /* 0x000b100001ba7983 */ /* 0x000ea20000300a00 */
[----:B------:R-:W-:-:S03]  /*181e0*/  IMAD.MOV.U32 R214, RZ, RZ, R181 ;  /* 0x000000ffffd67224 */ /* 0x000fc600078e00b5 */
[----:B------:R-:W2:Y:S01]  /*181f0*/  LDL.LU.64 R184, [R1+0xb08] ;  /* 0x000b080001b87983 */ /* 0x000ea20000300a00 */
[----:B------:R-:W-:Y:S02]  /*18200*/  IMAD.MOV.U32 R217, RZ, RZ, R178 ;  /* 0x000000ffffd97224 */ /* 0x000fe400078e00b2 */
[----:B------:R-:W-:Y:S01]  /*18210*/  IMAD.MOV.U32 R216, RZ, RZ, R179 ;  /* 0x000000ffffd87224 */ /* 0x000fe200078e00b3 */
[----:B------:R-:W2:Y:S01]  /*18220*/  LDL.LU.64 R182, [R1+0xb00] ;  /* 0x000b000001b67983 */ /* 0x000ea20000300a00 */
[----:B------:R-:W-:Y:S01]  /*18230*/  IMAD.MOV.U32 R219, RZ, RZ, R176 ;  /* 0x000000ffffdb7224 */ /* 0x000fe200078e00b0 */
[----:B------:R-:W-:Y:S01]  /*18240*/  MOV R220, R175 ;  /* 0x000000af00dc7202 */ /* 0x000fe20000000f00 */
[----:B------:R-:W-:Y:S01]  /*18250*/  IMAD.MOV.U32 R218, RZ, RZ, R177 ;  /* 0x000000ffffda7224 */ /* 0x000fe200078e00b1 */
[----:B------:R-:W2:Y:S01]  /*18260*/  LDL.LU.64 R180, [R1+0xaf8] ;  /* 0x000af80001b47983 */ /* 0x000ea20000300a00 */
        /* <DEDUP_REMOVED lines=48> */
[C---:B-1----:R-:W-:Y:S01]  /*18570*/  FMUL R61, R0.reuse, R61 ;  /* 0x0000003d003d7220 */ /* 0x042fe20000400000 */
[----:B------:R-:W-:Y:S01]  /*18580*/  IMAD.MOV.U32 R210, RZ, RZ, R143 ;  /* 0x000000ffffd27224 */ /* 0x000fe200078e008f */
[----:B------:R-:W2:Y:S01]  /*18590*/  LDL.LU.64 R146, [R1+0xa70] ;  /* 0x000a700001927983 */ /* 0x000ea20000300a00 */
[----:B------:R-:W-:Y:S01]  /*185a0*/  MOV R208, R140 ;  /* 0x0000008c00d07202 */ /* 0x000fe20000000f00 */
[----:B------:R-:W-:Y:S02]  /*185b0*/  IMAD.MOV.U32 R242, RZ, RZ, R141 ;  /* 0x000000fffff27224 */ /* 0x000fe400078e008d */
[----:B------:R-:W2:Y:S01]  /*185c0*/  LDL.LU.64 R144, [R1+0xa68] ;  /* 0x000a680001907983 */ /* 0x000ea20000300a00 */
[C---:B------:R-:W-:Y:S01]  /*185d0*/  FMUL R4, R0.reuse, R4 ;  /* 0x0000000400047220 */ /* 0x040fe20000400000 */
[C---:B------:R-:W-:Y:S01]  /*185e0*/  FMUL R5, R0.reuse, R5 ;  /* 0x0000000500057220 */ /* 0x040fe20000400000 */
[C---:B------:R-:W-:Y:S01]  /*185f0*/  FMUL R6, R0.reuse, R6 ;  /* 0x0000000600067220 */ /* 0x040fe20000400000 */
[----:B------:R-:W2:Y:S01]  /*18600*/  LDL.LU.64 R142, [R1+0xa60] ;  /* 0x000a6000018e7983 */ /* 0x000ea20000300a00 */
        /* <DEDUP_REMOVED lines=60> */
[----:B------:R-:W-:Y:S01]  /*189d0*/  IMAD.MOV.U32 R2, RZ, RZ, R139 ;  /* 0x000000ffff027224 */ /* 0x000fe200078e008b */
[----:B------:R-:W2:Y:S04]  /*189e0*/  LDL.LU.64 R140, [R1+0xa58] ;  /* 0x000a5800018c7983 */ /* 0x000ea80000300a00 */
[----:B0-----:R-:W2:Y:S04]  /*189f0*/  LDL.LU.64 R138, [R1+0xa50] ;  /* 0x000a5000018a7983 */ /* 0x001ea80000300a00 */
[----:B------:R-:W2:Y:S04]  /*18a00*/  LDL.LU.64 R136, [R1+0xa48] ;  /* 0x000a480001887983 */ /* 0x000ea80000300a00 */
[----:B------:R-:W2:Y:S04]  /*18a10*/  LDL.LU.64 R134, [R1+0xa40] ;  /* 0x000a400001867983 */ /* 0x000ea80000300a00 */
[----:B------:R-:W2:Y:S01]  /*18a20*/  LDL.LU.64 R132, [R1+0xa38] ;  /* 0x000a380001847983 */ /* 0x000ea20000300a00 */
[----:B------:R0:W-:Y:S03]  /*18a30*/  STTM.x64 tmem[UR6], R4 ;  /* 0x00000004000079ed */ /* 0x0001e60008340006 */
[----:B0-----:R-:W2:Y:S04]  /*18a40*/  LDL.LU R61, [R1] ;  /* 0x00000000013d7983 */ /* 0x001ea80000300800 */
[----:B------:R-:W3:Y:S04]  /*18a50*/  LDL.LU R62, [R1+0x4] ;  /* 0x00000400013e7983 */ /* 0x000ee80000300800 */
[----:B------:R-:W4:Y:S04]  /*18a60*/  LDL.LU R63, [R1+0x8] ;  /* 0x00000800013f7983 */ /* 0x000f280000300800 */
[----:B------:R-:W4:Y:S04]  /*18a70*/  LDL.LU R64, [R1+0xc] ;  /* 0x00000c0001407983 */ /* 0x000f280000300800 */
[----:B------:R-:W4:Y:S04]  /*18a80*/  LDL.LU R65, [R1+0x10] ;  /* 0x0000100001417983 */ /* 0x000f280000300800 */
[----:B------:R-:W4:Y:S04]  /*18a90*/  LDL.LU R66, [R1+0x14] ;  /* 0x0000140001427983 */ /* 0x000f280000300800 */
[----:B------:R-:W4:Y:S01]  /*18aa0*/  LDL.LU R67, [R1+0x18] ;  /* 0x0000180001437983 */ /* 0x000f220000300800 */
[C---:B------:R-:W-:Y:S01]  /*18ab0*/  FMUL R11, R0.reuse, R2 ;  /* 0x00000002000b7220 */ /* 0x040fe20000400000 */
[C---:B------:R-:W-:Y:S01]  /*18ac0*/  FMUL R12, R0.reuse, R208 ;  /* 0x000000d0000c7220 */ /* 0x040fe20000400000 */
[C---:B------:R-:W-:Y:S01]  /*18ad0*/  FMUL R13, R0.reuse, R242 ;  /* 0x000000f2000d7220 */ /* 0x040fe20000400000 */
[----:B------:R0:W5:Y:S01]  /*18ae0*/  LDL.LU R2, [R1+0xa34] ;  /* 0x000a340001027983 */ /* 0x0001620000300800 */
[C---:B------:R-:W-:Y:S01]  /*18af0*/  FMUL R14, R0.reuse, R209 ;  /* 0x000000d1000e7220 */ /* 0x040fe20000400000 */
[----:B------:R-:W-:-:S02]  /*18b00*/  FMUL R15, R0, R210 ;  /* 0x000000d2000f7220 */ /* 0x000fc40000400000 */
[----:B------:R-:W4:Y:S01]  /*18b10*/  LDL.LU R208, [R1+0xa30] ;  /* 0x000a300001d07983 */ /* 0x000f220000300800 */
[----:B------:R-:W-:-:S03]  /*18b20*/  FMUL R16, R0, R252 ;  /* 0x000000fc00107220 */ /* 0x000fc60000400000 */
[----:B------:R-:W4:Y:S01]  /*18b30*/  LDL.LU R242, [R1+0xa2c] ;  /* 0x000a2c0001f27983 */ /* 0x000f220000300800 */
[----:B------:R-:W-:-:S03]  /*18b40*/  FMUL R17, R0, R251 ;  /* 0x000000fb00117220 */ /* 0x000fc60000400000 */
[----:B------:R-:W4:Y:S01]  /*18b50*/  LDL.LU R209, [R1+0xa28] ;  /* 0x000a280001d17983 */ /* 0x000f220000300800 */
[----:B------:R-:W-:-:S03]  /*18b60*/  FMUL R18, R0, R250 ;  /* 0x000000fa00127220 */ /* 0x000fc60000400000 */
[----:B------:R-:W4:Y:S01]  /*18b70*/  LDL.LU R210, [R1+0xa24] ;  /* 0x000a240001d27983 */ /* 0x000f220000300800 */
[----:B------:R-:W-:-:S03]  /*18b80*/  FMUL R19, R0, R249 ;  /* 0x000000f900137220 */ /* 0x000fc60000400000 */
[----:B------:R0:W5:Y:S01]  /*18b90*/  LDL.LU R252, [R1+0xa20] ;  /* 0x000a200001fc7983 */ /* 0x0001620000300800 */
        /* <DEDUP_REMOVED lines=81> */
[----:B------:R0:W5:Y:S04]  /*190b0*/  LDL.LU R207, [R1+0x97c] ;  /* 0x00097c0001cf7983 */ /* 0x0001680000300800 */
[----:B------:R0:W5:Y:S04]  /*190c0*/  LDL.LU R206, [R1+0x978] ;  /* 0x0009780001ce7983 */ /* 0x0001680000300800 */
[----:B------:R0:W5:Y:S04]  /*190d0*/  LDL.LU R205, [R1+0x974] ;  /* 0x0009740001cd7983 */ /* 0x0001680000300800 */
[----:B------:R0:W5:Y:S01]  /*190e0*/  LDL.LU R204, [R1+0x970] ;  /* 0x0009700001cc7983 */ /* 0x0001620000300800 */
[C---:B--2---:R-:W-:Y:S01]  /*190f0*/  FMUL R4, R0.reuse, R61 ;  /* 0x0000003d00047220 */ /* 0x044fe20000400000 */
[----:B------:R-:W-:-:S02]  /*19100*/  FMUL R61, R0, R203 ;  /* 0x000000cb003d7220 */ /* 0x000fc40000400000 */
[----:B------:R0:W5:Y:S01]  /*19110*/  LDL.LU R203, [R1+0x96c] ;  /* 0x00096c0001cb7983 */ /* 0x0001620000300800 */
[C---:B---3--:R-:W-:Y:S01]  /*19120*/  FMUL R5, R0.reuse, R62 ;  /* 0x0000003e00057220 */ /* 0x048fe20000400000 */
[C---:B------:R-:W-:Y:S02]  /*19130*/  FMUL R62, R0.reuse, R202 ;  /* 0x000000ca003e7220 */ /* 0x040fe40000400000 */
[----:B------:R0:W5:Y:S01]  /*19140*/  LDL.LU R202, [R1+0x968] ;  /* 0x0009680001ca7983 */ /* 0x0001620000300800 */
[C---:B----4-:R-:W-:Y:S01]  /*19150*/  FMUL R6, R0.reuse, R63 ;  /* 0x0000003f00067220 */ /* 0x050fe20000400000 */
[C---:B------:R-:W-:Y:S02]  /*19160*/  FMUL R63, R0.reuse, R201 ;  /* 0x000000c9003f7220 */ /* 0x040fe40000400000 */
[----:B------:R0:W5:Y:S01]  /*19170*/  LDL.LU R201, [R1+0x964] ;  /* 0x0009640001c97983 */ /* 0x0001620000300800 */
[C---:B------:R-:W-:Y:S01]  /*19180*/  FMUL R7, R0.reuse, R64 ;  /* 0x0000004000077220 */ /* 0x040fe20000400000 */
[----:B------:R-:W-:-:S02]  /*19190*/  FMUL R64, R0, R200 ;  /* 0x000000c800407220 */ /* 0x000fc40000400000 */
[----:B------:R0:W5:Y:S01]  /*191a0*/  LDL.LU R200, [R1+0x960] ;  /* 0x0009600001c87983 */ /* 0x0001620000300800 */
[C---:B------:R-:W-:Y:S01]  /*191b0*/  FMUL R8, R0.reuse, R65 ;  /* 0x0000004100087220 */ /* 0x040fe20000400000 */
[C---:B------:R-:W-:Y:S02]  /*191c0*/  FMUL R65, R0.reuse, R199 ;  /* 0x000000c700417220 */ /* 0x040fe40000400000 */
[----:B------:R0:W5:Y:S01]  /*191d0*/  LDL.LU R199, [R1+0x95c] ;  /* 0x00095c0001c77983 */ /* 0x0001620000300800 */
[C---:B------:R-:W-:Y:S01]  /*191e0*/  FMUL R9, R0.reuse, R66 ;  /* 0x0000004200097220 */ /* 0x040fe20000400000 */
[C---:B------:R-:W-:Y:S02]  /*191f0*/  FMUL R66, R0.reuse, R198 ;  /* 0x000000c600427220 */ /* 0x040fe40000400000 */
[----:B------:R0:W5:Y:S01]  /*19200*/  LDL.LU R198, [R1+0x958] ;  /* 0x0009580001c67983 */ /* 0x0001620000300800 */
[C---:B------:R-:W-:Y:S01]  /*19210*/  FMUL R10, R0.reuse, R67 ;  /* 0x00000043000a7220 */ /* 0x040fe20000400000 */
[----:B------:R-:W-:-:S02]  /*19220*/  FMUL R67, R0, R3 ;  /* 0x0000000300437220 */ /* 0x000fc40000400000 */
[----:B------:R0:W5:Y:S01]  /*19230*/  LDL.LU R3, [R1+0x954] ;  /* 0x0009540001037983 */ /* 0x0001620000300800 */
        /* <DEDUP_REMOVED lines=128> */
[----:B------:R-:W-:Y:S03]  /*19a40*/  STTM.x64 tmem[UR6+0x40], R132 ;  /* 0x00004084000079ed */ /* 0x000fe60008340006 */
[----:B------:R-:W-:Y:S01]  /*19a50*/  STTM.x64 tmem[UR6+0x80], R68 ;  /* 0x00008044000079ed */ /* 0x000fe20008340006 */
[----:B------:R1:W-:Y:S01]  /*19a60*/  STTM.x64 tmem[UR6+0xc0], R4 ;  /* 0x0000c004000079ed */ /* 0x0003e20008340006 */
[----:B------:R-:W2:Y:S02]  /*19a70*/  FENCE.VIEW.ASYNC.T ;  /* 0x00000000000073c6 */ /* 0x000ea40000000200 */
[----:B--2---:R-:W-:Y:S06]  /*19a80*/  BAR.SYNC.DEFER_BLOCKING 0x0 ;  /* 0x0000000000007b1d */ /* 0x004fec0000010000 */
[----:B------:R2:W-:Y:S06]  /*19a90*/  MEMBAR.ALL.CTA ;  /* 0x0000000000007992 */ /* 0x0005ec0000008000 */
[----:B--2---:R-:W2:Y:S01]  /*19aa0*/  FENCE.VIEW.ASYNC.S ;  /* 0x00000000000073c6 */ /* 0x004ea20000000000 */
[----:B------:R-:W-:Y:S01]  /*19ab0*/  FADD R242, R209, R242 ;  /* 0x000000f2d1f27221 */ /* 0x000fe20000000000 */
[----:B-1----:R-:W-:Y:S01]  /*19ac0*/  LEA R20, R208, UR4, 0x3 ;  /* 0x00000004d0147c11 */ /* 0x002fe2000f8e18ff */
[----:B------:R-:W-:-:S04]  /*19ad0*/  IMAD.MOV.U32 R6, RZ, RZ, R210 ;  /* 0x000000ffff067224 */ /* 0x000fc800078e00d2 */
[----:B------:R-:W-:Y:S01]  /*19ae0*/  VIADD R20, R20, 0x28000 ;  /* 0x0002800014147836 */ /* 0x000fe20000000000 */
[----:B--2---:R-:W-:Y:S06]  /*19af0*/  BAR.SYNC.DEFER_BLOCKING 0x0 ;  /* 0x0000000000007b1d */ /* 0x004fec0000010000 */
[----:B0-----:R-:W-:Y:S05]  /*19b00*/  @P5 BRA `(.L_x_20) ;  /* 0x00000000007c5947 */ /* 0x001fea0003800000 */
[----:B-----5:R-:W-:Y:S02]  /*19b10*/  R2UR UR70, R243 ;  /* 0x00000000f34672ca */ /* 0x020fe400000e0000 */
[----:B------:R-:W-:Y:S02]  /*19b20*/  ELECT P1, URZ, PT ;  /* 0x0000000000ff782f */ /* 0x000fe40003820000 */
[----:B------:R-:W-:Y:S01]  /*19b30*/  MOV.SPILL R7, UR7 ;  /* 0x0000000700077c02 */ /* 0x000fe20009000f00 */
[----:B------:R-:W-:Y:S01]  /*19b40*/  UIADD3 UR75, UPT, UPT, UR5, 0x128, URZ ;  /* 0x00000128054b7890 */ /* 0x000fe2000fffe0ff */
[----:B------:R-:W-:Y:S01]  /*19b50*/  MOV.SPILL R8, UR6 ;  /* 0x0000000600087c02 */ /* 0x000fe20009000f00 */
[----:B------:R-:W-:Y:S01]  /*19b60*/  UMOV UR72, 0x0 ;  /* 0x0000000000487882 */ /* 0x000fe20000000000 */
[----:B------:R-:W-:Y:S01]  /*19b70*/  UMOV UR73, 0x4400490 ;  /* 0x0440049000497882 */ /* 0x000fe20000000000 */
[----:B------:R-:W-:-:S04]  /*19b80*/  UIADD3.64 UR6, UPT, UPT, UR68, 0x3fe, URZ ;  /* 0x000003fe44067897 */ /* 0x000fc8000fffe0ff */
[----:B------:R-:W-:Y:S02]  /*19b90*/  IMAD.U32 R4, RZ, RZ, UR70 ;  /* 0x00000046ff047e24 */ /* 0x000fe4000f8e00ff */
[----:B------:R-:W-:-:S03]  /*19ba0*/  @P1 IMAD.MOV.U32 R5, RZ, RZ, -0x7fffbfe0 ;  /* 0x80004020ff051424 */ /* 0x000fc600078e00ff */
[----:B------:R-:W-:Y:S02]  /*19bb0*/  @P1 R2UR UR70, R4 ;  /* 0x00000000044612ca */ /* 0x000fe400000e0000 */
[----:B------:R-:W-:Y:S01]  /*19bc0*/  @P1 R2UR UR71, R5 ;  /* 0x00000000054712ca */ /* 0x000fe200000e0000 */
[----:B------:R-:W-:Y:S01]  /*19bd0*/  IMAD.MOV.U32 R5, RZ, RZ, RZ ;  /* 0x000000ffff057224 */ /* 0x000fe200078e00ff */
[----:B------:R-:W-:-:S04]  /*19be0*/  MOV R4, R20 ;  /* 0x0000001400047202 */ /* 0x000fc80000000f00 */
[----:B------:R-:W-:-:S07]  /*19bf0*/  @P1 MOV R4, R4 ;  /* 0x0000000400041202 */ /* 0x000fce0000000f00 */
[----:B------:R0:W-:Y:S02]  /*19c00*/  UTCHMMA tmem[UR74], gdesc[UR70], tmem[UR5], tmem[UR72], idesc[UR73], UPT ;  /* 0x00ff48464a0079ea */ /* 0x0001e4000b800005 */
[----:B0-----:R-:W-:Y:S01]  /*19c10*/  UMOV UR70, 0x0 ;  /* 0x0000000000467882 */ /* 0x001fe20000000000 */
[----:B------:R-:W-:Y:S02]  /*19c20*/  UMOV UR71, 0x4400490 ;  /* 0x0440049000477882 */ /* 0x000fe40000000000 */
[----:B------:R0:W-:Y:S02]  /*19c30*/  UTCHMMA tmem[UR75], gdesc[UR68], tmem[UR5], tmem[UR70], idesc[UR71], UPT ;  /* 0x00ff46444b0079ea */ /* 0x0001e4000b800005 */
[----:B0-----:R-:W-:-:S09]  /*19c40*/  UIADD3 UR70, UPT, UPT, UR5, 0x100000, URZ ;  /* 0x0010000005467890 */ /* 0x001fd2000fffe0ff */
[----:B------:R0:W-:Y:S02]  /*19c50*/  UTCHMMA tmem[UR74], gdesc[UR6], tmem[UR70], tmem[UR72], idesc[UR73], UPT ;  /* 0x00ff48064a0079ea */ /* 0x0001e4000b800046 */
[----:B0-----:R-:W-:Y:S02]  /*19c60*/  UIADD3.64 UR6, UPT, UPT, UR68, 0x400, URZ ;  /* 0x0000040044067897 */ /* 0x001fe4000fffe0ff */
[----:B------:R-:W-:Y:S02]  /*19c70*/  UIADD3 UR72, UPT, UPT, UR5, 0x100000, URZ ;  /* 0x0010000005487890 */ /* 0x000fe4000fffe0ff */
[----:B------:R-:W-:Y:S01]  /*19c80*/  UIADD3 UR73, UPT, UPT, UR5, 0x128, URZ ;  /* 0x0000012805497890 */ /* 0x000fe2000fffe0ff */
[----:B------:R-:W-:-:S08]  /*19c90*/  UMOV UR70, 0x0 ;  /* 0x0000000000467882 */ /* 0x000fd00000000000 */
[----:B------:R0:W-:Y:S02]  /*19ca0*/  UTCHMMA tmem[UR73], gdesc[UR6], tmem[UR72], tmem[UR70], idesc[UR71], UPT ;  /* 0x00ff4606490079ea */ /* 0x0001e4000b800048 */
[----:B0-----:R-:W-:Y:S02]  /*19cb0*/  @P1 R2UR UR71, R4 ;  /* 0x00000000044712ca */ /* 0x001fe400000e0000 */
[----:B------:R-:W-:Y:S02]  /*19cc0*/  R2UR.FILL UR7, R7 ;  /* 0x00000000070772ca */ /* 0x000fe400004e0000 */
[----:B------:R-:W-:-:S09]  /*19cd0*/  R2UR.FILL UR6, R8 ;  /* 0x00000000080672ca */ /* 0x000fd200004e0000 */
[----:B------:R0:W-:Y:S01]  /*19ce0*/  UTCBAR [UR71], URZ ;  /* 0x000000ff470073e9 */ /* 0x0001e200080000ff */
[----:B------:R-:W-:-:S05]  /*19cf0*/  NOP ;  /* 0x0000000000007918 */ /* 0x000fca0000000000 */
.L_x_20:
[----:B------:R-:W1:Y:S01]  /*19d00*/  S2R R5, SR_CTAID.X ;  /* 0x0000000000057919 */ /* 0x000e620000002500 */
[----:B------:R-:W2:Y:S01]  /*19d10*/  LDC R4, c[0x0][0x3d4] ;  /* 0x0000f500ff047b82 */ /* 0x000ea20000000800 */
[----:B-----5:R-:W-:Y:S01]  /*19d20*/  IADD3 R206, P1, PT, R206, 0x20, RZ ;  /* 0x00000020cece7810 */ /* 0x020fe20007f3e0ff */
[----:B------:R-:W-:Y:S02]  /*19d30*/  VIADD R208, R208, 0x1 ;  /* 0x00000001d0d07836 */ /* 0x000fe40000000000 */
[----:B------:R-:W-:Y:S01]  /*19d40*/  FFMA R211, R0, R211, R242 ;  /* 0x000000d300d37223 */ /* 0x000fe200000000f2 */
[----:B------:R-:W-:Y:S02]  /*19d50*/  IMAD.MOV.U32 R21, RZ, RZ, R6 ;  /* 0x000000ffff157224 */ /* 0x000fe400078e0006 */
[----:B------:R-:W-:Y:S01]  /*19d60*/  IMAD.X R207, RZ, RZ, R207, P1 ;  /* 0x000000ffffcf7224 */ /* 0x000fe200008e06cf */
[C---:B------:R-:W-:Y:S01]  /*19d70*/  ISETP.GT.AND P2, PT, R208.reuse, 0x1, PT ;  /* 0x00000001d000780c */ /* 0x040fe20003f44270 */
[----:B------:R-:W3:Y:S03]  /*19d80*/  LDC R7, c[0x0][0x3c4] ;  /* 0x0000f100ff077b82 */ /* 0x000ee60000000800 */
[----:B------:R-:W-:Y:S01]  /*19d90*/  SEL R208, R208, RZ, !P2 ;  /* 0x000000ffd0d07207 */ /* 0x000fe20005000000 */
[----:B--2---:R-:W-:-:S04]  /*19da0*/  IMAD.SHL.U32 R0, R4, 0x20, RZ ;  /* 0x0000002004007824 */ /* 0x004fc800078e00ff */
[----:B------:R-:W-:Y:S01]  /*19db0*/  IMAD.IADD R2, R0, 0x1, R2 ;  /* 0x0000000100027824 */ /* 0x000fe200078e0202 */
[----:B------:R-:W-:Y:S02]  /*19dc0*/  SEL R0, RZ, 0x1, !P2 ;  /* 0x00000001ff007807 */ /* 0x000fe40005000000 */
[----:B-1----:R-:W-:Y:S01]  /*19dd0*/  SHF.L.U32 R5, R5, 0x6, RZ ;  /* 0x0000000605057819 */ /* 0x002fe200000006ff */
[----:B---3--:R-:W-:Y:S01]  /*19de0*/  IMAD.SHL.U32 R7, R7, 0x20, RZ ;  /* 0x0000002007077824 */ /* 0x008fe200078e00ff */
[----:B------:R-:W-:Y:S02]  /*19df0*/  LOP3.LUT R210, R210, R0, RZ, 0x3c, !PT ;  /* 0x00000000d2d27212 */ /* 0x000fe400078e3cff */
[----:B------:R-:W-:Y:S01]  /*19e00*/  ISETP.GE.U32.AND P1, PT, R206, R5, PT ;  /* 0x00000005ce00720c */ /* 0x000fe20003f26070 */
[----:B------:R-:W-:Y:S01]  /*19e10*/  IMAD.IADD R3, R7, 0x1, R3 ;  /* 0x0000000107037824 */ /* 0x000fe200078e0203 */
[----:B------:R-:W-:Y:S02]  /*19e20*/  MOV R0, R197 ;  /* 0x000000c500007202 */ /* 0x000fe40000000f00 */
[----:B------:R-:W-:-:S13]  /*19e30*/  ISETP.GE.U32.AND.EX P1, PT, R207, RZ, PT, P1 ;  /* 0x000000ffcf00720c */ /* 0x000fda0003f26110 */
[----:B------:R-:W-:Y:S05]  /*19e40*/  @!P1 BRA `(.L_x_21) ;  /* 0xffffff8000a89947 */ /* 0x000fea000383ffff */
[----:B------:R-:W-:Y:S02]  /*19e50*/  VIADD R5, R5, 0x40 ;  /* 0x0000004005057836 */ /* 0x000fe40000000000 */
[----:B------:R-:W-:-:S03]  /*19e60*/  IMAD.MOV.U32 R0, RZ, RZ, R197 ;  /* 0x000000ffff007224 */ /* 0x000fc600078e00c5 */
[----:B------:R-:W-:-:S13]  /*19e70*/  ISETP.GE.AND P1, PT, R5, 0x1, PT ;  /* 0x000000010500780c */ /* 0x000fda0003f26270 */
[----:B------:R-:W-:Y:S05]  /*19e80*/  @!P1 BRA `(.L_x_16) ;  /* 0x0000000000109947 */ /* 0x000fea0003800000 */
[----:B------:R-:W-:-:S04]  /*19e90*/  IMAD.U32 R3, R6, -0x80000000, RZ ;  /* 0x8000000006037824 */ /* 0x000fc800078e00ff */
[----:B------:R-:W1:Y:S02]  /*19ea0*/  SYNCS.PHASECHK.TRANS64.TRYWAIT P1, [R20+URZ], R3 ;  /* 0x00000003140075a7 */ /* 0x000e6400080211ff */
[----:B-1----:R-:W-:Y:S05]  /*19eb0*/  @!P1 BRA `(.L_x_22) ;  /* 0x0000009000c89947 */ /* 0x002fea0003800000 */
.L_x_28:
[----:B------:R-:W-:-:S07]  /*19ec0*/  IMAD.MOV.U32 R0, RZ, RZ, R197 ;  /* 0x000000ffff007224 */ /* 0x000fce00078e00c5 */
.L_x_16:
[----:B------:R-:W-:Y:S01]  /*19ed0*/  BAR.SYNC.DEFER_BLOCKING 0x0 ;  /* 0x0000000000007b1d */ /* 0x000fe20000010000 */
[----:B------:R-:W-:-:S04]  /*19ee0*/  MOV R5, R211 ;  /* 0x000000d300057202 */ /* 0x000fc80000000f00 */
[C---:B------:R-:W-:Y:S01]  /*19ef0*/  FSETP.GT.AND P1, PT, |R5|.reuse, 8.50705917302346158658e+37, PT ;  /* 0x7e8000000500780b */ /* 0x040fe20003f24200 */
[C---:B------:R-:W-:Y:S01]  /*19f00*/  FMUL R252, R5.reuse, 8388608 ;  /* 0x4b00000005fc7820 */ /* 0x040fe20000400000 */
[C---:B------:R-:W-:Y:S01]  /*19f10*/  FSETP.GEU.AND P3, PT, |R5|.reuse, 1.175494350822287508e-38, PT ;  /* 0x008000000500780b */ /* 0x040fe20003f6e200 */
[----:B------:R-:W2:Y:S01]  /*19f20*/  S2R R2, SR_TID.X ;  /* 0x0000000000027919 */ /* 0x000ea20000002100 */
[----:B------:R-:W-:Y:S01]  /*19f30*/  FSETP.GEU.AND P2, PT, R5, 1.175494350822287508e-38, PT ;  /* 0x008000000500780b */ /* 0x000fe20003f4e000 */
[----:B------:R-:W3:Y:S03]  /*19f40*/  S2R R6, SR_TID.X ;  /* 0x0000000000067919 */ /* 0x000ee60000002100 */
[----:B------:R-:W-:-:S05]  /*19f50*/  FSEL R252, R252, R5, !P2 ;  /* 0x00000005fcfc7208 */ /* 0x000fca0005000000 */
[----:B------:R-:W-:-:S04]  /*19f60*/  @P1 FMUL R5, R5, 0.25 ;  /* 0x3e80000005051820 */ /* 0x000fc80000400000 */
[----:B------:R-:W-:Y:S01]  /*19f70*/  @!P3 FMUL R5, R5, 16777216 ;  /* 0x4b8000000505b820 */ /* 0x000fe20000400000 */
[----:B------:R-:W4:Y:S02]  /*19f80*/  @!P0 SYNCS.CCTL.IV [UR4+0x28000] ;  /* 0x02800000ff0089b1 */ /* 0x000f240008000004 */
[----:B----4-:R-:W-:Y:S06]  /*19f90*/  BAR.SYNC.DEFER_BLOCKING 0x0 ;  /* 0x0000000000007b1d */ /* 0x010fec0000010000 */
[----:B------:R-:W4:Y:S01]  /*19fa0*/  LDTM.x64 R180, tmem[UR6] ;  /* 0x0000000600b479ee */ /* 0x000f220008340000 */
[----:B--2---:R-:W-:-:S04]  /*19fb0*/  LOP3.LUT R2, R2, 0x10, RZ, 0xc0, !PT ;  /* 0x0000001002027812 */ /* 0x004fc800078ec0ff */
[----:B------:R-:W-:Y:S02]  /*19fc0*/  LEA R3, R2, UR4, 0x7 ;  /* 0x0000000402037c11 */ /* 0x000fe4000f8e38ff */
[----:B------:R-:W2:Y:S01]  /*19fd0*/  MUFU.RCP R2, R5 ;  /* 0x0000000500027308 */ /* 0x000ea20000001000 */
[----:B---3--:R-:W-:Y:S01]  /*19fe0*/  LOP3.LUT R4, R6, 0xf, RZ, 0xc0, !PT ;  /* 0x0000000f06047812 */ /* 0x008fe200078ec0ff */
[----:B------:R-:W3:Y:S01]  /*19ff0*/  @!P0 SYNCS.CCTL.IV [UR4+0x28008] ;  /* 0x02800800ff0089b1 */ /* 0x000ee20008000004 */
[----:B------:R-:W-:-:S03]  /*1a000*/  ISETP.GE.U32.AND P0, PT, R252, 0x7f800000, PT ;  /* 0x7f800000fc00780c */ /* 0x000fc60003f06070 */
[----:B------:R-:W-:Y:S01]  /*1a010*/  IMAD R3, R4, 0x10, R3 ;  /* 0x0000001004037824 */ /* 0x000fe200078e0203 */
[----:B------:R-:W-:Y:S01]  /*1a020*/  LOP3.LUT R4, R6, 0x60, RZ, 0xc0, !PT ;  /* 0x0000006006047812 */ /* 0x000fe200078ec0ff */
[----:B----4-:R-:W-:Y:S01]  /*1a030*/  @P1 FMUL R180, R180, 0.25 ;  /* 0x3e800000b4b41820 */ /* 0x010fe20000400000 */
[----:B------:R-:W-:Y:S01]  /*1a040*/  @P1 FMUL R182, R182, 0.25 ;  /* 0x3e800000b6b61820 */ /* 0x000fe20000400000 */
[----:B------:R-:W-:Y:S01]  /*1a050*/  @P1 FMUL R181, R181, 0.25 ;  /* 0x3e800000b5b51820 */ /* 0x000fe20000400000 */
[----:B------:R-:W-:Y:S01]  /*1a060*/  @P1 FMUL R183, R183, 0.25 ;  /* 0x3e800000b7b71820 */ /* 0x000fe20000400000 */
[----:B------:R-:W-:Y:S01]  /*1a070*/  @!P3 FMUL R180, R180, 16777216 ;  /* 0x4b800000b4b4b820 */ /* 0x000fe20000400000 */
[----:B------:R-:W-:Y:S01]  /*1a080*/  @!P3 FMUL R182, R182, 16777216 ;  /* 0x4b800000b6b6b820 */ /* 0x000fe20000400000 */
[----:B------:R-:W-:Y:S01]  /*1a090*/  @P1 FMUL R184, R184, 0.25 ;  /* 0x3e800000b8b81820 */ /* 0x000fe20000400000 */
[----:B------:R-:W-:Y:S01]  /*1a0a0*/  @P1 FMUL R186, R186, 0.25 ;  /* 0x3e800000baba1820 */ /* 0x000fe20000400000 */
[----:B------:R-:W-:Y:S01]  /*1a0b0*/  @P1 FMUL R188, R188, 0.25 ;  /* 0x3e800000bcbc1820 */ /* 0x000fe20000400000 */
[----:B------:R-:W-:Y:S01]  /*1a0c0*/  @P1 FMUL R190, R190, 0.25 ;  /* 0x3e800000bebe1820 */ /* 0x000fe20000400000 */
[----:B------:R-:W-:Y:S01]  /*1a0d0*/  @P1 FMUL R189, R189, 0.25 ;  /* 0x3e800000bdbd1820 */ /* 0x000fe20000400000 */
[----:B------:R-:W-:Y:S01]  /*1a0e0*/  @P1 FMUL R191, R191, 0.25 ;  /* 0x3e800000bfbf1820 */ /* 0x000fe20000400000 */
[----:B------:R-:W-:Y:S01]  /*1a0f0*/  @P1 FMUL R192, R192, 0.25 ;  /* 0x3e800000c0c01820 */ /* 0x000fe20000400000 */
[----:B------:R-:W-:Y:S01]  /*1a100*/  @P1 FMUL R194, R194, 0.25 ;  /* 0x3e800000c2c21820 */ /* 0x000fe20000400000 */
[C---:B--2---:R-:W-:Y:S01]  /*1a110*/  FMUL R248, R2.reuse, R180 ;  /* 0x000000b402f87220 */ /* 0x044fe20000400000 */
[----:B------:R-:W-:Y:S01]  /*1a120*/  FMUL R5, R2, R182 ;  /* 0x000000b602057220 */ /* 0x000fe20000400000 */
[----:B------:R-:W-:Y:S01]  /*1a130*/  @P1 FMUL R185, R185, 0.25 ;  /* 0x3e800000b9b91820 */ /* 0x000fe20000400000 */
[----:B------:R-:W-:Y:S01]  /*1a140*/  @P1 FMUL R187, R187, 0.25 ;  /* 0x3e800000bbbb1820 */ /* 0x000fe20000400000 */
[----:B------:R-:W-:Y:S01]  /*1a150*/  @P1 FMUL R193, R193, 0.25 ;  /* 0x3e800000c1c11820 */ /* 0x000fe20000400000 */
[----:B------:R-:W-:Y:S01]  /*1a160*/  @P1 FMUL R195, R195, 0.25 ;  /* 0x3e800000c3c31820 */ /* 0x000fe20000400000 */
[----:B------:R-:W-:Y:S01]  /*1a170*/  @!P3 FMUL R181, R181, 16777216 ;  /* 0x4b800000b5b5b820 */ /* 0x000fe20000400000 */
        /* <DEDUP_REMOVED lines=13> */
[----:B------:R-:W-:Y:S01]  /*1a250*/  F2FP.BF16.F32.PACK_AB R248, R5, R248 ;  /* 0x000000f805f8723e */ /* 0x000fe200000010ff */
        /* <DEDUP_REMOVED lines=10> */
[----:B------:R-:W-:-:S02]  /*1a300*/  IMAD R3, R4, 0x8, R3 ;  /* 0x0000000804037824 */ /* 0x000fc400078e0203 */
[C---:B------:R-:W-:Y:S01]  /*1a310*/  FMUL R245, R2.reuse, R185 ;  /* 0x000000b902f57220 */ /* 0x040fe20000400000 */
[C---:B------:R-:W-:Y:S01]  /*1a320*/  FMUL R4, R2.reuse, R187 ;  /* 0x000000bb02047220 */ /* 0x040fe20000400000 */
[C---:B------:R-:W-:Y:S01]  /*1a330*/  FMUL R247, R2.reuse, R193 ;  /* 0x000000c102f77220 */ /* 0x040fe20000400000 */
[----:B------:R-:W-:Y:S01]  /*1a340*/  FMUL R6, R2, R195 ;  /* 0x000000c302067220 */ /* 0x000fe20000400000 */
[----:B------:R-:W-:Y:S01]  /*1a350*/  F2FP.BF16.F32.PACK_AB R244, R183, R244 ;  /* 0x000000f4b7f4723e */ /* 0x000fe200000010ff */
[----:B------:R-:W-:Y:S01]  /*1a360*/  @P1 FMUL R204, R204, 0.25 ;  /* 0x3e800000cccc1820 */ /* 0x000fe20000400000 */
[----:B------:R-:W-:Y:S01]  /*1a370*/  F2FP.BF16.F32.PACK_AB R249, R186, R249 ;  /* 0x000000f9baf9723e */ /* 0x000fe200000010ff */
[----:B------:R-:W-:Y:S01]  /*1a380*/  @P1 FMUL R206, R206, 0.25 ;  /* 0x3e800000cece1820 */ /* 0x000fe20000400000 */
[----:B------:R-:W-:Y:S01]  /*1a390*/  F2FP.BF16.F32.PACK_AB R250, R5, R250 ;  /* 0x000000fa05fa723e */ /* 0x000fe200000010ff */
[----:B------:R-:W-:Y:S01]  /*1a3a0*/  @P1 FMUL R208, R208, 0.25 ;  /* 0x3e800000d0d01820 */ /* 0x000fe20000400000 */
[----:B------:R-:W-:Y:S01]  /*1a3b0*/  F2FP.BF16.F32.PACK_AB R246, R191, R246 ;  /* 0x000000f6bff6723e */ /* 0x000fe200000010ff */
[----:B------:R-:W-:Y:S01]  /*1a3c0*/  @P1 FMUL R210, R210, 0.25 ;  /* 0x3e800000d2d21820 */ /* 0x000fe20000400000 */
[----:B------:R-:W-:Y:S01]  /*1a3d0*/  F2FP.BF16.F32.PACK_AB R251, R194, R251 ;  /* 0x000000fbc2fb723e */ /* 0x000fe200000010ff */
[----:B------:R-:W-:Y:S01]  /*1a3e0*/  @!P3 FMUL R204, R204, 16777216 ;  /* 0x4b800000ccccb820 */ /* 0x000fe20000400000 */
[----:B------:R-:W-:Y:S01]  /*1a3f0*/  LDTM.x64 R132, tmem[UR6+0x40] ;  /* 0x00004006008479ee */ /* 0x000fe20008340000 */
[----:B------:R-:W-:Y:S01]  /*1a400*/  F2FP.BF16.F32.PACK_AB R245, R4, R245 ;  /* 0x000000f504f5723e */ /* 0x000fe200000010ff */
[----:B-1----:R-:W-:Y:S01]  /*1a410*/  LDTM.x64 R68, tmem[UR6+0x80] ;  /* 0x00008006004479ee */ /* 0x002fe20008340000 */
[----:B------:R-:W-:Y:S01]  /*1a420*/  F2FP.BF16.F32.PACK_AB R247, R6, R247 ;  /* 0x000000f706f7723e */ /* 0x000fe200000010ff */
[----:B------:R-:W-:Y:S01]  /*1a430*/  @!P3 FMUL R206, R206, 16777216 ;  /* 0x4b800000ceceb820 */ /* 0x000fe20000400000 */
[----:B------:R-:W1:Y:S01]  /*1a440*/  LDTM.x64 R4, tmem[UR6+0xc0] ;  /* 0x0000c006000479ee */ /* 0x000e620008340000 */
[----:B------:R-:W-:Y:S01]  /*1a450*/  NOP ;  /* 0x0000000000007918 */ /* 0x000fe20000000000 */
[----:B---3--:R2:W-:Y:S01]  /*1a460*/  STS.128 [R3], R248 ;  /* 0x000000f803007388 */ /* 0x0085e20000000c00 */
[----:B------:R-:W-:Y:S01]  /*1a470*/  @!P3 FMUL R208, R208, 16777216 ;  /* 0x4b800000d0d0b820 */ /* 0x000fe20000400000 */
[----:B------:R-:W-:Y:S01]  /*1a480*/  @!P3 FMUL R210, R210, 16777216 ;  /* 0x4b800000d2d2b820 */ /* 0x000fe20000400000 */
[----:B------:R-:W-:Y:S01]  /*1a490*/  @P1 FMUL R196, R196, 0.25 ;  /* 0x3e800000c4c41820 */ /* 0x000fe20000400000 */
[----:B------:R3:W-:Y:S01]  /*1a4a0*/  STS.128 [R3+0x400], R244 ;  /* 0x000400f403007388 */ /* 0x0007e20000000c00 */
[----:B------:R-:W-:Y:S01]  /*1a4b0*/  FMUL R208, R2, R208 ;  /* 0x000000d002d07220 */ /* 0x000fe20000400000 */
[----:B------:R-:W-:Y:S01]  /*1a4c0*/  @P1 FMUL R198, R198, 0.25 ;  /* 0x3e800000c6c61820 */ /* 0x000fe20000400000 */
[----:B------:R-:W-:Y:S01]  /*1a4d0*/  @!P3 FMUL R196, R196, 16777216 ;  /* 0x4b800000c4c4b820 */ /* 0x000fe20000400000 */
[----:B------:R-:W-:Y:S01]  /*1a4e0*/  @P1 FMUL R200, R200, 0.25 ;  /* 0x3e800000c8c81820 */ /* 0x000fe20000400000 */
[----:B------:R-:W-:Y:S01]  /*1a4f0*/  @P1 FMUL R202, R202, 0.25 ;  /* 0x3e800000caca1820 */ /* 0x000fe20000400000 */
[----:B------:R-:W-:Y:S01]  /*1a500*/  @!P3 FMUL R198, R198, 16777216 ;  /* 0x4b800000c6c6b820 */ /* 0x000fe20000400000 */
[----:B------:R-:W-:Y:S01]  /*1a510*/  @P1 FMUL R197, R197, 0.25 ;  /* 0x3e800000c5c51820 */ /* 0x000fe20000400000 */
[----:B------:R-:W-:Y:S01]  /*1a520*/  @P1 FMUL R199, R199, 0.25 ;  /* 0x3e800000c7c71820 */ /* 0x000fe20000400000 */
[C---:B------:R-:W-:Y:S01]  /*1a530*/  FMUL R196, R2.reuse, R196 ;  /* 0x000000c402c47220 */ /* 0x040fe20000400000 */
[----:B------:R-:W-:Y:S01]  /*1a540*/  FMUL R198, R2, R198 ;  /* 0x000000c602c67220 */ /* 0x000fe20000400000 */
[----:B------:R-:W-:Y:S01]  /*1a550*/  @!P3 FMUL R200, R200, 16777216 ;  /* 0x4b800000c8c8b820 */ /* 0x000fe20000400000 */
[----:B--2---:R-:W2:Y:S01]  /*1a560*/  S2R R251, SR_TID.X ;  /* 0x0000000000fb7919 */ /* 0x004ea20000002100 */
[----:B------:R-:W-:Y:S01]  /*1a570*/  FMUL R249, R2, R210 ;  /* 0x000000d202f97220 */ /* 0x000fe20000400000 */
[----:B------:R-:W-:Y:S01]  /*1a580*/  @!P3 FMUL R202, R202, 16777216 ;  /* 0x4b800000cacab820 */ /* 0x000fe20000400000 */
[----:B------:R-:W-:Y:S01]  /*1a590*/  @!P3 FMUL R197, R197, 16777216 ;  /* 0x4b800000c5c5b820 */ /* 0x000fe20000400000 */
[C---:B---3--:R-:W-:Y:S01]  /*1a5a0*/  FMUL R246, R2.reuse, R204 ;  /* 0x000000cc02f67220 */ /* 0x048fe20000400000 */
[----:B------:R-:W-:Y:S01]  /*1a5b0*/  FMUL R247, R2, R206 ;  /* 0x000000ce02f77220 */ /* 0x000fe20000400000 */
[----:B------:R-:W-:Y:S01]  /*1a5c0*/  @!P3 FMUL R199, R199, 16777216 ;  /* 0x4b800000c7c7b820 */ /* 0x000fe20000400000 */
[----:B------:R-:W-:Y:S01]  /*1a5d0*/  @P1 FMUL R201, R201, 0.25 ;  /* 0x3e800000c9c91820 */ /* 0x000fe20000400000 */
[----:B------:R-:W-:Y:S01]  /*1a5e0*/  @P1 FMUL R203, R203, 0.25 ;  /* 0x3e800000cbcb1820 */ /* 0x000fe20000400000 */
[----:B------:R-:W-:Y:S01]  /*1a5f0*/  @P1 FMUL R205, R205, 0.25 ;  /* 0x3e800000cdcd1820 */ /* 0x000fe20000400000 */
[----:B------:R-:W-:Y:S01]  /*1a600*/  F2FP.BF16.F32.PACK_AB R246, R247, R246 ;  /* 0x000000f6f7f6723e */ /* 0x000fe200000010ff */
[----:B------:R-:W-:Y:S01]  /*1a610*/  @P1 FMUL R207, R207, 0.25 ;  /* 0x3e800000cfcf1820 */ /* 0x000fe20000400000 */
[----:B------:R-:W-:Y:S01]  /*1a620*/  F2FP.BF16.F32.PACK_AB R247, R249, R208 ;  /* 0x000000d0f9f7723e */ /* 0x000fe200000010ff */
[----:B------:R-:W-:Y:S01]  /*1a630*/  @P1 FMUL R209, R209, 0.25 ;  /* 0x3e800000d1d11820 */ /* 0x000fe20000400000 */
[----:B------:R-:W-:Y:S01]  /*1a640*/  @P1 FMUL R211, R211, 0.25 ;  /* 0x3e800000d3d31820 */ /* 0x000fe20000400000 */
[----:B------:R-:W-:Y:S01]  /*1a650*/  F2FP.BF16.F32.PACK_AB R244, R198, R196 ;  /* 0x000000c4c6f4723e */ /* 0x000fe200000010ff */
[C---:B------:R-:W-:Y:S01]  /*1a660*/  FMUL R245, R2.reuse, R200 ;  /* 0x000000c802f57220 */ /* 0x040fe20000400000 */
[C---:B------:R-:W-:Y:S01]  /*1a670*/  FMUL R202, R2.reuse, R202 ;  /* 0x000000ca02ca7220 */ /* 0x040fe20000400000 */
[C---:B------:R-:W-:Y:S01]  /*1a680*/  FMUL R196, R2.reuse, R197 ;  /* 0x000000c502c47220 */ /* 0x040fe20000400000 */
[----:B------:R-:W-:Y:S01]  /*1a690*/  FMUL R199, R2, R199 ;  /* 0x000000c702c77220 */ /* 0x000fe20000400000 */
[----:B------:R-:W-:Y:S01]  /*1a6a0*/  @!P3 FMUL R201, R201, 16777216 ;  /* 0x4b800000c9c9b820 */ /* 0x000fe20000400000 */
[----:B------:R-:W-:Y:S01]  /*1a6b0*/  @!P3 FMUL R203, R203, 16777216 ;  /* 0x4b800000cbcbb820 */ /* 0x000fe20000400000 */
[----:B------:R-:W-:Y:S01]  /*1a6c0*/  @!P3 FMUL R205, R205, 16777216 ;  /* 0x4b800000cdcdb820 */ /* 0x000fe20000400000 */
[----:B------:R-:W-:Y:S01]  /*1a6d0*/  @!P3 FMUL R207, R207, 16777216 ;  /* 0x4b800000cfcfb820 */ /* 0x000fe20000400000 */
[----:B------:R-:W-:Y:S01]  /*1a6e0*/  @!P3 FMUL R209, R209, 16777216 ;  /* 0x4b800000d1d1b820 */ /* 0x000fe20000400000 */
[----:B------:R-:W-:Y:S01]  /*1a6f0*/  @!P3 FMUL R211, R211, 16777216 ;  /* 0x4b800000d3d3b820 */ /* 0x000fe20000400000 */
[----:B------:R-:W-:Y:S01]  /*1a700*/  F2FP.BF16.F32.PACK_AB R245, R202, R245 ;  /* 0x000000f5caf5723e */ /* 0x000fe200000010ff */
[----:B-1----:R-:W-:Y:S01]  /*1a710*/  BAR.SYNC.DEFER_BLOCKING 0x0 ;  /* 0x0000000000007b1d */ /* 0x002fe20000010000 */
[----:B------:R-:W-:Y:S01]  /*1a720*/  F2FP.BF16.F32.PACK_AB R196, R199, R196 ;  /* 0x000000c4c7c4723e */ /* 0x000fe200000010ff */
[C---:B------:R-:W-:Y:S01]  /*1a730*/  FMUL R197, R2.reuse, R201 ;  /* 0x000000c902c57220 */ /* 0x040fe20000400000 */
[C---:B------:R-:W-:Y:S01]  /*1a740*/  FMUL R198, R2.reuse, R203 ;  /* 0x000000cb02c67220 */ /* 0x040fe20000400000 */
[C---:B------:R-:W-:Y:S01]  /*1a750*/  FMUL R205, R2.reuse, R205 ;  /* 0x000000cd02cd7220 */ /* 0x040fe20000400000 */
[----:B--2---:R-:W-:Y:S01]  /*1a760*/  LOP3.LUT R208, R251, 0x7f, RZ, 0xc0, !PT ;  /* 0x0000007ffbd07812 */ /* 0x004fe200078ec0ff */
[C---:B------:R-:W-:Y:S01]  /*1a770*/  FMUL R200, R2.reuse, R207 ;  /* 0x000000cf02c87220 */ /* 0x040fe20000400000 */
[C---:B------:R-:W-:Y:S01]  /*1a780*/  FMUL R199, R2.reuse, R209 ;  /* 0x000000d102c77220 */ /* 0x040fe20000400000 */
[----:B------:R-:W-:Y:S01]  /*1a790*/  FMUL R202, R2, R211 ;  /* 0x000000d302ca7220 */ /* 0x000fe20000400000 */
[----:B------:R-:W-:Y:S01]  /*1a7a0*/  LEA R204, R208, UR4, 0x4 ;  /* 0x00000004d0cc7c11 */ /* 0x000fe2000f8e20ff */
[----:B------:R-:W-:Y:S01]  /*1a7b0*/  @P1 FMUL R212, R212, 0.25 ;  /* 0x3e800000d4d41820 */ /* 0x000fe20000400000 */
[----:B------:R-:W-:Y:S01]  /*1a7c0*/  F2FP.BF16.F32.PACK_AB R197, R198, R197 ;  /* 0x000000c5c6c5723e */ /* 0x000fe200000010ff */
[----:B------:R-:W-:Y:S01]  /*1a7d0*/  @P1 FMUL R214, R214, 0.25 ;  /* 0x3e800000d6d61820 */ /* 0x000fe20000400000 */
[----:B------:R-:W-:Y:S01]  /*1a7e0*/  F2FP.BF16.F32.PACK_AB R198, R200, R205 ;  /* 0x000000cdc8c6723e */ /* 0x000fe200000010ff */
[----:B------:R-:W-:Y:S01]  /*1a7f0*/  STL [R1+0xa4], R204 ;  /* 0x0000a4cc01007387 */ /* 0x000fe20000100800 */
[----:B------:R-:W-:Y:S01]  /*1a800*/  F2FP.BF16.F32.PACK_AB R199, R202, R199 ;  /* 0x000000c7cac7723e */ /* 0x000fe200000010ff */
[----:B------:R-:W-:Y:S01]  /*1a810*/  @!P3 FMUL R212, R212, 16777216 ;  /* 0x4b800000d4d4b820 */ /* 0x000fe20000400000 */
[----:B------:R-:W-:Y:S01]  /*1a820*/  @!P3 FMUL R214, R214, 16777216 ;  /* 0x4b800000d6d6b820 */ /* 0x000fe20000400000 */
[----:B------:R-:W-:Y:S01]  /*1a830*/  @P1 FMUL R220, R220, 0.25 ;  /* 0x3e800000dcdc1820 */ /* 0x000fe20000400000 */
[----:B------:R-:W-:Y:S01]  /*1a840*/  @P1 FMUL R222, R222, 0.25 ;  /* 0x3e800000dede1820 */ /* 0x000fe20000400000 */
[----:B------:R-:W-:Y:S01]  /*1a850*/  @P1 FMUL R224, R224, 0.25 ;  /* 0x3e800000e0e01820 */ /* 0x000fe20000400000 */
[----:B------:R-:W-:Y:S01]  /*1a860*/  @P1 FMUL R226, R226, 0.25 ;  /* 0x3e800000e2e21820 */ /* 0x000fe20000400000 */
[C---:B------:R-:W-:Y:S01]  /*1a870*/  FMUL R212, R2.reuse, R212 ;  /* 0x000000d402d47220 */ /* 0x040fe20000400000 */
[----:B------:R-:W-:Y:S01]  /*1a880*/  FMUL R201, R2, R214 ;  /* 0x000000d602c97220 */ /* 0x000fe20000400000 */
[----:B------:R-:W1:Y:S01]  /*1a890*/  LDS.128 R248, [R204] ;  /* 0x00000000ccf87984 */ /* 0x000e620000000c00 */
[----:B------:R-:W-:Y:S01]  /*1a8a0*/  @!P3 FMUL R220, R220, 16777216 ;  /* 0x4b800000dcdcb820 */ /* 0x000fe20000400000 */
[----:B------:R-:W-:Y:S01]  /*1a8b0*/  @!P3 FMUL R222, R222, 16777216 ;  /* 0x4b800000dedeb820 */ /* 0x000fe20000400000 */
[----:B------:R-:W-:Y:S01]  /*1a8c0*/  @!P3 FMUL R224, R224, 16777216 ;  /* 0x4b800000e0e0b820 */ /* 0x000fe20000400000 */
[----:B------:R-:W-:Y:S01]  /*1a8d0*/  @!P3 FMUL R226, R226, 16777216 ;  /* 0x4b800000e2e2b820 */ /* 0x000fe20000400000 */
[----:B------:R-:W-:Y:S01]  /*1a8e0*/  @P1 FMUL R216, R216, 0.25 ;  /* 0x3e800000d8d81820 */ /* 0x000fe20000400000 */
[----:B------:R-:W-:Y:S01]  /*1a8f0*/  @P1 FMUL R218, R218, 0.25 ;  /* 0x3e800000dada1820 */ /* 0x000fe20000400000 */
[----:B------:R-:W-:Y:S01]  /*1a900*/  FMUL R224, R2, R224 ;  /* 0x000000e002e07220 */ /* 0x000fe20000400000 */
[----:B------:R-:W-:Y:S01]  /*1a910*/  @P1 FMUL R213, R213, 0.25 ;  /* 0x3e800000d5d51820 */ /* 0x000fe20000400000 */
[----:B------:R-:W-:Y:S01]  /*1a920*/  @!P3 FMUL R216, R216, 16777216 ;  /* 0x4b800000d8d8b820 */ /* 0x000fe20000400000 */
[----:B------:R-:W-:Y:S01]  /*1a930*/  @!P3 FMUL R218, R218, 16777216 ;  /* 0x4b800000dadab820 */ /* 0x000fe20000400000 */
[----:B------:R-:W-:Y:S01]  /*1a940*/  @P1 FMUL R215, R215, 0.25 ;  /* 0x3e800000d7d71820 */ /* 0x000fe20000400000 */
[----:B------:R-:W-:Y:S01]  /*1a950*/  @!P3 FMUL R213, R213, 16777216 ;  /* 0x4b800000d5d5b820 */ /* 0x000fe20000400000 */
[----:B------:R-:W-:Y:S01]  /*1a960*/  @P1 FMUL R217, R217, 0.25 ;  /* 0x3e800000d9d91820 */ /* 0x000fe20000400000 */
[C---:B------:R-:W-:Y:S01]  /*1a970*/  FMUL R218, R2.reuse, R218 ;  /* 0x000000da02da7220 */ /* 0x040fe20000400000 */
[----:B------:R-:W-:Y:S01]  /*1a980*/  @!P3 FMUL R215, R215, 16777216 ;  /* 0x4b800000d7d7b820 */ /* 0x000fe20000400000 */
[----:B------:R-:W-:Y:S01]  /*1a990*/  @P1 FMUL R219, R219, 0.25 ;  /* 0x3e800000dbdb1820 */ /* 0x000fe20000400000 */
[----:B------:R-:W-:Y:S01]  /*1a9a0*/  @P1 FMUL R221, R221, 0.25 ;  /* 0x3e800000dddd1820 */ /* 0x000fe20000400000 */
[----:B------:R-:W-:Y:S01]  /*1a9b0*/  @P1 FMUL R223, R223, 0.25 ;  /* 0x3e800000dfdf1820 */ /* 0x000fe20000400000 */
[C---:B------:R-:W-:Y:S01]  /*1a9c0*/  FMUL R213, R2.reuse, R213 ;  /* 0x000000d502d57220 */ /* 0x040fe20000400000 */
[----:B------:R-:W-:Y:S01]  /*1a9d0*/  FMUL R210, R2, R215 ;  /* 0x000000d702d27220 */ /* 0x000fe20000400000 */
[----:B------:R-:W-:Y:S01]  /*1a9e0*/  @!P3 FMUL R217, R217, 16777216 ;  /* 0x4b800000d9d9b820 */ /* 0x000fe20000400000 */
[----:B------:R-:W-:Y:S01]  /*1a9f0*/  @!P3 FMUL R219, R219, 16777216 ;  /* 0x4b800000dbdbb820 */ /* 0x000fe20000400000 */
[----:B------:R-:W-:Y:S01]  /*1aa00*/  @!P3 FMUL R221, R221, 16777216 ;  /* 0x4b800000ddddb820 */ /* 0x000fe20000400000 */
[----:B------:R-:W-:Y:S01]  /*1aa10*/  @!P3 FMUL R223, R223, 16777216 ;  /* 0x4b800000dfdfb820 */ /* 0x000fe20000400000 */
[----:B------:R-:W-:-:S02]  /*1aa20*/  VIADD R209, R252, 0xc0cafb0d ;  /* 0xc0cafb0dfcd17836 */ /* 0x000fc40000000000 */
[----:B------:R-:W-:Y:S02]  /*1aa30*/  HFMA2 R211, -RZ, RZ, 1.443359375, -0.2030029296875 ;  /* 0x3dc6b27fffd37431 */ /* 0x000fe400000001ff */
[----:B------:R-:W-:Y:S01]  /*1aa40*/  FMUL R221, R2, R221 ;  /* 0x000000dd02dd7220 */ /* 0x000fe20000400000 */
[----:B------:R-:W-:Y:S01]  /*1aa50*/  @P1 FMUL R225, R225, 0.25 ;  /* 0x3e800000e1e11820 */ /* 0x000fe20000400000 */
[----:B------:R-:W-:Y:S01]  /*1aa60*/  @P1 FMUL R227, R227, 0.25 ;  /* 0x3e800000e3e31820 */ /* 0x000fe20000400000 */
[----:B------:R-:W-:Y:S01]  /*1aa70*/  LOP3.LUT R209, R209, 0xff800000, RZ, 0xc0, !PT ;  /* 0xff800000d1d17812 */ /* 0x000fe200078ec0ff */
[----:B------:R-:W-:Y:S01]  /*1aa80*/  @P1 FMUL R182, R182, 0.25 ;  /* 0x3e800000b6b61820 */ /* 0x000fe20000400000 */
[----:B------:R-:W-:Y:S01]  /*1aa90*/  @!P3 FMUL R225, R225, 16777216 ;  /* 0x4b800000e1e1b820 */ /* 0x000fe20000400000 */
[----:B------:R-:W-:Y:S01]  /*1aaa0*/  @!P3 FMUL R227, R227, 16777216 ;  /* 0x4b800000e3e3b820 */ /* 0x000fe20000400000 */
[----:B------:R-:W-:Y:S01]  /*1aab0*/  @P1 FMUL R236, R236, 0.25 ;  /* 0x3e800000ecec1820 */ /* 0x000fe20000400000 */
[----:B------:R-:W-:Y:S01]  /*1aac0*/  @P1 FMUL R238, R238, 0.25 ;  /* 0x3e800000eeee1820 */ /* 0x000fe20000400000 */
[----:B------:R-:W-:Y:S01]  /*1aad0*/  @P1 FMUL R136, R136, 0.25 ;  /* 0x3e80000088881820 */ /* 0x000fe20000400000 */
[----:B------:R-:W-:Y:S01]  /*1aae0*/  @P1 FMUL R69, R69, 0.25 ;  /* 0x3e80000045451820 */ /* 0x000fe20000400000 */
[----:B------:R-:W-:Y:S01]  /*1aaf0*/  @!P3 FMUL R182, R182, 16777216 ;  /* 0x4b800000b6b6b820 */ /* 0x000fe20000400000 */
[----:B------:R-:W-:Y:S01]  /*1ab00*/  @!P3 FMUL R236, R236, 16777216 ;  /* 0x4b800000ececb820 */ /* 0x000fe20000400000 */
[----:B-1----:R-:W-:Y:S01]  /*1ab10*/  STL.64 [R1], R248 ;  /* 0x000000f801007387 */ /* 0x002fe20000100a00 */
[----:B------:R-:W-:Y:S01]  /*1ab20*/  @!P3 FMUL R238, R238, 16777216 ;  /* 0x4b800000eeeeb820 */ /* 0x000fe20000400000 */
[----:B------:R-:W-:Y:S01]  /*1ab30*/  @P1 FMUL R6, R6, 0.25 ;  /* 0x3e80000006061820 */ /* 0x000fe20000400000 */
[----:B------:R-:W-:Y:S01]  /*1ab40*/  @!P3 FMUL R136, R136, 16777216 ;  /* 0x4b8000008888b820 */ /* 0x000fe20000400000 */
[----:B------:R-:W-:Y:S01]  /*1ab50*/  STL.64 [R1+0x8], R250 ;  /* 0x000008fa01007387 */ /* 0x000fe20000100a00 */
[----:B------:R-:W-:Y:S01]  /*1ab60*/  @!P3 FMUL R69, R69, 16777216 ;  /* 0x4b8000004545b820 */ /* 0x000fe20000400000 */
[C---:B------:R-:W-:Y:S01]  /*1ab70*/  FMUL R236, R2.reuse, R236 ;  /* 0x000000ec02ec7220 */ /* 0x040fe20000400000 */
[----:B------:R-:W-:Y:S01]  /*1ab80*/  FMUL R238, R2, R238 ;  /* 0x000000ee02ee7220 */ /* 0x000fe20000400000 */
[----:B------:R-:W-:Y:S01]  /*1ab90*/  LDS.128 R248, [R204+0x800] ;  /* 0x00080000ccf87984 */ /* 0x000fe20000000c00 */
[----:B------:R-:W-:Y:S01]  /*1aba0*/  @!P3 FMUL R6, R6, 16777216 ;  /* 0x4b8000000606b820 */ /* 0x000fe20000400000 */
[----:B------:R-:W-:Y:S01]  /*1abb0*/  @P1 FMUL R149, R149, 0.25 ;  /* 0x3e80000095951820 */ /* 0x000fe20000400000 */
[----:B------:R-:W-:Y:S01]  /*1abc0*/  @P1 FMUL R180, R180, 0.25 ;  /* 0x3e800000b4b41820 */ /* 0x000fe20000400000 */
[----:B------:R-:W-:Y:S01]  /*1abd0*/  BAR.SYNC.DEFER_BLOCKING 0x0 ;  /* 0x0000000000007b1d */ /* 0x000fe20000010000 */
[----:B------:R-:W-:Y:S01]  /*1abe0*/  @P1 FMUL R228, R228, 0.25 ;  /* 0x3e800000e4e41820 */ /* 0x000fe20000400000 */
[----:B------:R-:W-:Y:S01]  /*1abf0*/  @P1 FMUL R230, R230, 0.25 ;  /* 0x3e800000e6e61820 */ /* 0x000fe20000400000 */
[----:B------:R-:W-:Y:S01]  /*1ac00*/  @P1 FMUL R231, R231, 0.25 ;  /* 0x3e800000e7e71820 */ /* 0x000fe20000400000 */
[----:B------:R-:W-:Y:S01]  /*1ac10*/  @P1 FMUL R133, R133, 0.25 ;  /* 0x3e80000085851820 */ /* 0x000fe20000400000 */
[----:B------:R-:W-:Y:S01]  /*1ac20*/  @P1 FMUL R170, R170, 0.25 ;  /* 0x3e800000aaaa1820 */ /* 0x000fe20000400000 */
[----:B------:R-:W-:Y:S01]  /*1ac30*/  @P1 FMUL R68, R68, 0.25 ;  /* 0x3e80000044441820 */ /* 0x000fe20000400000 */
[----:B------:R-:W-:Y:S01]  /*1ac40*/  @P1 FMUL R71, R71, 0.25 ;  /* 0x3e80000047471820 */ /* 0x000fe20000400000 */
[----:B------:R-:W1:Y:S01]  /*1ac50*/  S2R R208, SR_TID.X ;  /* 0x0000000000d07919 */ /* 0x000e620000002100 */
        /* <DEDUP_REMOVED lines=10> */
[----:B------:R-:W-:Y:S01]  /*1ad00*/  @!P3 FMUL R228, R228, 16777216 ;  /* 0x4b800000e4e4b820 */ /* 0x000fe20000400000 */
[----:B------:R-:W-:Y:S01]  /*1ad10*/  @!P3 FMUL R230, R230, 16777216 ;  /* 0x4b800000e6e6b820 */ /* 0x000fe20000400000 */
[----:B------:R-:W-:Y:S01]  /*1ad20*/  @!P3 FMUL R231, R231, 16777216 ;  /* 0x4b800000e7e7b820 */ /* 0x000fe20000400000 */
[----:B------:R-:W-:Y:S01]  /*1ad30*/  @P1 FMUL R152, R152, 0.25 ;  /* 0x3e80000098981820 */ /* 0x000fe20000400000 */
[----:B------:R-:W-:Y:S01]  /*1ad40*/  @P1 FMUL R153, R153, 0.25 ;  /* 0x3e80000099991820 */ /* 0x000fe20000400000 */
[----:B------:R-:W-:Y:S01]  /*1ad50*/  STS.128 [R3], R244 ;  /* 0x000000f403007388 */ /* 0x000fe20000000c00 */
[----:B------:R-:W-:Y:S01]  /*1ad60*/  @!P3 FMUL R133, R133, 16777216 ;  /* 0x4b8000008585b820 */ /* 0x000fe20000400000 */
[----:B------:R-:W-:Y:S01]  /*1ad70*/  @!P3 FMUL R170, R170, 16777216 ;  /* 0x4b800000aaaab820 */ /* 0x000fe20000400000 */
[----:B------:R-:W-:Y:S01]  /*1ad80*/  @P1 FMUL R90, R90, 0.25 ;  /* 0x3e8000005a5a1820 */ /* 0x000fe20000400000 */
[----:B------:R2:W-:Y:S01]  /*1ad90*/  STS.128 [R3+0x400], R196 ;  /* 0x000400c403007388 */ /* 0x0005e20000000c00 */
        /* <DEDUP_REMOVED lines=15> */
[----:B--2---:R-:W-:Y:S01]  /*1ae90*/  F2FP.BF16.F32.PACK_AB R196, R201, R212 ;  /* 0x000000d4c9c4723e */ /* 0x004fe200000010ff */
[C---:B------:R-:W-:Y:S01]  /*1aea0*/  FMUL R198, R2.reuse, R220 ;  /* 0x000000dc02c67220 */ /* 0x040fe20000400000 */
[C---:B------:R-:W-:Y:S01]  /*1aeb0*/  FMUL R199, R2.reuse, R222 ;  /* 0x000000de02c77220 */ /* 0x040fe20000400000 */
[C---:B------:R-:W-:Y:S01]  /*1aec0*/  FMUL R201, R2.reuse, R226 ;  /* 0x000000e202c97220 */ /* 0x040fe20000400000 */
[C---:B------:R-:W-:Y:S01]  /*1aed0*/  FMUL R197, R2.reuse, R216 ;  /* 0x000000d802c57220 */ /* 0x040fe20000400000 */
[----:B------:R-:W-:Y:S01]  /*1aee0*/  FMUL R212, R2, R227 ;  /* 0x000000e302d47220 */ /* 0x000fe20000400000 */
[----:B------:R-:W-:Y:S01]  /*1aef0*/  @!P3 FMUL R116, R116, 16777216 ;  /* 0x4b8000007474b820 */ /* 0x000fe20000400000 */
[----:B------:R-:W-:Y:S01]  /*1af00*/  F2FP.BF16.F32.PACK_AB R198, R199, R198 ;  /* 0x000000c6c7c6723e */ /* 0x000fe200000010ff */
[----:B------:R-:W-:Y:S01]  /*1af10*/  @!P3 FMUL R181, R181, 16777216 ;  /* 0x4b800000b5b5b820 */ /* 0x000fe20000400000 */
[----:B------:R-:W-:Y:S01]  /*1af20*/  F2FP.BF16.F32.PACK_AB R199, R201, R224 ;  /* 0x000000e0c9c7723e */ /* 0x000fe200000010ff */
[----:B------:R-:W-:Y:S01]  /*1af30*/  BAR.SYNC.DEFER_BLOCKING 0x0 ;  /* 0x0000000000007b1d */ /* 0x000fe20000010000 */
[----:B------:R-:W-:Y:S01]  /*1af40*/  F2FP.BF16.F32.PACK_AB R197, R218, R197 ;  /* 0x000000c5dac5723e */ /* 0x000fe200000010ff */
[----:B------:R-:W-:Y:S01]  /*1af50*/  FMUL R224, R2, R180 ;  /* 0x000000b402e07220 */ /* 0x000fe20000400000 */
[----:B------:R-:W-:Y:S01]  /*1af60*/  @!P3 FMUL R104, R104, 16777216 ;  /* 0x4b8000006868b820 */ /* 0x000fe20000400000 */
[----:B------:R-:W-:Y:S01]  /*1af70*/  @!P3 FMUL R108, R108, 16777216 ;  /* 0x4b8000006c6cb820 */ /* 0x000fe20000400000 */
[----:B------:R-:W-:Y:S01]  /*1af80*/  @!P3 FMUL R119, R119, 16777216 ;  /* 0x4b8000007777b820 */ /* 0x000fe20000400000 */
[----:B------:R-:W-:Y:S01]  /*1af90*/  @!P3 FMUL R120, R120, 16777216 ;  /* 0x4b8000007878b820 */ /* 0x000fe20000400000 */
[----:B------:R-:W-:Y:S01]  /*1afa0*/  FMUL R218, R2, R228 ;  /* 0x000000e402da7220 */ /* 0x000fe20000400000 */
[----:B------:R-:W-:Y:S01]  /*1afb0*/  @!P3 FMUL R152, R152, 16777216 ;  /* 0x4b8000009898b820 */ /* 0x000fe20000400000 */
[----:B------:R-:W-:Y:S01]  /*1afc0*/  @!P3 FMUL R153, R153, 16777216 ;  /* 0x4b8000009999b820 */ /* 0x000fe20000400000 */
[----:B------:R-:W-:Y:S01]  /*1afd0*/  FMUL R227, R2, R133 ;  /* 0x0000008502e37220 */ /* 0x000fe20000400000 */
        /* <DEDUP_REMOVED lines=12> */
[----:B------:R-:W-:Y:S01]  /*1b0a0*/  @P1 FMUL R70, R70, 0.25 ;  /* 0x3e80000046461820 */ /* 0x000fe20000400000 */
[----:B------:R-:W2:Y:S01]  /*1b0b0*/  LDS.128 R200, [R204] ;  /* 0x00000000ccc87984 */ /* 0x000ea20000000c00 */
[C---:B------:R-:W-:Y:S01]  /*1b0c0*/  FMUL R133, R2.reuse, R68 ;  /* 0x0000004402857220 */ /* 0x040fe20000400000 */
[C---:B------:R-:W-:Y:S01]  /*1b0d0*/  FMUL R222, R2.reuse, R181 ;  /* 0x000000b502de7220 */ /* 0x040fe20000400000 */
[C---:B------:R-:W-:Y:S01]  /*1b0e0*/  FMUL R246, R2.reuse, R152 ;  /* 0x0000009802f67220 */ /* 0x040fe20000400000 */
[----:B------:R-:W-:Y:S01]  /*1b0f0*/  LDS.128 R204, [R204+0x800] ;  /* 0x00080000cccc7984 */ /* 0x000fe20000000c00 */
[----:B------:R-:W-:Y:S01]  /*1b100*/  FMUL R214, R2, R153 ;  /* 0x0000009902d67220 */ /* 0x000fe20000400000 */
[----:B------:R-:W-:Y:S01]  /*1b110*/  @P1 FMUL R74, R74, 0.25 ;  /* 0x3e8000004a4a1820 */ /* 0x000fe20000400000 */
[C---:B------:R-:W-:Y:S01]  /*1b120*/  FMUL R180, R2.reuse, R90 ;  /* 0x0000005a02b47220 */ /* 0x040fe20000400000 */
[----:B------:R-:W-:Y:S01]  /*1b130*/  BAR.SYNC.DEFER_BLOCKING 0x0 ;  /* 0x0000000000007b1d */ /* 0x000fe20000010000 */
[----:B------:R-:W-:Y:S01]  /*1b140*/  FMUL R181, R2, R89 ;  /* 0x0000005902b57220 */ /* 0x000fe20000400000 */
[----:B------:R-:W-:Y:S01]  /*1b150*/  @P1 FMUL R135, R135, 0.25 ;  /* 0x3e80000087871820 */ /* 0x000fe20000400000 */
[----:B------:R-:W-:Y:S01]  /*1b160*/  @!P3 FMUL R70, R70, 16777216 ;  /* 0x4b8000004646b820 */ /* 0x000fe20000400000 */
[C---:B------:R-:W-:Y:S01]  /*1b170*/  FMUL R153, R2.reuse, R12 ;  /* 0x0000000c02997220 */ /* 0x040fe20000400000 */
[C---:B------:R-:W-:Y:S01]  /*1b180*/  FMUL R152, R2.reuse, R13 ;  /* 0x0000000d02987220 */ /* 0x040fe20000400000 */
[C---:B------:R-:W-:Y:S01]  /*1b190*/  FMUL R90, R2.reuse, R20 ;  /* 0x00000014025a7220 */ /* 0x040fe20000400000 */
[----:B------:R-:W-:Y:S01]  /*1b1a0*/  FMUL R89, R2, R21 ;  /* 0x0000001502597220 */ /* 0x000fe20000400000 */
        /* <DEDUP_REMOVED lines=9> */
[----:B------:R-:W-:Y:S01]  /*1b240*/  @P1 FMUL R229, R229, 0.25 ;  /* 0x3e800000e5e51820 */ /* 0x000fe20000400000 */
[----:B------:R-:W-:Y:S01]  /*1b250*/  @!P3 FMUL R135, R135, 16777216 ;  /* 0x4b8000008787b820 */ /* 0x000fe20000400000 */
[----:B------:R-:W-:Y:S01]  /*1b260*/  FMUL R228, R2, R70 ;  /* 0x0000004602e47220 */ /* 0x000fe20000400000 */
[----:B------:R-:W-:Y:S01]  /*1b270*/  @!P3 FMUL R232, R232, 16777216 ;  /* 0x4b800000e8e8b820 */ /* 0x000fe20000400000 */
[----:B------:R-:W-:Y:S01]  /*1b280*/  @!P3 FMUL R148, R148, 16777216 ;  /* 0x4b8000009494b820 */ /* 0x000fe20000400000 */
[----:B------:R-:W-:Y:S01]  /*1b290*/  @P1 FMUL R79, R79, 0.25 ;  /* 0x3e8000004f4f1820 */ /* 0x000fe20000400000 */
[----:B------:R-:W-:Y:S01]  /*1b2a0*/  @P1 FMUL R110, R110, 0.25 ;  /* 0x3e8000006e6e1820 */ /* 0x000fe20000400000 */
[----:B------:R3:W-:Y:S01]  /*1b2b0*/  STS.128 [R3], R196 ;  /* 0x000000c403007388 */ /* 0x0007e20000000c00 */
[----:B------:R-:W-:Y:S01]  /*1b2c0*/  @P1 FMUL R109, R109, 0.25 ;  /* 0x3e8000006d6d1820 */ /* 0x000fe20000400000 */
[----:B------:R-:W-:Y:S01]  /*1b2d0*/  @!P3 FMUL R87, R87, 16777216 ;  /* 0x4b8000005757b820 */ /* 0x000fe20000400000 */
        /* <DEDUP_REMOVED lines=12> */
[----:B------:R-:W-:Y:S01]  /*1b3a0*/  @P1 FMUL R233, R233, 0.25 ;  /* 0x3e800000e9e91820 */ /* 0x000fe20000400000 */
[----:B---3--:R-:W-:Y:S01]  /*1b3b0*/  F2FP.BF16.F32.PACK_AB R196, R210, R213 ;  /* 0x000000d5d2c4723e */ /* 0x008fe200000010ff */
[C---:B------:R-:W-:Y:S01]  /*1b3c0*/  FMUL R197, R2.reuse, R217 ;  /* 0x000000d902c57220 */ /* 0x040fe20000400000 */
[C---:B------:R-:W-:Y:S01]  /*1b3d0*/  FMUL R198, R2.reuse, R219 ;  /* 0x000000db02c67220 */ /* 0x040fe20000400000 */
[C---:B------:R-:W-:Y:S01]  /*1b3e0*/  FMUL R210, R2.reuse, R223 ;  /* 0x000000df02d27220 */ /* 0x040fe20000400000 */
[C---:B------:R-:W-:Y:S01]  /*1b3f0*/  FMUL R199, R2.reuse, R225 ;  /* 0x000000e102c77220 */ /* 0x040fe20000400000 */
[C---:B------:R-:W-:Y:S01]  /*1b400*/  FMUL R223, R2.reuse, R182 ;  /* 0x000000b602df7220 */ /* 0x040fe20000400000 */
[----:B------:R-:W-:Y:S01]  /*1b410*/  FMUL R225, R2, R149 ;  /* 0x0000009502e17220 */ /* 0x000fe20000400000 */
[----:B------:R-:W-:Y:S01]  /*1b420*/  F2FP.BF16.F32.PACK_AB R197, R198, R197 ;  /* 0x000000c5c6c5723e */ /* 0x000fe200000010ff */
[----:B------:R-:W-:Y:S01]  /*1b430*/  FMUL R217, R2, R230 ;  /* 0x000000e602d97220 */ /* 0x000fe20000400000 */
[----:B------:R-:W-:Y:S01]  /*1b440*/  F2FP.BF16.F32.PACK_AB R198, R210, R221 ;  /* 0x000000ddd2c6723e */ /* 0x000fe200000010ff */
[----:B------:R-:W-:Y:S01]  /*1b450*/  IMAD.IADD R210, R252, 0x1, -R209 ;  /* 0x00000001fcd27824 */ /* 0x000fe200078e0ad1 */
[----:B------:R-:W-:Y:S01]  /*1b460*/  F2FP.BF16.F32.PACK_AB R199, R212, R199 ;  /* 0x000000c7d4c7723e */ /* 0x000fe200000010ff */
[----:B------:R-:W-:Y:S01]  /*1b470*/  FMUL R219, R2, R231 ;  /* 0x000000e702db7220 */ /* 0x000fe20000400000 */
[----:B------:R-:W-:Y:S01]  /*1b480*/  I2FP.F32.S32 R209, R209 ;  /* 0x000000d100d17245 */ /* 0x000fe20000201400 */
[----:B------:R-:W-:Y:S01]  /*1b490*/  FADD R210, R210, -1 ;  /* 0xbf800000d2d27421 */ /* 0x000fe20000000000 */
[----:B------:R-:W-:Y:S01]  /*1b4a0*/  FMUL R230, R2, R71 ;  /* 0x0000004702e67220 */ /* 0x000fe20000400000 */
[----:B------:R3:W-:Y:S01]  /*1b4b0*/  STS.128 [R3+0x400], R196 ;  /* 0x000400c403007388 */ /* 0x0007e20000000c00 */
[----:B------:R-:W-:-:S02]  /*1b4c0*/  IMAD.MOV.U32 R68, RZ, RZ, R225 ;  /* 0x000000ffff447224 */ /* 0x000fc400078e00e1 */
[----:B------:R-:W-:Y:S01]  /*1b4d0*/  FFMA.FTZ R211, R210, R211, -0.16845393180847167969 ;  /* 0xbe2c7f30d2d37423 */ /* 0x000fe200000100d3 */
[----:B------:R-:W-:Y:S02]  /*1b4e0*/  IMAD.MOV.U32 R71, RZ, RZ, R224 ;  /* 0x000000ffff477224 */ /* 0x000fe400078e00e0 */
[C---:B------:R-:W-:Y:S01]  /*1b4f0*/  FMUL R225, R2.reuse, R104 ;  /* 0x0000006802e17220 */ /* 0x040fe20000400000 */
[----:B------:R-:W-:Y:S01]  /*1b500*/  FMUL R224, R2, R120 ;  /* 0x0000007802e07220 */ /* 0x000fe20000400000 */
[----:B------:R-:W-:Y:S01]  /*1b510*/  FFMA.FTZ R211, R210, R211, 0.1716887056827545166 ;  /* 0x3e2fcf2ad2d37423 */ /* 0x000fe200000100d3 */
[----:B------:R-:W-:Y:S02]  /*1b520*/  IMAD.MOV.U32 R104, RZ, RZ, R219 ;  /* 0x000000ffff687224 */ /* 0x000fe400078e00db */
[C---:B------:R-:W-:Y:S01]  /*1b530*/  FMUL R120, R2.reuse, R122 ;  /* 0x0000007a02787220 */ /* 0x040fe20000400000 */
[----:B------:R-:W-:Y:S01]  /*1b540*/  FMUL R122, R2, R15 ;  /* 0x0000000f027a7220 */ /* 0x000fe20000400000 */
[----:B------:R-:W-:Y:S01]  /*1b550*/  FFMA.FTZ R211, R210, R211, -0.17900948226451873779 ;  /* 0xbe374e43d2d37423 */ /* 0x000fe200000100d3 */
[C---:B------:R-:W-:Y:S01]  /*1b560*/  FMUL R219, R2.reuse, R22 ;  /* 0x0000001602db7220 */ /* 0x040fe20000400000 */
[----:B------:R-:W-:Y:S01]  /*1b570*/  FMUL R182, R2, R74 ;  /* 0x0000004a02b67220 */ /* 0x000fe20000400000 */
[----:B------:R-:W-:Y:S01]  /*1b580*/  @P1 FMUL R235, R235, 0.25 ;  /* 0x3e800000ebeb1820 */ /* 0x000fe20000400000 */
[----:B------:R-:W-:Y:S01]  /*1b590*/  FFMA.FTZ R211, R210, R211, 0.20512372255325317383 ;  /* 0x3e520bf4d2d37423 */ /* 0x000fe200000100d3 */
[----:B------:R-:W-:Y:S01]  /*1b5a0*/  @P1 FMUL R237, R237, 0.25 ;  /* 0x3e800000eded1820 */ /* 0x000fe20000400000 */
[----:B---3--:R-:W-:Y:S01]  /*1b5b0*/  FSEL R196, RZ, -23, P2 ;  /* 0xc1b80000ffc47808 */ /* 0x008fe20001000000 */
[----:B-1----:R-:W-:-:S02]  /*1b5c0*/  IMAD.SHL.U32 R198, R208, 0x10, RZ ;  /* 0x00000010d0c67824 */ /* 0x002fc400078e00ff */
[C---:B------:R-:W-:Y:S01]  /*1b5d0*/  FFMA.FTZ R211, R210.reuse, R211, -0.24046532809734344482 ;  /* 0xbe763c8bd2d37423 */ /* 0x040fe200000100d3 */
[----:B------:R-:W-:Y:S01]  /*1b5e0*/  SHF.R.U32.HI R197, RZ, 0x2, R208 ;  /* 0x00000002ffc57819 */ /* 0x000fe200000116d0 */
[----:B------:R-:W-:Y:S01]  /*1b5f0*/  @P1 FMUL R239, R239, 0.25 ;  /* 0x3e800000efef1820 */ /* 0x000fe20000400000 */
[----:B------:R-:W-:Y:S01]  /*1b600*/  FFMA.FTZ R196, R209, 1.1920928955078125e-07, R196 ;  /* 0x34000000d1c47823 */ /* 0x000fe200000100c4 */
[----:B------:R-:W-:Y:S01]  /*1b610*/  FFMA.FTZ R211, R210, R211, 0.28857114911079406738 ;  /* 0x3e93bf99d2d37423 */ /* 0x000fe200000100d3 */
[----:B------:R-:W-:Y:S01]  /*1b620*/  @P0 IMAD.MOV.U32 R209, RZ, RZ, 0x7f800000 ;  /* 0x7f800000ffd10424 */ /* 0x000fe200078e00ff */
[----:B------:R-:W-:Y:S01]  /*1b630*/  LOP3.LUT R197, R197, 0x18, RZ, 0xc0, !PT ;  /* 0x00000018c5c57812 */ /* 0x000fe200078ec0ff */
[----:B------:R-:W-:Y:S01]  /*1b640*/  @P1 FMUL R240, R240, 0.25 ;  /* 0x3e800000f0f01820 */ /* 0x000fe20000400000 */
[----:B------:R-:W-:Y:S01]  /*1b650*/  FFMA.FTZ R211, R210, R211, -0.36067417263984680176 ;  /* 0xbeb8aa49d2d37423 */ /* 0x000fe200000100d3 */
[----:B------:R-:W-:Y:S01]  /*1b660*/  LOP3.LUT R198, R198, 0x30, RZ, 0xc0, !PT ;  /* 0x00000030c6c67812 */ /* 0x000fe200078ec0ff */
[----:B------:R-:W-:Y:S01]  /*1b670*/  @P1 FMUL R242, R242, 0.25 ;  /* 0x3e800000f2f21820 */ /* 0x000fe20000400000 */
[----:B------:R-:W-:Y:S01]  /*1b680*/  LOP3.LUT R197, R197, 0x1f, R208, 0xf8, !PT ;  /* 0x0000001fc5c57812 */ /* 0x000fe200078ef8d0 */
[C---:B------:R-:W-:Y:S01]  /*1b690*/  FFMA.FTZ R211, R210.reuse, R211, 0.48089820146560668945 ;  /* 0x3ef6384ad2d37423 */ /* 0x040fe200000100d3 */
[----:B------:R-:W-:Y:S01]  /*1b6a0*/  @P1 FMUL R241, R241, 0.25 ;  /* 0x3e800000f1f11820 */ /* 0x000fe20000400000 */
[----:B------:R-:W-:Y:S01]  /*1b6b0*/  @P1 FMUL R243, R243, 0.25 ;  /* 0x3e800000f3f31820 */ /* 0x000fe20000400000 */
[----:B------:R-:W-:Y:S01]  /*1b6c0*/  @!P3 FMUL R229, R229, 16777216 ;  /* 0x4b800000e5e5b820 */ /* 0x000fe20000400000 */
[----:B------:R-:W-:Y:S01]  /*1b6d0*/  FFMA.FTZ R211, R210, R211, -0.72134751081466674805 ;  /* 0xbf38aa3bd2d37423 */ /* 0x000fe200000100d3 */
[----:B------:R-:W-:-:S02]  /*1b6e0*/  IMAD.SHL.U32 R199, R197, 0x8, RZ ;  /* 0x00000008c5c77824 */ /* 0x000fc400078e00ff */
[----:B------:R-:W-:Y:S01]  /*1b6f0*/  FMUL R135, R2, R135 ;  /* 0x0000008702877220 */ /* 0x000fe20000400000 */
[----:B------:R-:W-:Y:S01]  /*1b700*/  @P1 FMUL R100, R100, 0.25 ;  /* 0x3e80000064641820 */ /* 0x000fe20000400000 */
[----:B------:R-:W-:Y:S01]  /*1b710*/  FMUL R211, R210, R211 ;  /* 0x000000d3d2d37220 */ /* 0x000fe20000400000 */
[----:B------:R-:W-:Y:S01]  /*1b720*/  IMAD.MOV.U32 R74, RZ, RZ, R228 ;  /* 0x000000ffff4a7224 */ /* 0x000fe200078e00e4 */
[----:B------:R-:W-:Y:S01]  /*1b730*/  LOP3.LUT R199, R199, 0xc0, RZ, 0xc0, !PT ;  /* 0x000000c0c7c77812 */ /* 0x000fe200078ec0ff */
[----:B------:R-:W-:Y:S01]  /*1b740*/  FMUL R221, R2, R232 ;  /* 0x000000e802dd7220 */ /* 0x000fe20000400000 */
[----:B------:R-:W-:Y:S01]  /*1b750*/  FMUL R211, R210, R211 ;  /* 0x000000d3d2d37220 */ /* 0x000fe20000400000 */
[C---:B------:R-:W-:Y:S01]  /*1b760*/  FMUL R226, R2.reuse, R148 ;  /* 0x0000009402e27220 */ /* 0x040fe20000400000 */
[----:B------:R-:W-:Y:S01]  /*1b770*/  IADD3 R208, PT, PT, R199, UR4, R198 ;  /* 0x00000004c7d07c10 */ /* 0x000fe2000fffe0c6 */
[----:B------:R-:W-:Y:S01]  /*1b780*/  FMUL R199, R2, R155 ;  /* 0x0000009b02c77220 */ /* 0x000fe20000400000 */
[----:B------:R-:W-:Y:S01]  /*1b790*/  FFMA.FTZ R211, R210, 1.4426950216293334961, R211 ;  /* 0x3fb8aa3bd2d37823 */ /* 0x000fe200000100d3 */
[----:B------:R-:W-:Y:S01]  /*1b7a0*/  FMUL R155, R2, R108 ;  /* 0x0000006c029b7220 */ /* 0x000fe20000400000 */
[----:B------:R-:W-:-:S02]  /*1b7b0*/  IMAD.MOV.U32 R108, RZ, RZ, R218 ;  /* 0x000000ffff6c7224 */ /* 0x000fc400078e00da */
[----:B------:R-:W-:Y:S01]  /*1b7c0*/  FMUL R218, R2, R23 ;  /* 0x0000001702da7220 */ /* 0x000fe20000400000 */
[----:B------:R-:W-:Y:S01]  /*1b7d0*/  FADD R196, R196, R211 ;  /* 0x000000d3c4c47221 */ /* 0x000fe20000000000 */
[C---:B------:R-:W-:Y:S01]  /*1b7e0*/  @P0 FFMA.FTZ R196, R252.reuse, R209, +INF ;  /* 0x7f800000fcc40423 */ /* 0x040fe200000100d1 */
[----:B------:R-:W-:Y:S01]  /*1b7f0*/  FSETP.NEU.AND P0, PT, R252, RZ, PT ;  /* 0x000000fffc00720b */ /* 0x000fe20003f0d000 */
[C---:B------:R-:W-:Y:S01]  /*1b800*/  FMUL R252, R2.reuse, R136 ;  /* 0x0000008802fc7220 */ /* 0x040fe20000400000 */
[C---:B------:R-:W-:Y:S01]  /*1b810*/  FMUL R136, R2.reuse, R69 ;  /* 0x0000004502887220 */ /* 0x040fe20000400000 */
[----:B------:R-:W-:Y:S02]  /*1b820*/  IMAD.MOV.U32 R69, RZ, RZ, R223 ;  /* 0x000000ffff457224 */ /* 0x000fe400078e00df */
[----:B------:R-:W-:Y:S01]  /*1b830*/  FMUL R223, R2, R6 ;  /* 0x0000000602df7220 */ /* 0x000fe20000400000 */
[----:B------:R-:W-:Y:S01]  /*1b840*/  F2FP.BF16.F32.PACK_AB R6, R238, R236 ;  /* 0x000000ecee06723e */ /* 0x000fe200000010ff */
[C---:B------:R-:W-:Y:S01]  /*1b850*/  FMUL R211, R2.reuse, R170 ;  /* 0x000000aa02d37220 */ /* 0x040fe20000400000 */
[----:B------:R-:W3:Y:S01]  /*1b860*/  LDL.LU R238, [R1+0xa4] ;  /* 0x0000a40001ee7983 */ /* 0x000ee20000300800 */
[C---:B------:R-:W-:Y:S01]  /*1b870*/  FMUL R170, R2.reuse, R105 ;  /* 0x0000006902aa7220 */ /* 0x040fe20000400000 */
[C---:B------:R-:W-:Y:S01]  /*1b880*/  FMUL R105, R2.reuse, R116 ;  /* 0x0000007402697220 */ /* 0x040fe20000400000 */
[C---:B------:R-:W-:Y:S01]  /*1b890*/  FMUL R116, R2.reuse, R119 ;  /* 0x0000007702747220 */ /* 0x040fe20000400000 */
[----:B------:R-:W-:Y:S01]  /*1b8a0*/  BAR.SYNC.DEFER_BLOCKING 0x0 ;  /* 0x0000000000007b1d */ /* 0x000fe20000010000 */
[C---:B------:R-:W-:Y:S01]  /*1b8b0*/  FMUL R119, R2.reuse, R126 ;  /* 0x0000007e02777220 */ /* 0x040fe20000400000 */
[----:B------:R-:W-:Y:S01]  /*1b8c0*/  FMUL R126, R2, R14 ;  /* 0x0000000e027e7220 */ /* 0x000fe20000400000 */
[----:B------:R-:W-:Y:S01]  /*1b8d0*/  @!P3 FMUL R79, R79, 16777216 ;  /* 0x4b8000004f4fb820 */ /* 0x000fe20000400000 */
[----:B------:R-:W-:Y:S01]  /*1b8e0*/  @!P3 FMUL R110, R110, 16777216 ;  /* 0x4b8000006e6eb820 */ /* 0x000fe20000400000 */
[----:B------:R-:W-:Y:S01]  /*1b8f0*/  @!P3 FMUL R109, R109, 16777216 ;  /* 0x4b8000006d6db820 */ /* 0x000fe20000400000 */
[----:B------:R-:W-:Y:S01]  /*1b900*/  FMUL R228, R2, R87 ;  /* 0x0000005702e47220 */ /* 0x000fe20000400000 */
[----:B------:R-:W-:Y:S01]  /*1b910*/  @P1 FMUL R168, R168, 0.25 ;  /* 0x3e800000a8a81820 */ /* 0x000fe20000400000 */
[----:B------:R-:W-:Y:S01]  /*1b920*/  @!P3 FMUL R137, R137, 16777216 ;  /* 0x4b8000008989b820 */ /* 0x000fe20000400000 */
[C---:B------:R-:W-:Y:S01]  /*1b930*/  FMUL R245, R2.reuse, R167 ;  /* 0x000000a702f57220 */ /* 0x040fe20000400000 */
[----:B------:R-:W-:Y:S01]  /*1b940*/  FMUL R232, R2, R183 ;  /* 0x000000b702e87220 */ /* 0x000fe20000400000 */
[----:B------:R-:W-:Y:S01]  /*1b950*/  @!P3 FMUL R111, R111, 16777216 ;  /* 0x4b8000006f6fb820 */ /* 0x000fe20000400000 */
[----:B------:R-:W-:Y:S01]  /*1b960*/  MOV R87, R227 ;  /* 0x000000e300577202 */ /* 0x000fe20000000f00 */
[----:B------:R-:W-:Y:S01]  /*1b970*/  @!P3 FMUL R5, R5, 16777216 ;  /* 0x4b8000000505b820 */ /* 0x000fe20000400000 */
[----:B------:R-:W-:Y:S01]  /*1b980*/  @P1 FMUL R154, R154, 0.25 ;  /* 0x3e8000009a9a1820 */ /* 0x000fe20000400000 */
[----:B------:R-:W-:Y:S01]  /*1b990*/  @P1 FMUL R121, R121, 0.25 ;  /* 0x3e80000079791820 */ /* 0x000fe20000400000 */
[----:B------:R-:W-:Y:S01]  /*1b9a0*/  @!P3 FMUL R94, R94, 16777216 ;  /* 0x4b8000005e5eb820 */ /* 0x000fe20000400000 */
[----:B------:R-:W-:Y:S01]  /*1b9b0*/  @!P3 FMUL R103, R103, 16777216 ;  /* 0x4b8000006767b820 */ /* 0x000fe20000400000 */
        /* <DEDUP_REMOVED lines=13> */
[----:B------:R-:W-:Y:S01]  /*1ba90*/  FMUL R220, R2, R229 ;  /* 0x000000e502dc7220 */ /* 0x000fe20000400000 */
[----:B------:R-:W-:Y:S01]  /*1baa0*/  @!P3 FMUL R100, R100, 16777216 ;  /* 0x4b8000006464b820 */ /* 0x000fe20000400000 */
[----:B------:R-:W-:-:S02]  /*1bab0*/  IMAD.MOV.U32 R75, RZ, RZ, R136 ;  /* 0x000000ffff4b7224 */ /* 0x000fc400078e0088 */
[----:B------:R-:W-:Y:S01]  /*1bac0*/  @P1 FMUL R7, R7, 0.25 ;  /* 0x3e80000007071820 */ /* 0x000fe20000400000 */
[----:B------:R-:W-:Y:S02]  /*1bad0*/  IMAD.MOV.U32 R73, RZ, RZ, R133 ;  /* 0x000000ffff497224 */ /* 0x000fe400078e0085 */
[----:B------:R-:W-:Y:S01]  /*1bae0*/  @P1 FMUL R8, R8, 0.25 ;  /* 0x3e80000008081820 */ /* 0x000fe20000400000 */
[----:B------:R-:W-:Y:S02]  /*1baf0*/  IMAD.MOV.U32 R88, RZ, RZ, R135 ;  /* 0x000000ffff587224 */ /* 0x000fe400078e0087 */
[----:B------:R-:W-:Y:S01]  /*1bb00*/  @P1 FMUL R9, R9, 0.25 ;  /* 0x3e80000009091820 */ /* 0x000fe20000400000 */
[----:B------:R-:W-:Y:S01]  /*1bb10*/  @P1 FMUL R10, R10, 0.25 ;  /* 0x3e8000000a0a1820 */ /* 0x000fe20000400000 */
[----:B------:R-:W-:Y:S01]  /*1bb20*/  @P1 FMUL R11, R11, 0.25 ;  /* 0x3e8000000b0b1820 */ /* 0x000fe20000400000 */
[C---:B------:R-:W-:Y:S01]  /*1bb30*/  FMUL R133, R2.reuse, R79 ;  /* 0x0000004f02857220 */ /* 0x040fe20000400000 */
[C---:B------:R-:W-:Y:S01]  /*1bb40*/  FMUL R135, R2.reuse, R110 ;  /* 0x0000006e02877220 */ /* 0x040fe20000400000 */
[----:B------:R-:W-:Y:S01]  /*1bb50*/  FMUL R136, R2, R109 ;  /* 0x0000006d02887220 */ /* 0x000fe20000400000 */
[----:B------:R-:W-:Y:S01]  /*1bb60*/  @!P3 FMUL R168, R168, 16777216 ;  /* 0x4b800000a8a8b820 */ /* 0x000fe20000400000 */
[C---:B------:R-:W-:Y:S01]  /*1bb70*/  FMUL R216, R2.reuse, R137 ;  /* 0x0000008902d87220 */ /* 0x040fe20000400000 */
[----:B------:R-:W-:Y:S01]  /*1bb80*/  MOV R79, R226 ;  /* 0x000000e2004f7202 */ /* 0x000fe20000000f00 */
[C---:B------:R-:W-:Y:S01]  /*1bb90*/  FMUL R110, R2.reuse, R111 ;  /* 0x0000006f026e7220 */ /* 0x040fe20000400000 */
[----:B------:R-:W-:Y:S01]  /*1bba0*/  FMUL R109, R2, R5 ;  /* 0x00000005026d7220 */ /* 0x000fe20000400000 */
[----:B------:R-:W-:Y:S01]  /*1bbb0*/  @!P3 FMUL R154, R154, 16777216 ;  /* 0x4b8000009a9ab820 */ /* 0x000fe20000400000 */
[----:B------:R-:W-:Y:S01]  /*1bbc0*/  @!P3 FMUL R121, R121, 16777216 ;  /* 0x4b8000007979b820 */ /* 0x000fe20000400000 */
[C---:B------:R-:W-:Y:S01]  /*1bbd0*/  FMUL R137, R2.reuse, R94 ;  /* 0x0000005e02897220 */ /* 0x040fe20000400000 */
[C---:B------:R-:W-:Y:S01]  /*1bbe0*/  FMUL R226, R2.reuse, R103 ;  /* 0x0000006702e27220 */ /* 0x040fe20000400000 */
[----:B------:R-:W-:Y:S01]  /*1bbf0*/  FMUL R111, R2, R4 ;  /* 0x00000004026f7220 */ /* 0x000fe20000400000 */
[----:B------:R-:W-:Y:S01]  /*1bc00*/  FSEL R5, R196, -INF , P0 ;  /* 0xff800000c4057808 */ /* 0x000fe20000000000 */
        /* <DEDUP_REMOVED lines=10> */
[----:B------:R-:W-:-:S02]  /*1bcb0*/  IMAD.MOV.U32 R103, RZ, RZ, R220 ;  /* 0x000000ffff677224 */ /* 0x000fc400078e00dc */
[----:B------:R-:W-:Y:S01]  /*1bcc0*/  @!P3 FMUL R7, R7, 16777216 ;  /* 0x4b8000000707b820 */ /* 0x000fe20000400000 */
[----:B------:R-:W-:Y:S01]  /*1bcd0*/  @!P3 FMUL R8, R8, 16777216 ;  /* 0x4b8000000808b820 */ /* 0x000fe20000400000 */
[----:B------:R-:W-:Y:S01]  /*1bce0*/  @!P3 FMUL R9, R9, 16777216 ;  /* 0x4b8000000909b820 */ /* 0x000fe20000400000 */
[----:B------:R-:W-:Y:S01]  /*1bcf0*/  @!P3 FMUL R10, R10, 16777216 ;  /* 0x4b8000000a0ab820 */ /* 0x000fe20000400000 */
[----:B------:R-:W-:Y:S01]  /*1bd00*/  @!P3 FMUL R11, R11, 16777216 ;  /* 0x4b8000000b0bb820 */ /* 0x000fe20000400000 */
[----:B------:R-:W-:Y:S01]  /*1bd10*/  IMAD.MOV.U32 R4, RZ, RZ, R217 ;  /* 0x000000ffff047224 */ /* 0x000fe200078e00d9 */
[----:B------:R-:W-:Y:S01]  /*1bd20*/  MOV R100, R221 ;  /* 0x000000dd00647202 */ /* 0x000fe20000000f00 */
[C---:B------:R-:W-:Y:S01]  /*1bd30*/  FMUL R244, R2.reuse, R168 ;  /* 0x000000a802f47220 */ /* 0x040fe20000400000 */
[C---:B------:R-:W-:Y:S01]  /*1bd40*/  FMUL R213, R2.reuse, R154 ;  /* 0x0000009a02d57220 */ /* 0x040fe20000400000 */
[----:B------:R-:W-:Y:S02]  /*1bd50*/  IMAD.MOV.U32 R70, RZ, RZ, R222 ;  /* 0x000000ffff467224 */ /* 0x000fe400078e00de */
[C---:B------:R-:W-:Y:S01]  /*1bd60*/  FMUL R168, R2.reuse, R121 ;  /* 0x0000007902a87220 */ /* 0x040fe20000400000 */
[C---:B------:R-:W-:Y:S01]  /*1bd70*/  FMUL R222, R2.reuse, R7 ;  /* 0x0000000702de7220 */ /* 0x040fe20000400000 */
[C---:B------:R-:W-:Y:S01]  /*1bd80*/  FMUL R221, R2.reuse, R8 ;  /* 0x0000000802dd7220 */ /* 0x040fe20000400000 */
[C---:B------:R-:W-:Y:S01]  /*1bd90*/  FMUL R220, R2.reuse, R9 ;  /* 0x0000000902dc7220 */ /* 0x040fe20000400000 */
[C---:B------:R-:W-:Y:S01]  /*1bda0*/  FMUL R154, R2.reuse, R10 ;  /* 0x0000000a029a7220 */ /* 0x040fe20000400000 */
[----:B------:R-:W-:Y:S01]  /*1bdb0*/  FMUL R121, R2, R11 ;  /* 0x0000000b02797220 */ /* 0x000fe20000400000 */
[----:B------:R-:W-:Y:S01]  /*1bdc0*/  FFMA R0, R5, 0.69314718246459960938, R0 ;  /* 0x3f31721805007823 */ /* 0x000fe20000000000 */
        /* <DEDUP_REMOVED lines=14> */
[----:B------:R-:W-:Y:S01]  /*1beb0*/  @P1 FMUL R72, R72, 0.25 ;  /* 0x3e80000048481820 */ /* 0x000fe20000400000 */
[----:B------:R-:W-:Y:S01]  /*1bec0*/  @P1 FMUL R76, R76, 0.25 ;  /* 0x3e8000004c4c1820 */ /* 0x000fe20000400000 */
[----:B------:R-:W-:Y:S01]  /*1bed0*/  @!P3 FMUL R165, R165, 16777216 ;  /* 0x4b800000a5a5b820 */ /* 0x000fe20000400000 */
[----:B------:R-:W-:Y:S01]  /*1bee0*/  @P1 FMUL R150, R150, 0.25 ;  /* 0x3e80000096961820 */ /* 0x000fe20000400000 */
[----:B------:R-:W-:Y:S01]  /*1bef0*/  @P1 FMUL R156, R156, 0.25 ;  /* 0x3e8000009c9c1820 */ /* 0x000fe20000400000 */
[----:B------:R-:W-:Y:S01]  /*1bf00*/  @P1 FMUL R169, R169, 0.25 ;  /* 0x3e800000a9a91820 */ /* 0x000fe20000400000 */
        /* <DEDUP_REMOVED lines=17> */
[----:B------:R-:W-:Y:S01]  /*1c020*/  FMUL R164, R2, R164 ;  /* 0x000000a402a47220 */ /* 0x000fe20000400000 */
[----:B------:R-:W-:Y:S01]  /*1c030*/  @P1 FMUL R77, R77, 0.25 ;  /* 0x3e8000004d4d1820 */ /* 0x000fe20000400000 */
[----:B------:R-:W-:Y:S01]  /*1c040*/  @P1 FMUL R118, R118, 0.25 ;  /* 0x3e80000076761820 */ /* 0x000fe20000400000 */
[----:B------:R-:W-:Y:S01]  /*1c050*/  @P1 FMUL R117, R117, 0.25 ;  /* 0x3e80000075751820 */ /* 0x000fe20000400000 */
[----:B------:R-:W-:Y:S01]  /*1c060*/  @!P3 FMUL R72, R72, 16777216 ;  /* 0x4b8000004848b820 */ /* 0x000fe20000400000 */
[----:B------:R-:W-:Y:S01]  /*1c070*/  @!P3 FMUL R76, R76, 16777216 ;  /* 0x4b8000004c4cb820 */ /* 0x000fe20000400000 */
[----:B------:R-:W-:Y:S01]  /*1c080*/  FMUL R165, R2, R165 ;  /* 0x000000a502a57220 */ /* 0x000fe20000400000 */
        /* <DEDUP_REMOVED lines=8> */
[----:B------:R-:W-:Y:S01]  /*1c110*/  FMUL R215, R2, R138 ;  /* 0x0000008a02d77220 */ /* 0x000fe20000400000 */
        /* <DEDUP_REMOVED lines=15> */
[C---:B------:R-:W-:Y:S01]  /*1c210*/  FMUL R132, R2.reuse, R132 ;  /* 0x0000008402847220 */ /* 0x040fe20000400000 */
[C---:B------:R-:W-:Y:S01]  /*1c220*/  FMUL R134, R2.reuse, R134 ;  /* 0x0000008602867220 */ /* 0x040fe20000400000 */
[----:B------:R-:W-:Y:S01]  /*1c230*/  FMUL R138, R2, R166 ;  /* 0x000000a6028a7220 */ /* 0x000fe20000400000 */
        /* <DEDUP_REMOVED lines=13> */
[C---:B------:R-:W-:Y:S01]  /*1c310*/  FMUL R229, R2.reuse, R72 ;  /* 0x0000004802e57220 */ /* 0x040fe20000400000 */
[----:B------:R-:W-:Y:S01]  /*1c320*/  FMUL R166, R2, R76 ;  /* 0x0000004c02a67220 */ /* 0x000fe20000400000 */
[----:B------:R-:W-:Y:S01]  /*1c330*/  @!P3 FMUL R85, R85, 16777216 ;  /* 0x4b8000005555b820 */ /* 0x000fe20000400000 */
[----:B------:R-:W-:Y:S01]  /*1c340*/  @!P3 FMUL R123, R123, 16777216 ;  /* 0x4b8000007b7bb820 */ /* 0x000fe20000400000 */
[----:B------:R-:W-:Y:S01]  /*1c350*/  @!P3 FMUL R127, R127, 16777216 ;  /* 0x4b8000007f7fb820 */ /* 0x000fe20000400000 */
[----:B------:R-:W-:Y:S01]  /*1c360*/  MOV R72, R164 ;  /* 0x000000a400487202 */ /* 0x000fe20000000f00 */
[----:B------:R-:W-:-:S02]  /*1c370*/  IMAD.MOV.U32 R76, RZ, RZ, R165 ;  /* 0x000000ffff4c7224 */ /* 0x000fc400078e00a5 */
[----:B------:R-:W-:Y:S01]  /*1c380*/  @!P3 FMUL R151, R151, 16777216 ;  /* 0x4b8000009797b820 */ /* 0x000fe20000400000 */
[----:B------:R-:W-:Y:S01]  /*1c390*/  @!P3 FMUL R184, R184, 16777216 ;  /* 0x4b800000b8b8b820 */ /* 0x000fe20000400000 */
[C---:B------:R-:W-:Y:S01]  /*1c3a0*/  FMUL R150, R2.reuse, R150 ;  /* 0x0000009602967220 */ /* 0x040fe20000400000 */
        /* <DEDUP_REMOVED lines=18> */
[C---:B------:R-:W-:Y:S01]  /*1c4d0*/  FMUL R169, R2.reuse, R106 ;  /* 0x0000006a02a97220 */ /* 0x040fe20000400000 */
[----:B------:R-:W-:Y:S02]  /*1c4e0*/  IMAD.MOV.U32 R92, RZ, RZ, R134 ;  /* 0x000000ffff5c7224 */ /* 0x000fe400078e0086 */
        /* <DEDUP_REMOVED lines=99> */
[----:B---3--:R-:W1:Y:S01]  /*1cb20*/  LDS.128 R20, [R238] ;  /* 0x00000000ee147984 */ /* 0x008e620000000c00 */
[----:B------:R-:W-:Y:S01]  /*1cb30*/  @P1 FMUL R44, R44, 0.25 ;  /* 0x3e8000002c2c1820 */ /* 0x000fe20000400000 */
[----:B------:R-:W-:Y:S01]  /*1cb40*/  @P1 FMUL R45, R45, 0.25 ;  /* 0x3e8000002d2d1820 */ /* 0x000fe20000400000 */
[----:B------:R-:W-:Y:S01]  /*1cb50*/  @P1 FMUL R46, R46, 0.25 ;  /* 0x3e8000002e2e1820 */ /* 0x000fe20000400000 */
[----:B------:R-:W-:Y:S01]  /*1cb60*/  LDS.128 R12, [R238+0x800] ;  /* 0x00080000ee0c7984 */ /* 0x000fe20000000c00 */
[----:B------:R-:W-:Y:S01]  /*1cb70*/  F2FP.BF16.F32.PACK_AB R24, R92, R91 ;  /* 0x0000005b5c18723e */ /* 0x000fe200000010ff */
[----:B------:R-:W-:Y:S01]  /*1cb80*/  @!P3 FMUL R84, R84, 16777216 ;  /* 0x4b8000005454b820 */ /* 0x000fe20000400000 */
[----:B------:R-:W-:Y:S01]  /*1cb90*/  F2FP.BF16.F32.PACK_AB R60, R88, R87 ;  /* 0x00000057583c723e */ /* 0x000fe200000010ff */
[----:B------:R-:W-:Y:S01]  /*1cba0*/  BAR.SYNC.DEFER_BLOCKING 0x0 ;  /* 0x0000000000007b1d */ /* 0x000fe20000010000 */
[----:B------:R-:W-:Y:S01]  /*1cbb0*/  F2FP.BF16.F32.PACK_AB R25, R215, R252 ;  /* 0x000000fcd719723e */ /* 0x000fe200000010ff */
[----:B------:R-:W-:Y:S01]  /*1cbc0*/  @!P3 FMUL R78, R78, 16777216 ;  /* 0x4b8000004e4eb820 */ /* 0x000fe20000400000 */
        /* <DEDUP_REMOVED lines=21> */
[----:B------:R-:W-:Y:S01]  /*1cd20*/  STS.128 [R3], R4 ;  /* 0x0000000403007388 */ /* 0x000fe20000000c00 */
[----:B------:R-:W-:Y:S01]  /*1cd30*/  @!P3 FMUL R157, R157, 16777216 ;  /* 0x4b8000009d9db820 */ /* 0x000fe20000400000 */
[----:B------:R-:W-:Y:S01]  /*1cd40*/  @!P3 FMUL R159, R159, 16777216 ;  /* 0x4b8000009f9fb820 */ /* 0x000fe20000400000 */
[----:B------:R-:W-:Y:S01]  /*1cd50*/  @!P3 FMUL R160, R160, 16777216 ;  /* 0x4b800000a0a0b820 */ /* 0x000fe20000400000 */
[----:B------:R-:W-:Y:S01]  /*1cd60*/  STS.128 [R3+0x400], R8 ;  /* 0x0004000803007388 */ /* 0x000fe20000000c00 */
[----:B------:R-:W-:Y:S01]  /*1cd70*/  @!P3 FMUL R162, R162, 16777216 ;  /* 0x4b800000a2a2b820 */ /* 0x000fe20000400000 */
[----:B------:R-:W-:Y:S01]  /*1cd80*/  @!P3 FMUL R161, R161, 16777216 ;  /* 0x4b800000a1a1b820 */ /* 0x000fe20000400000 */
[----:B------:R-:W-:Y:S01]  /*1cd90*/  @!P3 FMUL R163, R163, 16777216 ;  /* 0x4b800000a3a3b820 */ /* 0x000fe20000400000 */
[----:B------:R-:W-:Y:S01]  /*1cda0*/  BAR.SYNC.DEFER_BLOCKING 0x0 ;  /* 0x0000000000007b1d */ /* 0x000fe20000010000 */
[----:B------:R-:W-:Y:S01]  /*1cdb0*/  @P1 FMUL R67, R67, 0.25 ;  /* 0x3e80000043431820 */ /* 0x000fe20000400000 */
[----:B------:R-:W-:Y:S01]  /*1cdc0*/  @!P3 FMUL R30, R30, 16777216 ;  /* 0x4b8000001e1eb820 */ /* 0x000fe20000400000 */
[----:B------:R-:W-:Y:S01]  /*1cdd0*/  @!P3 FMUL R93, R93, 16777216 ;  /* 0x4b8000005d5db820 */ /* 0x000fe20000400000 */
        /* <DEDUP_REMOVED lines=20> */
[----:B------:R-:W3:Y:S01]  /*1cf20*/  LDS.128 R8, [R238] ;  /* 0x00000000ee087984 */ /* 0x000ee20000000c00 */
[----:B------:R-:W-:Y:S01]  /*1cf30*/  @!P3 FMUL R191, R191, 16777216 ;  /* 0x4b800000bfbfb820 */ /* 0x000fe20000400000 */
[----:B------:R-:W-:Y:S01]  /*1cf40*/  @!P3 FMUL R192, R192, 16777216 ;  /* 0x4b800000c0c0b820 */ /* 0x000fe20000400000 */
[----:B------:R-:W-:Y:S01]  /*1cf50*/  @!P3 FMUL R194, R194, 16777216 ;  /* 0x4b800000c2c2b820 */ /* 0x000fe20000400000 */
[----:B------:R-:W-:Y:S01]  /*1cf60*/  LDS.128 R4, [R238+0x800] ;  /* 0x00080000ee047984 */ /* 0x000fe20000000c00 */
[----:B------:R-:W-:Y:S01]  /*1cf70*/  @!P3 FMUL R193, R193, 16777216 ;  /* 0x4b800000c1c1b820 */ /* 0x000fe20000400000 */
[----:B------:R-:W-:Y:S01]  /*1cf80*/  @!P3 FMUL R195, R195, 16777216 ;  /* 0x4b800000c3c3b820 */ /* 0x000fe20000400000 */
[----:B------:R-:W-:Y:S01]  /*1cf90*/  @!P3 FMUL R80, R80, 16777216 ;  /* 0x4b8000005050b820 */ /* 0x000fe20000400000 */
[----:B------:R-:W-:Y:S01]  /*1cfa0*/  BAR.SYNC.DEFER_BLOCKING 0x0 ;  /* 0x0000000000007b1d */ /* 0x000fe20000010000 */
        /* <DEDUP_REMOVED lines=55> */
[----:B------:R-:W4:Y:S01]  /*1d320*/  LDS.128 R60, [R238] ;  /* 0x00000000ee3c7984 */ /* 0x000f220000000c00 */
[C---:B------:R-:W-:Y:S01]  /*1d330*/  FMUL R158, R2.reuse, R158 ;  /* 0x0000009e029e7220 */ /* 0x040fe20000400000 */
[C---:B------:R-:W-:Y:S01]  /*1d340*/  FMUL R157, R2.reuse, R157 ;  /* 0x0000009d029d7220 */ /* 0x040fe20000400000 */
[C---:B------:R-:W-:Y:S01]  /*1d350*/  FMUL R159, R2.reuse, R159 ;  /* 0x0000009f029f7220 */ /* 0x040fe20000400000 */
[----:B------:R-:W-:Y:S01]  /*1d360*/  LDS.128 R24, [R238+0x800] ;  /* 0x00080000ee187984 */ /* 0x000fe20000000c00 */
[C---:B------:R-:W-:Y:S01]  /*1d370*/  FMUL R160, R2.reuse, R160 ;  /* 0x000000a002a07220 */ /* 0x040fe20000400000 */
[C---:B------:R-:W-:Y:S01]  /*1d380*/  FMUL R162, R2.reuse, R162 ;  /* 0x000000a202a27220 */ /* 0x040fe20000400000 */
[C---:B------:R-:W-:Y:S01]  /*1d390*/  FMUL R161, R2.reuse, R161 ;  /* 0x000000a102a17220 */ /* 0x040fe20000400000 */
[----:B------:R-:W-:Y:S01]  /*1d3a0*/  FMUL R163, R2, R163 ;  /* 0x000000a302a37220 */ /* 0x000fe20000400000 */
[----:B------:R-:W-:-:S02]  /*1d3b0*/  IMAD.MOV.U32 R78, RZ, RZ, R138 ;  /* 0x000000ffff4e7224 */ /* 0x000fc400078e008a */
[----:B------:R-:W-:Y:S01]  /*1d3c0*/  @!P3 FMUL R67, R67, 16777216 ;  /* 0x4b8000004343b820 */ /* 0x000fe20000400000 */
[C---:B------:R-:W-:Y:S01]  /*1d3d0*/  FMUL R134, R2.reuse, R30 ;  /* 0x0000001e02867220 */ /* 0x040fe20000400000 */
[C---:B------:R-:W-:Y:S01]  /*1d3e0*/  FMUL R138, R2.reuse, R93 ;  /* 0x0000005d028a7220 */ /* 0x040fe20000400000 */
[C---:B------:R-:W-:Y:S01]  /*1d3f0*/  FMUL R132, R2.reuse, R95 ;  /* 0x0000005f02847220 */ /* 0x040fe20000400000 */
[C---:B------:R-:W-:Y:S01]  /*1d400*/  FMUL R30, R2.reuse, R64 ;  /* 0x00000040021e7220 */ /* 0x040fe20000400000 */
[C---:B------:R-:W-:Y:S01]  /*1d410*/  FMUL R93, R2.reuse, R36 ;  /* 0x00000024025d7220 */ /* 0x040fe20000400000 */
[C---:B------:R-:W-:Y:S01]  /*1d420*/  FMUL R95, R2.reuse, R37 ;  /* 0x00000025025f7220 */ /* 0x040fe20000400000 */
        /* <DEDUP_REMOVED lines=73> */
[----:B------:R-:W-:Y:S01]  /*1d8c0*/  MOV R85, R84 ;  /* 0x0000005400557202 */ /* 0x000fe20000000f00 */
[----:B------:R-:W-:Y:S01]  /*1d8d0*/  FMUL R2, R2, R67 ;  /* 0x0000004302027220 */ /* 0x000fe20000400000 */
[----:B------:R-:W-:Y:S01]  /*1d8e0*/  IMAD.MOV.U32 R84, RZ, RZ, R71 ;  /* 0x000000ffff547224 */ /* 0x000fe200078e0047 */
[----:B------:R-:W-:Y:S01]  /*1d8f0*/  F2FP.BF16.F32.PACK_AB R68, R247, R68 ;  /* 0x00000044f744723e */ /* 0x000fe200000010ff */
[----:B------:R-:W-:Y:S01]  /*1d900*/  IMAD.MOV.U32 R91, RZ, RZ, R69 ;  /* 0x000000ffff5b7224 */ /* 0x000fe200078e0045 */
[----:B------:R-:W-:Y:S01]  /*1d910*/  F2FP.BF16.F32.PACK_AB R65, R213, R246 ;  /* 0x000000f6d541723e */ /* 0x000fe200000010ff */
[----:B------:R-:W-:Y:S01]  /*1d920*/  IMAD.MOV.U32 R88, RZ, RZ, R70 ;  /* 0x000000ffff587224 */ /* 0x000fe200078e0046 */
[----:B------:R-:W-:-:S02]  /*1d930*/  F2FP.BF16.F32.PACK_AB R69, R199, R214 ;  /* 0x000000d6c745723e */ /* 0x000fc400000010ff */
[----:B------:R-:W-:Y:S02]  /*1d940*/  F2FP.BF16.F32.PACK_AB R66, R158, R198 ;  /* 0x000000c69e42723e */ /* 0x000fe400000010ff */
[----:B------:R-:W-:Y:S02]  /*1d950*/  F2FP.BF16.F32.PACK_AB R70, R159, R157 ;  /* 0x0000009d9f46723e */ /* 0x000fe400000010ff */
[----:B------:R-:W-:Y:S01]  /*1d960*/  F2FP.BF16.F32.PACK_AB R67, R162, R160 ;  /* 0x000000a0a243723e */ /* 0x000fe200000010ff */
[----:B------:R-:W-:Y:S01]  /*1d970*/  BAR.SYNC.DEFER_BLOCKING 0x0 ;  /* 0x0000000000007b1d */ /* 0x000fe20000010000 */
[----:B------:R-:W-:-:S05]  /*1d980*/  F2FP.BF16.F32.PACK_AB R71, R163, R161 ;  /* 0x000000a1a347723e */ /* 0x000fca00000010ff */
[----:B------:R-:W-:Y:S04]  /*1d990*/  STS.128 [R3], R64 ;  /* 0x0000004003007388 */ /* 0x000fe80000000c00 */
[----:B------:R-:W-:Y:S01]  /*1d9a0*/  STS.128 [R3+0x400], R68 ;  /* 0x0004004403007388 */ /* 0x000fe20000000c00 */
[----:B------:R-:W-:Y:S01]  /*1d9b0*/  BAR.SYNC.DEFER_BLOCKING 0x0 ;  /* 0x0000000000007b1d */ /* 0x000fe20000010000 */
[----:B------:R-:W-:Y:S01]  /*1d9c0*/  IMAD.MOV.U32 R87, RZ, RZ, R77 ;  /* 0x000000ffff577224 */ /* 0x000fe200078e004d */
[----:B------:R-:W-:Y:S01]  /*1d9d0*/  F2FP.BF16.F32.PACK_AB R72, R78, R72 ;  /* 0x000000484e48723e */ /* 0x000fe200000010ff */
[----:B------:R-:W-:Y:S01]  /*1d9e0*/  IMAD.MOV.U32 R92, RZ, RZ, R73 ;  /* 0x000000ffff5c7224 */ /* 0x000fe200078e0049 */
[----:B------:R-:W-:Y:S01]  /*1d9f0*/  MOV R100, R75 ;  /* 0x0000004b00647202 */ /* 0x000fe20000000f00 */
[----:B------:R-:W-:Y:S01]  /*1da00*/  IMAD.MOV.U32 R103, RZ, RZ, R74 ;  /* 0x000000ffff677224 */ /* 0x000fe200078e004a */
[----:B------:R-:W5:Y:S04]  /*1da10*/  LDS.128 R68, [R238] ;  /* 0x00000000ee447984 */ /* 0x000f680000000c00 */
[----:B------:R-:W-:Y:S01]  /*1da20*/  LDS.128 R64, [R238+0x800] ;  /* 0x00080000ee407984 */ /* 0x000fe20000000c00 */
[----:B------:R-:W-:-:S02]  /*1da30*/  F2FP.BF16.F32.PACK_AB R76, R245, R76 ;  /* 0x0000004cf54c723e */ /* 0x000fc400000010ff */
[----:B------:R-:W-:Y:S02]  /*1da40*/  F2FP.BF16.F32.PACK_AB R73, R211, R244 ;  /* 0x000000f4d349723e */ /* 0x000fe400000010ff */
[----:B------:R-:W-:Y:S02]  /*1da50*/  F2FP.BF16.F32.PACK_AB R77, R171, R212 ;  /* 0x000000d4ab4d723e */ /* 0x000fe400000010ff */
        /* <DEDUP_REMOVED lines=8> */
[----:B------:R-:W-:Y:S01]  /*1dae0*/  F2FP.BF16.F32.PACK_AB R84, R91, R84 ;  /* 0x000000545b54723e */ /* 0x000fe200000010ff */
[----:B------:R-:W-:Y:S01]  /*1daf0*/  IMAD.MOV.U32 R236, RZ, RZ, R89 ;  /* 0x000000ffffec7224 */ /* 0x000fe200078e0059 */
[----:B------:R-:W-:Y:S01]  /*1db00*/  MOV R104, R87 ;  /* 0x0000005700687202 */ /* 0x000fe20000000f00 */
[----:B------:R-:W-:Y:S02]  /*1db10*/  IMAD.MOV.U32 R239, RZ, RZ, R90 ;  /* 0x000000ffffef7224 */ /* 0x000fe400078e005a */
[----:B------:R-:W0:Y:S04]  /*1db20*/  LDS.128 R76, [R238] ;  /* 0x00000000ee4c7984 */ /* 0x000e280000000c00 */
[----:B------:R-:W-:Y:S01]  /*1db30*/  LDS.128 R72, [R238+0x800] ;  /* 0x00080000ee487984 */ /* 0x000fe20000000c00 */
[----:B------:R-:W-:Y:S01]  /*1db40*/  IMAD.MOV.U32 R237, RZ, RZ, R85 ;  /* 0x000000ffffed7224 */ /* 0x000fe200078e0055 */
[----:B------:R-:W-:Y:S01]  /*1db50*/  F2FP.BF16.F32.PACK_AB R88, R232, R88 ;  /* 0x00000058e858723e */ /* 0x000fe200000010ff */
[----:B------:R-:W-:Y:S01]  /*1db60*/  IMAD.MOV.U32 R242, RZ, RZ, R86 ;  /* 0x000000fffff27224 */ /* 0x000fe200078e0056 */
[----:B------:R-:W-:-:S02]  /*1db70*/  F2FP.BF16.F32.PACK_AB R85, R186, R231 ;  /* 0x000000e7ba55723e */ /* 0x000fc400000010ff */
[----:B------:R-:W-:Y:S02]  /*1db80*/  F2FP.BF16.F32.PACK_AB R89, R187, R185 ;  /* 0x000000b9bb59723e */ /* 0x000fe400000010ff */
[----:B------:R-:W-:Y:S02]  /*1db90*/  F2FP.BF16.F32.PACK_AB R86, R190, R188 ;  /* 0x000000bcbe56723e */ /* 0x000fe400000010ff */
[----:B------:R-:W-:Y:S02]  /*1dba0*/  F2FP.BF16.F32.PACK_AB R90, R191, R189 ;  /* 0x000000bdbf5a723e */ /* 0x000fe400000010ff */
[----:B------:R-:W-:Y:S01]  /*1dbb0*/  F2FP.BF16.F32.PACK_AB R87, R194, R192 ;  /* 0x000000c0c257723e */ /* 0x000fe200000010ff */
[----:B------:R-:W-:Y:S01]  /*1dbc0*/  BAR.SYNC.DEFER_BLOCKING 0x0 ;  /* 0x0000000000007b1d */ /* 0x000fe20000010000 */
[----:B------:R-:W-:-:S05]  /*1dbd0*/  F2FP.BF16.F32.PACK_AB R91, R195, R193 ;  /* 0x000000c1c35b723e */ /* 0x000fca00000010ff */
[----:B------:R-:W-:Y:S04]  /*1dbe0*/  STS.128 [R3], R84 ;  /* 0x0000005403007388 */ /* 0x000fe80000000c00 */
[----:B------:R0:W-:Y:S01]  /*1dbf0*/  STS.128 [R3+0x400], R88 ;  /* 0x0004005803007388 */ /* 0x0001e20000000c00 */
[----:B------:R-:W-:Y:S01]  /*1dc00*/  BAR.SYNC.DEFER_BLOCKING 0x0 ;  /* 0x0000000000007b1d */ /* 0x000fe20000010000 */
[----:B------:R-:W-:Y:S01]  /*1dc10*/  F2FP.BF16.F32.PACK_AB R92, R103, R92 ;  /* 0x0000005c675c723e */ /* 0x000fe200000010ff */
[----:B------:R-:W-:Y:S01]  /*1dc20*/  IMAD.MOV.U32 R196, RZ, RZ, R95 ;  /* 0x000000ffffc47224 */ /* 0x000fe200078e005f */
[----:B------:R-:W-:Y:S02]  /*1dc30*/  F2FP.BF16.F32.PACK_AB R95, R82, R80 ;  /* 0x00000050525f723e */ /* 0x000fe400000010ff */
[----:B------:R-:W-:Y:S01]  /*1dc40*/  F2FP.BF16.F32.PACK_AB R103, R83, R81 ;  /* 0x000000515367723e */ /* 0x000fe200000010ff */
[----:B------:R-:W1:Y:S04]  /*1dc50*/  LDS.128 R84, [R238] ;  /* 0x00000000ee547984 */ /* 0x000e680000000c00 */
[----:B------:R-:W-:Y:S01]  /*1dc60*/  LDS.128 R80, [R238+0x800] ;  /* 0x00080000ee507984 */ /* 0x000fe20000000c00 */
[----:B------:R-:W-:Y:S01]  /*1dc70*/  IMAD.MOV.U32 R234, RZ, RZ, R93 ;  /* 0x000000ffffea7224 */ /* 0x000fe200078e005d */
[----:B------:R-:W-:Y:S01]  /*1dc80*/  MOV R108, R101 ;  /* 0x00000065006c7202 */ /* 0x000fe20000000f00 */
[----:B------:R-:W-:Y:S01]  /*1dc90*/  IMAD.MOV.U32 R235, RZ, RZ, R94 ;  /* 0x000000ffffeb7224 */ /* 0x000fe200078e005e */
[----:B------:R-:W-:Y:S01]  /*1dca0*/  F2FP.BF16.F32.PACK_AB R100, R230, R100 ;  /* 0x00000064e664723e */ /* 0x000fe200000010ff */
[----:B------:R-:W-:Y:S01]  /*1dcb0*/  IMAD.MOV.U32 R233, RZ, RZ, R102 ;  /* 0x000000ffffe97224 */ /* 0x000fe200078e0066 */
[----:B------:R-:W-:-:S02]  /*1dcc0*/  F2FP.BF16.F32.PACK_AB R93, R182, R229 ;  /* 0x000000e5b65d723e */ /* 0x000fc400000010ff */
[----:B------:R-:W-:Y:S02]  /*1dcd0*/  F2FP.BF16.F32.PACK_AB R101, R167, R183 ;  /* 0x000000b7a765723e */ /* 0x000fe400000010ff */
[----:B------:R-:W-:Y:S01]  /*1dce0*/  F2FP.BF16.F32.PACK_AB R94, R139, R166 ;  /* 0x000000a68b5e723e */ /* 0x000fe200000010ff */
[----:B------:R-:W-:Y:S01]  /*1dcf0*/  BAR.SYNC.DEFER_BLOCKING 0x0 ;  /* 0x0000000000007b1d */ /* 0x000fe20000010000 */
[----:B------:R-:W-:-:S05]  /*1dd00*/  F2FP.BF16.F32.PACK_AB R102, R133, R140 ;  /* 0x0000008c8566723e */ /* 0x000fca00000010ff */
[----:B------:R-:W-:Y:S04]  /*1dd10*/  STS.128 [R3], R92 ;  /* 0x0000005c03007388 */ /* 0x000fe80000000c00 */
[----:B------:R1:W-:Y:S01]  /*1dd20*/  STS.128 [R3+0x400], R100 ;  /* 0x0004006403007388 */ /* 0x0003e20000000c00 */
[----:B------:R-:W-:Y:S01]  /*1dd30*/  BAR.SYNC.DEFER_BLOCKING 0x0 ;  /* 0x0000000000007b1d */ /* 0x000fe20000010000 */
[----:B0-----:R-:W-:Y:S01]  /*1dd40*/  F2FP.BF16.F32.PACK_AB R88, R242, R237 ;  /* 0x000000edf258723e */ /* 0x001fe200000010ff */
[----:B------:R-:W-:Y:S01]  /*1dd50*/  IMAD.MOV.U32 R237, RZ, RZ, R107 ;  /* 0x000000ffffed7224 */ /* 0x000fe200078e006b */
[----:B------:R-:W-:Y:S02]  /*1dd60*/  F2FP.BF16.F32.PACK_AB R91, R98, R96 ;  /* 0x00000060625b723e */ /* 0x000fe400000010ff */
[----:B------:R-:W-:-:S02]  /*1dd70*/  F2FP.BF16.F32.PACK_AB R107, R99, R97 ;  /* 0x00000061636b723e */ /* 0x000fc400000010ff */
[----:B------:R-:W0:Y:S04]  /*1dd80*/  LDS.128 R96, [R238] ;  /* 0x00000000ee607984 */ /* 0x000e280000000c00 */
[----:B------:R-:W-:Y:S01]  /*1dd90*/  LDS.128 R92, [R238+0x800] ;  /* 0x00080000ee5c7984 */ /* 0x000fe20000000c00 */
[----:B------:R-:W-:Y:S01]  /*1dda0*/  IMAD.MOV.U32 R242, RZ, RZ, R105 ;  /* 0x000000fffff27224 */ /* 0x000fe200078e0069 */
[----:B------:R-:W-:Y:S02]  /*1ddb0*/  MOV R240, R106 ;  /* 0x0000006a00f07202 */ /* 0x000fe40000000f00 */
[----:B------:R-:W-:Y:S02]  /*1ddc0*/  F2FP.BF16.F32.PACK_AB R104, R228, R104 ;  /* 0x00000068e468723e */ /* 0x000fe400000010ff */
[----:B------:R-:W-:-:S02]  /*1ddd0*/  F2FP.BF16.F32.PACK_AB R89, R180, R227 ;  /* 0x000000e3b459723e */ /* 0x000fc400000010ff */
[----:B------:R-:W-:Y:S02]  /*1dde0*/  F2FP.BF16.F32.PACK_AB R105, R165, R181 ;  /* 0x000000b5a569723e */ /* 0x000fe400000010ff */
[----:B------:R-:W-:Y:S01]  /*1ddf0*/  F2FP.BF16.F32.PACK_AB R90, R137, R164 ;  /* 0x000000a4895a723e */ /* 0x000fe200000010ff */
[----:B------:R-:W-:Y:S01]  /*1de00*/  BAR.SYNC.DEFER_BLOCKING 0x0 ;  /* 0x0000000000007b1d */ /* 0x000fe20000010000 */
[----:B------:R-:W-:Y:S02]  /*1de10*/  F2FP.BF16.F32.PACK_AB R106, R132, R138 ;  /* 0x0000008a846a723e */ /* 0x000fe400000010ff */
[----:B-1----:R-:W-:Y:S02]  /*1de20*/  F2FP.BF16.F32.PACK_AB R100, R233, R235 ;  /* 0x000000ebe964723e */ /* 0x002fe400000010ff */
[----:B------:R-:W-:-:S03]  /*1de30*/  F2FP.BF16.F32.PACK_AB R108, R226, R108 ;  /* 0x0000006ce26c723e */ /* 0x000fc600000010ff */
[----:B------:R-:W1:Y:S01]  /*1de40*/  LDC.64 R132, c[0x0][0x3e0] ;  /* 0x0000f800ff847b82 */ /* 0x000e620000000a00 */
[----:B------:R-:W-:Y:S04]  /*1de50*/  STS.128 [R3], R88 ;  /* 0x0000005803007388 */ /* 0x000fe80000000c00 */
[----:B------:R-:W-:Y:S03]  /*1de60*/  STS.128 [R3+0x400], R104 ;  /* 0x0004006803007388 */ /* 0x000fe60000000c00 */
[----:B------:R-:W-:Y:S01]  /*1de70*/  BAR.SYNC.DEFER_BLOCKING 0x0 ;  /* 0x0000000000007b1d */ /* 0x000fe20000010000 */
[----:B------:R-:W-:Y:S01]  /*1de80*/  IMAD.MOV.U32 R233, RZ, RZ, R111 ;  /* 0x000000ffffe97224 */ /* 0x000fe200078e006f */
[----:B------:R-:W-:Y:S01]  /*1de90*/  F2FP.BF16.F32.PACK_AB R101, R169, R225 ;  /* 0x000000e1a965723e */ /* 0x000fe200000010ff */
[----:B------:R-:W-:Y:S01]  /*1dea0*/  IMAD.MOV.U32 R235, RZ, RZ, R109 ;  /* 0x000000ffffeb7224 */ /* 0x000fe200078e006d */
[----:B------:R-:W-:-:S02]  /*1deb0*/  F2FP.BF16.F32.PACK_AB R109, R156, R170 ;  /* 0x000000aa9c6d723e */ /* 0x000fc400000010ff */
[----:B------:R-:W0:Y:S04]  /*1dec0*/  LDS.128 R104, [R238] ;  /* 0x00000000ee687984 */ /* 0x000e280000000c00 */
[----:B------:R-:W-:Y:S01]  /*1ded0*/  LDS.128 R88, [R238+0x800] ;  /* 0x00080000ee587984 */ /* 0x000fe20000000c00 */
        /* <DEDUP_REMOVED lines=8> */
[----:B------:R-:W-:Y:S02]  /*1df60*/  F2FP.BF16.F32.PACK_AB R114, R119, R124 ;  /* 0x0000007c7772723e */ /* 0x000fe400000010ff */
[----:B------:R-:W-:Y:S01]  /*1df70*/  F2FP.BF16.F32.PACK_AB R124, R223, R233 ;  /* 0x000000e9df7c723e */ /* 0x000fe200000010ff */
[----:B------:R-:W-:Y:S02]  /*1df80*/  IMAD.MOV.U32 R233, RZ, RZ, R234 ;  /* 0x000000ffffe97224 */ /* 0x000fe400078e00ea */
[----:B------:R-:W0:Y:S01]  /*1df90*/  S2R R234, SR_CTAID.X ;  /* 0x0000000000ea7919 */ /* 0x000e220000002500 */
[----:B------:R-:W1:Y:S04]  /*1dfa0*/  LDS.128 R108, [R238] ;  /* 0x00000000ee6c7984 */ /* 0x000e680000000c00 */
[----:B------:R-:W-:Y:S01]  /*1dfb0*/  LDS.128 R100, [R238+0x800] ;  /* 0x00080000ee647984 */ /* 0x000fe20000000c00 */
[----:B------:R-:W-:-:S02]  /*1dfc0*/  F2FP.BF16.F32.PACK_AB R116, R116, R237 ;  /* 0x000000ed7474723e */ /* 0x000fc400000010ff */
[----:B------:R-:W2:Y:S01]  /*1dfd0*/  S2R R237, SR_TID.X ;  /* 0x0000000000ed7919 */ /* 0x000ea20000002100 */
[----:B------:R-:W-:Y:S02]  /*1dfe0*/  F2FP.BF16.F32.PACK_AB R112, R240, R242 ;  /* 0x000000f2f070723e */ /* 0x000fe400000010ff */
[----:B------:R-:W-:Y:S02]  /*1dff0*/  F2FP.BF16.F32.PACK_AB R113, R120, R224 ;  /* 0x000000e07871723e */ /* 0x000fe400000010ff */
[----:B------:R-:W-:Y:S02]  /*1e000*/  F2FP.BF16.F32.PACK_AB R117, R117, R168 ;  /* 0x000000a87575723e */ /* 0x000fe400000010ff */
[----:B------:R-:W-:Y:S02]  /*1e010*/  F2FP.BF16.F32.PACK_AB R118, R118, R125 ;  /* 0x0000007d7676723e */ /* 0x000fe400000010ff */
[----:B------:R-:W-:Y:S01]  /*1e020*/  F2FP.BF16.F32.PACK_AB R115, R130, R128 ;  /* 0x000000808273723e */ /* 0x000fe200000010ff */
[----:B------:R-:W-:Y:S01]  /*1e030*/  BAR.SYNC.DEFER_BLOCKING 0x0 ;  /* 0x0000000000007b1d */ /* 0x000fe20000010000 */
[----:B------:R-:W-:-:S02]  /*1e040*/  F2FP.BF16.F32.PACK_AB R119, R131, R129 ;  /* 0x000000818377723e */ /* 0x000fc400000010ff */
[----:B------:R-:W-:-:S03]  /*1e050*/  F2FP.BF16.F32.PACK_AB R120, R222, R235 ;  /* 0x000000ebde78723e */ /* 0x000fc600000010ff */
[----:B------:R-:W1:Y:S01]  /*1e060*/  S2R R235, SR_CTAID.Y ;  /* 0x0000000000eb7919 */ /* 0x000e620000002600 */
[----:B------:R-:W-:Y:S04]  /*1e070*/  STS.128 [R3], R112 ;  /* 0x0000007003007388 */ /* 0x000fe80000000c00 */
[----:B------:R-:W-:Y:S01]  /*1e080*/  STS.128 [R3+0x400], R116 ;  /* 0x0004007403007388 */ /* 0x000fe20000000c00 */
[----:B------:R-:W-:Y:S01]  /*1e090*/  BAR.SYNC.DEFER_BLOCKING 0x0 ;  /* 0x0000000000007b1d */ /* 0x000fe20000010000 */
[----:B0-----:R-:W-:-:S05]  /*1e0a0*/  IMAD.SHL.U32 R234, R234, 0x40, RZ ;  /* 0x00000040eaea7824 */ /* 0x001fca00078e00ff */
[----:B--2---:R-:W-:Y:S02]  /*1e0b0*/  LOP3.LUT R234, R234, 0x3f, R237, 0xf8, !PT ;  /* 0x0000003feaea7812 */ /* 0x004fe400078ef8ed */
[----:B------:R-:W2:Y:S01]  /*1e0c0*/  LDL.LU R237, [R1] ;  /* 0x0000000001ed7983 */ /* 0x000ea20000300800 */
[----:B------:R-:W-:-:S03]  /*1e0d0*/  F2FP.BF16.F32.PACK_AB R128, R219, R239 ;  /* 0x000000efdb80723e */ /* 0x000fc600000010ff */
[----:B------:R-:W3:Y:S04]  /*1e0e0*/  LDL.LU R239, [R1+0x4] ;  /* 0x0000040001ef7983 */ /* 0x000ee80000300800 */
[----:B------:R-:W0:Y:S04]  /*1e0f0*/  LDS.128 R116, [R238] ;  /* 0x00000000ee747984 */ /* 0x000e280000000c00 */
[----:B------:R-:W-:Y:S01]  /*1e100*/  LDS.128 R112, [R238+0x800] ;  /* 0x00080000ee707984 */ /* 0x000fe20000000c00 */
[----:B-1----:R-:W-:Y:S01]  /*1e110*/  IMAD R141, R235, R132, RZ ;  /* 0x00000084eb8d7224 */ /* 0x002fe200078e02ff */
[----:B------:R-:W-:-:S02]  /*1e120*/  F2FP.BF16.F32.PACK_AB R132, R218, R236 ;  /* 0x000000ecda84723e */ /* 0x000fc400000010ff */
[----:B------:R-:W-:Y:S01]  /*1e130*/  F2FP.BF16.F32.PACK_AB R125, R154, R221 ;  /* 0x000000dd9a7d723e */ /* 0x000fe200000010ff */
[----:B------:R-:W3:Y:S01]  /*1e140*/  LDL.LU R236, [R1+0x8] ;  /* 0x0000080001ec7983 */ /* 0x000ee20000300800 */
[----:B------:R-:W-:Y:S02]  /*1e150*/  F2FP.BF16.F32.PACK_AB R126, R126, R153 ;  /* 0x000000997e7e723e */ /* 0x000fe400000010ff */
[----:B------:R-:W-:Y:S01]  /*1e160*/  F2FP.BF16.F32.PACK_AB R127, R18, R127 ;  /* 0x0000007f127f723e */ /* 0x000fe200000010ff */
[----:B------:R-:W-:Y:S06]  /*1e170*/  BAR.SYNC.DEFER_BLOCKING 0x0 ;  /* 0x0000000000007b1d */ /* 0x000fec0000010000 */
[----:B------:R1:W-:Y:S02]  /*1e180*/  STS.128 [R3], R124 ;  /* 0x0000007c03007388 */ /* 0x0003e40000000c00 */
[----:B-1----:R-:W-:-:S02]  /*1e190*/  F2FP.BF16.F32.PACK_AB R124, R38, R233 ;  /* 0x000000e9267c723e */ /* 0x002fc400000010ff */
[----:B------:R-:W4:Y:S01]  /*1e1a0*/  LDL.LU R233, [R1+0xc] ;  /* 0x00000c0001e97983 */ /* 0x000f220000300800 */
[----:B------:R-:W-:Y:S02]  /*1e1b0*/  F2FP.BF16.F32.PACK_AB R121, R121, R220 ;  /* 0x000000dc7979723e */ /* 0x000fe400000010ff */
[----:B------:R-:W-:Y:S02]  /*1e1c0*/  F2FP.BF16.F32.PACK_AB R122, R122, R152 ;  /* 0x000000987a7a723e */ /* 0x000fe400000010ff */
[----:B------:R-:W-:Y:S02]  /*1e1d0*/  F2FP.BF16.F32.PACK_AB R123, R19, R123 ;  /* 0x0000007b137b723e */ /* 0x000fe400000010ff */
[----:B------:R-:W-:Y:S02]  /*1e1e0*/  F2FP.BF16.F32.PACK_AB R131, R34, R32 ;  /* 0x000000202283723e */ /* 0x000fe400000010ff */
[----:B------:R-:W-:Y:S01]  /*1e1f0*/  F2FP.BF16.F32.PACK_AB R135, R35, R33 ;  /* 0x000000212387723e */ /* 0x000fe200000010ff */
[----:B------:R-:W-:Y:S01]  /*1e200*/  STS.128 [R3+0x400], R120 ;  /* 0x0004007803007388 */ /* 0x000fe20000000c00 */
[----:B------:R-:W-:Y:S01]  /*1e210*/  IMAD R142, R234, R133, RZ ;  /* 0x00000085ea8e7224 */ /* 0x000fe200078e02ff */
[----:B------:R-:W-:Y:S01]  /*1e220*/  F2FP.BF16.F32.PACK_AB R130, R134, R149 ;  /* 0x000000958682723e */ /* 0x000fe200000010ff */
[----:B------:R-:W1:Y:S08]  /*1e230*/  LDC.64 R18, c[0x0][0x398] ;  /* 0x0000e600ff127b82 */ /* 0x000e700000000a00 */
[----:B------:R-:W-:Y:S01]  /*1e240*/  BAR.SYNC.DEFER_BLOCKING 0x0 ;  /* 0x0000000000007b1d */ /* 0x000fe20000010000 */
[----:B------:R-:W-:-:S02]  /*1e250*/  F2FP.BF16.F32.PACK_AB R129, R151, R217 ;  /* 0x000000d99781723e */ /* 0x000fc400000010ff */
[----:B------:R-:W-:-:S03]  /*1e260*/  F2FP.BF16.F32.PACK_AB R133, R150, R184 ;  /* 0x000000b89685723e */ /* 0x000fc600000010ff */
[----:B------:R-:W0:Y:S04]  /*1e270*/  LDS.128 R32, [R238] ;  /* 0x00000000ee207984 */ /* 0x000e280000000c00 */
[----:B------:R-:W-:Y:S01]  /*1e280*/  LDS.128 R120, [R238+0x800] ;  /* 0x00080000ee787984 */ /* 0x000fe20000000c00 */
[----:B------:R-:W-:Y:S01]  /*1e290*/  BAR.SYNC.DEFER_BLOCKING 0x0 ;  /* 0x0000000000007b1d */ /* 0x000fe20000010000 */
[----:B------:R-:W-:Y:S01]  /*1e2a0*/  F2FP.BF16.F32.PACK_AB R134, R31, R148 ;  /* 0x000000941f86723e */ /* 0x000fe200000010ff */
[----:B------:R-:W-:Y:S01]  /*1e2b0*/  IMAD.SHL.U32 R140, R142, 0x2, RZ ;  /* 0x000000028e8c7824 */ /* 0x000fe200078e00ff */
[----:B------:R-:W-:Y:S02]  /*1e2c0*/  SHF.L.U32 R125, R141, 0x1, RZ ;  /* 0x000000018d7d7819 */ /* 0x000fe400000006ff */
[----:B------:R-:W-:-:S03]  /*1e2d0*/  F2FP.BF16.F32.PACK_AB R136, R39, R196 ;  /* 0x000000c42788723e */ /* 0x000fc600000010ff */
[----:B------:R-:W0:Y:S01]  /*1e2e0*/  LDC R31, c[0x0][0x3e8] ;  /* 0x0000fa00ff1f7b82 */ /* 0x000e220000000800 */
[----:B------:R0:W-:Y:S04]  /*1e2f0*/  STS.128 [R3], R128 ;  /* 0x0000008003007388 */ /* 0x0001e80000000c00 */
[----:B------:R-:W-:Y:S01]  /*1e300*/  STS.128 [R3+0x400], R132 ;  /* 0x0004008403007388 */ /* 0x000fe20000000c00 */
[----:B-1----:R-:W-:Y:S02]  /*1e310*/  IADD3 R140, P0, P1, R140, R18, R125 ;  /* 0x000000128c8c7210 */ /* 0x002fe4000791e07d */
[----:B------:R-:W-:Y:S01]  /*1e320*/  F2FP.BF16.F32.PACK_AB R125, R42, R40 ;  /* 0x000000282a7d723e */ /* 0x000fe200000010ff */
[----:B------:R-:W1:Y:S01]  /*1e330*/  S2R R196, SR_TID.X ;  /* 0x0000000000c47919 */ /* 0x000e620000002100 */
[----:B------:R-:W-:Y:S01]  /*1e340*/  F2FP.BF16.F32.PACK_AB R137, R43, R41 ;  /* 0x000000292b89723e */ /* 0x000fe200000010ff */
[----:B------:R-:W-:Y:S01]  /*1e350*/  BAR.SYNC.DEFER_BLOCKING 0x0 ;  /* 0x0000000000007b1d */ /* 0x000fe20000010000 */
[----:B------:R-:W-:-:S02]  /*1e360*/  F2FP.BF16.F32.PACK_AB R126, R46, R44 ;  /* 0x0000002c2e7e723e */ /* 0x000fc400000010ff */
[----:B------:R-:W-:-:S03]  /*1e370*/  F2FP.BF16.F32.PACK_AB R138, R47, R45 ;  /* 0x0000002d2f8a723e */ /* 0x000fc600000010ff */
[----:B------:R-:W2:Y:S04]  /*1e380*/  LDS.128 R44, [R238] ;  /* 0x00000000ee2c7984 */ /* 0x000ea80000000c00 */
[----:B------:R-:W-:Y:S01]  /*1e390*/  LDS.128 R40, [R238+0x800] ;  /* 0x00080000ee287984 */ /* 0x000fe20000000c00 */
[----:B------:R-:W-:Y:S01]  /*1e3a0*/  F2FP.BF16.F32.PACK_AB R127, R50, R48 ;  /* 0x00000030327f723e */ /* 0x000fe200000010ff */
[----:B------:R-:W-:Y:S01]  /*1e3b0*/  BAR.SYNC.DEFER_BLOCKING 0x0 ;  /* 0x0000000000007b1d */ /* 0x000fe20000010000 */
[----:B------:R-:W-:Y:S02]  /*1e3c0*/  F2FP.BF16.F32.PACK_AB R139, R51, R49 ;  /* 0x00000031338b723e */ /* 0x000fe400000010ff */
[----:B-1----:R-:W-:Y:S01]  /*1e3d0*/  SHF.R.U32.HI R18, RZ, 0x6, R196 ;  /* 0x00000006ff127819 */ /* 0x002fe200000116c4 */
[----:B------:R-:W-:-:S03]  /*1e3e0*/  IMAD.HI R38, R141, 0x2, RZ ;  /* 0x000000028d267827 */ /* 0x000fc600078e02ff */
[----:B------:R-:W-:Y:S01]  /*1e3f0*/  SGXT.U32 R18, R18, 0x1 ;  /* 0x000000011212781a */ /* 0x000fe20000000000 */
[----:B------:R-:W-:Y:S01]  /*1e400*/  IMAD.HI R142, R142, 0x2, RZ ;  /* 0x000000028e8e7827 */ /* 0x000fe200078e02ff */
[----:B------:R1:W-:Y:S04]  /*1e410*/  STS.128 [R3], R124 ;  /* 0x0000007c03007388 */ /* 0x0003e80000000c00 */
[----:B------:R-:W-:Y:S01]  /*1e420*/  STS.128 [R3+0x400], R136 ;  /* 0x0004008803007388 */ /* 0x000fe20000000c00 */
[----:B------:R-:W-:Y:S01]  /*1e430*/  BAR.SYNC.DEFER_BLOCKING 0x0 ;  /* 0x0000000000007b1d */ /* 0x000fe20000010000 */
[----:B------:R-:W-:Y:S01]  /*1e440*/  IADD3.X R38, PT, PT, R142, R19, R38, P0, P1 ;  /* 0x000000138e267210 */ /* 0x000fe200007e2426 */
[----:B0-----:R-:W-:Y:S01]  /*1e450*/  IMAD R19, R18, R31, RZ ;  /* 0x0000001f12137224 */ /* 0x001fe200078e02ff */
[----:B------:R-:W-:-:S02]  /*1e460*/  F2FP.BF16.F32.PACK_AB R52, R54, R52 ;  /* 0x000000343634723e */ /* 0x000fc400000010ff */
[----:B------:R-:W-:Y:S02]  /*1e470*/  F2FP.BF16.F32.PACK_AB R54, R28, R16 ;  /* 0x000000101c36723e */ /* 0x000fe400000010ff */
[----:B------:R-:W-:Y:S01]  /*1e480*/  LEA R28, P0, R19, R140, 0x1 ;  /* 0x0000008c131c7211 */ /* 0x000fe200078008ff */
[----:B------:R-:W-:Y:S01]  /*1e490*/  IMAD R39, R31, 0x2, R19 ;  /* 0x000000021f277824 */ /* 0x000fe200078e0213 */
[----:B------:R-:W-:Y:S02]  /*1e4a0*/  F2FP.BF16.F32.PACK_AB R130, R29, R17 ;  /* 0x000000111d82723e */ /* 0x000fe400000010ff */
[----:B------:R-:W-:Y:S01]  /*1e4b0*/  LEA.HI.X.SX32 R29, R19, R38, 0x1, P0 ;  /* 0x00000026131d7211 */ /* 0x000fe200000f0eff */
[----:B------:R-:W0:Y:S04]  /*1e4c0*/  LDS.128 R48, [R238] ;  /* 0x00000000ee307984 */ /* 0x000e280000000c00 */
[----:B------:R-:W-:Y:S01]  /*1e4d0*/  LDS.128 R16, [R238+0x800] ;  /* 0x00080000ee107984 */ /* 0x000fe20000000c00 */
[----:B------:R-:W-:-:S02]  /*1e4e0*/  F2FP.BF16.F32.PACK_AB R128, R55, R53 ;  /* 0x000000353780723e */ /* 0x000fc400000010ff */
[----:B------:R-:W-:Y:S02]  /*1e4f0*/  F2FP.BF16.F32.PACK_AB R53, R58, R56 ;  /* 0x000000383a35723e */ /* 0x000fe400000010ff */
[----:B------:R-:W-:Y:S02]  /*1e500*/  F2FP.BF16.F32.PACK_AB R129, R59, R57 ;  /* 0x000000393b81723e */ /* 0x000fe400000010ff */
[----:B------:R-:W-:Y:S01]  /*1e510*/  F2FP.BF16.F32.PACK_AB R55, R37, R30 ;  /* 0x0000001e2537723e */ /* 0x000fe200000010ff */
[----:B------:R-:W-:Y:S01]  /*1e520*/  BAR.SYNC.DEFER_BLOCKING 0x0 ;  /* 0x0000000000007b1d */ /* 0x000fe20000010000 */
[----:B------:R-:W-:Y:S01]  /*1e530*/  F2FP.BF16.F32.PACK_AB R131, R2, R36 ;  /* 0x000000240283723e */ /* 0x000fe200000010ff */
[----:B------:R-:W-:Y:S01]  /*1e540*/  IMAD R57, R31, 0x2, R39 ;  /* 0x000000021f397824 */ /* 0x000fe200078e0227 */
[----:B------:R-:W-:-:S04]  /*1e550*/  LEA R36, P1, R39, R140, 0x1 ;  /* 0x0000008c27247211 */ /* 0x000fc800078208ff */
[----:B------:R-:W-:Y:S01]  /*1e560*/  LEA.HI.X.SX32 R37, R39, R38, 0x1, P1 ;  /* 0x0000002627257211 */ /* 0x000fe200008f0eff */
[----:B------:R-:W-:Y:S01]  /*1e570*/  IMAD R39, R31, 0x2, R57 ;  /* 0x000000021f277824 */ /* 0x000fe200078e0239 */
[C---:B------:R-:W-:Y:S01]  /*1e580*/  LEA R56, P0, R57.reuse, R140, 0x1 ;  /* 0x0000008c39387211 */ /* 0x040fe200078008ff */
[----:B------:R-:W-:Y:S04]  /*1e590*/  STS.128 [R3], R52 ;  /* 0x0000003403007388 */ /* 0x000fe80000000c00 */
[----:B------:R0:W-:Y:S01]  /*1e5a0*/  STS.128 [R3+0x400], R128 ;  /* 0x0004008003007388 */ /* 0x0001e20000000c00 */
[----:B------:R-:W-:Y:S01]  /*1e5b0*/  BAR.SYNC.DEFER_BLOCKING 0x0 ;  /* 0x0000000000007b1d */ /* 0x000fe20000010000 */
[----:B------:R-:W-:Y:S02]  /*1e5c0*/  LEA.HI.X.SX32 R57, R57, R38, 0x1, P0 ;  /* 0x0000002639397211 */ /* 0x000fe400000f0eff */
[----:B------:R-:W-:-:S02]  /*1e5d0*/  LEA R58, P0, R39, R140, 0x1 ;  /* 0x0000008c273a7211 */ /* 0x000fc400078008ff */
[----:B-1----:R-:W-:Y:S02]  /*1e5e0*/  LEA R125, R31, R39, 0x1 ;  /* 0x000000271f7d7211 */ /* 0x002fe400078e08ff */
[----:B------:R-:W-:Y:S02]  /*1e5f0*/  LEA.HI.X.SX32 R59, R39, R38, 0x1, P0 ;  /* 0x00000026273b7211 */ /* 0x000fe400000f0eff */
[----:B------:R-:W-:Y:S01]  /*1e600*/  LEA R2, P0, R125, R140, 0x1 ;  /* 0x0000008c7d027211 */ /* 0x000fe200078008ff */
[----:B------:R-:W-:-:S03]  /*1e610*/  IMAD R39, R31, 0x2, R125 ;  /* 0x000000021f277824 */ /* 0x000fc600078e027d */
[----:B0-----:R-:W-:Y:S01]  /*1e620*/  LEA.HI.X.SX32 R3, R125, R38, 0x1, P0 ;  /* 0x000000267d037211 */ /* 0x001fe200000f0eff */
[----:B------:R-:W-:Y:S01]  /*1e630*/  IMAD R53, R31, 0x2, R39 ;  /* 0x000000021f357824 */ /* 0x000fe200078e0227 */
[----:B--2---:R0:W-:Y:S02]  /*1e640*/  STG.E.U16 desc[UR8][R28.64], R237 ;  /* 0x000000ed1c007986 */ /* 0x0041e4000c101508 */
[----:B0-----:R-:W-:Y:S02]  /*1e650*/  PRMT R29, R237, 0x7632, R29 ;  /* 0x00007632ed1d7816 */ /* 0x001fe4000000001d */
[----:B------:R-:W-:-:S03]  /*1e660*/  LEA R28, P0, R39, R140, 0x1 ;  /* 0x0000008c271c7211 */ /* 0x000fc600078008ff */
[----:B------:R0:W-:Y:S01]  /*1e670*/  STG.E.U16 desc[UR8][R36.64], R29 ;  /* 0x0000001d24007986 */ /* 0x0001e2000c101508 */
[----:B---3--:R-:W-:Y:S02]  /*1e680*/  PRMT R30, R239, 0x7632, R30 ;  /* 0x00007632ef1e7816 */ /* 0x008fe4000000001e */
[----:B0-----:R-:W-:Y:S01]  /*1e690*/  LEA.HI.X.SX32 R29, R39, R38, 0x1, P0 ;  /* 0x00000026271d7211 */ /* 0x001fe200000f0eff */
[----:B------:R-:W-:Y:S01]  /*1e6a0*/  IMAD R39, R31, 0x2, R53 ;  /* 0x000000021f277824 */ /* 0x000fe200078e0235 */
[----:B------:R-:W-:-:S03]  /*1e6b0*/  LEA R36, P0, R53, R140, 0x1 ;  /* 0x0000008c35247211 */ /* 0x000fc600078008ff */
[----:B------:R-:W-:Y:S01]  /*1e6c0*/  IMAD R55, R31, 0x2, R39 ;  /* 0x000000021f377824 */ /* 0x000fe200078e0227 */
[----:B------:R-:W-:Y:S02]  /*1e6d0*/  LEA.HI.X.SX32 R37, R53, R38, 0x1, P0 ;  /* 0x0000002635257211 */ /* 0x000fe400000f0eff */
[C---:B------:R-:W-:Y:S01]  /*1e6e0*/  LEA R52, P0, R39.reuse, R140, 0x1 ;  /* 0x0000008c27347211 */ /* 0x040fe200078008ff */
[----:B------:R0:W-:Y:S03]  /*1e6f0*/  STG.E.U16 desc[UR8][R56.64], R239 ;  /* 0x000000ef38007986 */ /* 0x0001e6000c101508 */
[----:B------:R-:W-:Y:S01]  /*1e700*/  LEA.HI.X.SX32 R53, R39, R38, 0x1, P0 ;  /* 0x0000002627357211 */ /* 0x000fe200000f0eff */
[----:B------:R-:W-:Y:S01]  /*1e710*/  STG.E.U16 desc[UR8][R58.64], R30 ;  /* 0x0000001e3a007986 */ /* 0x000fe2000c101508 */
[----:B------:R-:W-:Y:S02]  /*1e720*/  LEA R54, P0, R55, R140, 0x1 ;  /* 0x0000008c37367211 */ /* 0x000fe400078008ff */
[----:B------:R-:W-:Y:S01]  /*1e730*/  LEA R39, R31, R55, 0x1 ;  /* 0x000000371f277211 */ /* 0x000fe200078e08ff */
[----:B------:R1:W-:Y:S01]  /*1e740*/  STG.E.U16 desc[UR8][R2.64], R236 ;  /* 0x000000ec02007986 */ /* 0x0003e2000c101508 */
[----:B------:R-:W-:-:S03]  /*1e750*/  LEA.HI.X.SX32 R55, R55, R38, 0x1, P0 ;  /* 0x0000002637377211 */ /* 0x000fc600000f0eff */
[----:B0-----:R-:W-:Y:S01]  /*1e760*/  IMAD R57, R31, 0x2, R39 ;  /* 0x000000021f397824 */ /* 0x001fe200078e0227 */
[----:B-1----:R-:W-:Y:S02]  /*1e770*/  PRMT R3, R236, 0x7632, R3 ;  /* 0x00007632ec037816 */ /* 0x002fe40000000003 */
[----:B------:R-:W-:-:S03]  /*1e780*/  LEA R2, P0, R39, R140, 0x1 ;  /* 0x0000008c27027211 */ /* 0x000fc600078008ff */
[----:B------:R0:W-:Y:S04]  /*1e790*/  STG.E.U16 desc[UR8][R28.64], R3 ;  /* 0x000000031c007986 */ /* 0x0001e8000c101508 */
[----:B----4-:R-:W-:Y:S01]  /*1e7a0*/  STG.E.U16 desc[UR8][R36.64], R233 ;  /* 0x000000e924007986 */ /* 0x010fe2000c101508 */
[----:B0-----:R-:W-:Y:S02]  /*1e7b0*/  PRMT R29, R233, 0x7632, R29 ;  /* 0x00007632e91d7816 */ /* 0x001fe4000000001d */
[----:B------:R-:W-:Y:S01]  /*1e7c0*/  LEA.HI.X.SX32 R3, R39, R38, 0x1, P0 ;  /* 0x0000002627037211 */ /* 0x000fe200000f0eff */
[----:B------:R-:W-:Y:S01]  /*1e7d0*/  IMAD R39, R31, 0x2, R57 ;  /* 0x000000021f277824 */ /* 0x000fe200078e0239 */
[----:B------:R-:W-:Y:S01]  /*1e7e0*/  LEA R28, P0, R57, R140, 0x1 ;  /* 0x0000008c391c7211 */ /* 0x000fe200078008ff */
[----:B------:R0:W-:Y:S01]  /*1e7f0*/  STG.E.U16 desc[UR8][R52.64], R29 ;  /* 0x0000001d34007986 */ /* 0x0001e2000c101508 */
[----:B------:R-:W-:-:S02]  /*1e800*/  PRMT R30, R200, 0x7632, R30 ;  /* 0x00007632c81e7816 */ /* 0x000fc4000000001e */
[----:B0-----:R-:W-:Y:S01]  /*1e810*/  LEA.HI.X.SX32 R29, R57, R38, 0x1, P0 ;  /* 0x00000026391d7211 */ /* 0x001fe200000f0eff */
[----:B------:R-:W-:Y:S01]  /*1e820*/  IMAD R57, R31, 0x2, R39 ;  /* 0x000000021f397824 */ /* 0x000fe200078e0227 */
[----:B------:R-:W-:-:S04]  /*1e830*/  LEA R36, P0, R39, R140, 0x1 ;  /* 0x0000008c27247211 */ /* 0x000fc800078008ff */
[----:B------:R-:W-:Y:S01]  /*1e840*/  LEA.HI.X.SX32 R37, R39, R38, 0x1, P0 ;  /* 0x0000002627257211 */ /* 0x000fe200000f0eff */
[----:B------:R-:W-:Y:S01]  /*1e850*/  IMAD R39, R31, 0x2, R57 ;  /* 0x000000021f277824 */ /* 0x000fe200078e0239 */
[C---:B------:R-:W-:Y:S01]  /*1e860*/  LEA R52, P0, R57.reuse, R140, 0x1 ;  /* 0x0000008c39347211 */ /* 0x040fe200078008ff */
[----:B------:R0:W-:Y:S03]  /*1e870*/  STG.E.U16 desc[UR8][R54.64], R200 ;  /* 0x000000c836007986 */ /* 0x0001e6000c101508 */
[----:B------:R-:W-:Y:S02]  /*1e880*/  LEA.HI.X.SX32 R53, R57, R38, 0x1, P0 ;  /* 0x0000002639357211 */ /* 0x000fe400000f0eff */
[----:B------:R-:W-:Y:S01]  /*1e890*/  LEA R57, R31, R39, 0x1 ;  /* 0x000000271f397211 */ /* 0x000fe200078e08ff */
[----:B------:R1:W-:Y:S01]  /*1e8a0*/  STG.E.U16 desc[UR8][R2.64], R30 ;  /* 0x0000001e02007986 */ /* 0x0003e2000c101508 */
[----:B0-----:R-:W-:-:S03]  /*1e8b0*/  LEA R54, P0, R39, R140, 0x1 ;  /* 0x0000008c27367211 */ /* 0x001fc600078008ff */
[----:B------:R0:W-:Y:S01]  /*1e8c0*/  STG.E.U16 desc[UR8][R28.64], R201 ;  /* 0x000000c91c007986 */ /* 0x0001e2000c101508 */
[----:B------:R-:W-:Y:S02]  /*1e8d0*/  LEA.HI.X.SX32 R55, R39, R38, 0x1, P0 ;  /* 0x0000002627377211 */ /* 0x000fe400000f0eff */
[----:B-1----:R-:W-:Y:S01]  /*1e8e0*/  PRMT R3, R201, 0x7632, R3 ;  /* 0x00007632c9037816 */ /* 0x002fe20000000003 */
[----:B------:R-:W-:Y:S01]  /*1e8f0*/  IMAD R39, R31, 0x2, R57 ;  /* 0x000000021f277824 */ /* 0x000fe200078e0239 */
[----:B------:R-:W-:-:S03]  /*1e900*/  LEA R2, P0, R57, R140, 0x1 ;  /* 0x0000008c39027211 */ /* 0x000fc600078008ff */
[----:B------:R1:W-:Y:S01]  /*1e910*/  STG.E.U16 desc[UR8][R36.64], R3 ;  /* 0x0000000324007986 */ /* 0x0003e2000c101508 */
[----:B0-----:R-:W-:-:S03]  /*1e920*/  PRMT R29, R202, 0x7632, R29 ;  /* 0x00007632ca1d7816 */ /* 0x001fc6000000001d */
[----:B------:R-:W-:Y:S04]  /*1e930*/  STG.E.U16 desc[UR8][R52.64], R202 ;  /* 0x000000ca34007986 */ /* 0x000fe8000c101508 */
[----:B------:R0:W-:Y:S01]  /*1e940*/  STG.E.U16 desc[UR8][R54.64], R29 ;  /* 0x0000001d36007986 */ /* 0x0001e2000c101508 */
[----:B-1----:R-:W-:Y:S01]  /*1e950*/  LEA.HI.X.SX32 R3, R57, R38, 0x1, P0 ;  /* 0x0000002639037211 */ /* 0x002fe200000f0eff */
[----:B------:R-:W-:Y:S01]  /*1e960*/  IMAD R57, R31, 0x2, R39 ;  /* 0x000000021f397824 */ /* 0x000fe200078e0227 */
[----:B------:R-:W-:-:S04]  /*1e970*/  LEA R28, P0, R39, R140, 0x1 ;  /* 0x0000008c271c7211 */ /* 0x000fc800078008ff */
[----:B0-----:R-:W-:Y:S01]  /*1e980*/  LEA.HI.X.SX32 R29, R39, R38, 0x1, P0 ;  /* 0x00000026271d7211 */ /* 0x001fe200000f0eff */
[----:B------:R-:W-:Y:S01]  /*1e990*/  IMAD R39, R31, 0x2, R57 ;  /* 0x000000021f277824 */ /* 0x000fe200078e0239 */
[----:B------:R-:W-:-:S04]  /*1e9a0*/  LEA R36, P0, R57, R140, 0x1 ;  /* 0x0000008c39247211 */ /* 0x000fc800078008ff */
[----:B------:R-:W-:Y:S01]  /*1e9b0*/  LEA.HI.X.SX32 R37, R57, R38, 0x1, P0 ;  /* 0x0000002639257211 */ /* 0x000fe200000f0eff */
[----:B------:R-:W-:Y:S01]  /*1e9c0*/  IMAD R57, R31, 0x2, R39 ;  /* 0x000000021f397824 */ /* 0x000fe200078e0227 */
[----:B------:R-:W-:Y:S01]  /*1e9d0*/  LEA R52, P0, R39, R140, 0x1 ;  /* 0x0000008c27347211 */ /* 0x000fe200078008ff */
[----:B------:R0:W-:Y:S01]  /*1e9e0*/  STG.E.U16 desc[UR8][R2.64], R203 ;  /* 0x000000cb02007986 */ /* 0x0001e2000c101508 */
[----:B------:R-:W-:Y:S02]  /*1e9f0*/  PRMT R30, R203, 0x7632, R30 ;  /* 0x00007632cb1e7816 */ /* 0x000fe4000000001e */
[----:B------:R-:W-:Y:S02]  /*1ea00*/  LEA.HI.X.SX32 R53, R39, R38, 0x1, P0 ;  /* 0x0000002627357211 */ /* 0x000fe400000f0eff */
[----:B------:R-:W-:Y:S02]  /*1ea10*/  LEA R54, P0, R57, R140, 0x1 ;  /* 0x0000008c39367211 */ /* 0x000fe400078008ff */
[----:B------:R-:W-:-:S02]  /*1ea20*/  LEA R39, R31, R57, 0x1 ;  /* 0x000000391f277211 */ /* 0x000fc400078e08ff */
[----:B------:R-:W-:Y:S02]  /*1ea30*/  LEA.HI.X.SX32 R55, R57, R38, 0x1, P0 ;  /* 0x0000002639377211 */ /* 0x000fe400000f0eff */
[----:B0-----:R-:W-:Y:S01]  /*1ea40*/  PRMT R3, R20, 0x7632, R3 ;  /* 0x0000763214037816 */ /* 0x001fe20000000003 */
[----:B------:R-:W-:Y:S01]  /*1ea50*/  IMAD R57, R31, 0x2, R39 ;  /* 0x000000021f397824 */ /* 0x000fe200078e0227 */
[----:B------:R-:W-:Y:S01]  /*1ea60*/  LEA R2, P0, R39, R140, 0x1 ;  /* 0x0000008c27027211 */ /* 0x000fe200078008ff */
[----:B------:R-:W-:Y:S04]  /*1ea70*/  STG.E.U16 desc[UR8][R28.64], R30 ;  /* 0x0000001e1c007986 */ /* 0x000fe8000c101508 */
[----:B------:R0:W-:Y:S04]  /*1ea80*/  STG.E.U16 desc[UR8][R36.64], R20 ;  /* 0x0000001424007986 */ /* 0x0001e8000c101508 */
[----:B------:R1:W-:Y:S01]  /*1ea90*/  STG.E.U16 desc[UR8][R52.64], R3 ;  /* 0x0000000334007986 */ /* 0x0003e2000c101508 */
[----:B0-----:R-:W-:Y:S01]  /*1eaa0*/  IMAD R37, R31, 0x2, R57 ;  /* 0x000000021f257824 */ /* 0x001fe200078e0239 */
[----:B-1----:R-:W-:-:S02]  /*1eab0*/  LEA.HI.X.SX32 R3, R39, R38, 0x1, P0 ;  /* 0x0000002627037211 */ /* 0x002fc400000f0eff */
[----:B------:R-:W-:Y:S01]  /*1eac0*/  LEA R28, P0, R57, R140, 0x1 ;  /* 0x0000008c391c7211 */ /* 0x000fe200078008ff */
[----:B------:R-:W-:-:S03]  /*1ead0*/  IMAD R39, R31, 0x2, R37 ;  /* 0x000000021f277824 */ /* 0x000fc600078e0225 */
[----:B------:R-:W-:Y:S02]  /*1eae0*/  LEA.HI.X.SX32 R29, R57, R38, 0x1, P0 ;  /* 0x00000026391d7211 */ /* 0x000fe400000f0eff */
[----:B------:R-:W-:Y:S01]  /*1eaf0*/  LEA R36, P0, R37, R140, 0x1 ;  /* 0x0000008c25247211 */ /* 0x000fe200078008ff */
[----:B------:R-:W-:-:S03]  /*1eb00*/  IMAD R57, R31, 0x2, R39 ;  /* 0x000000021f397824 */ /* 0x000fc600078e0227 */
[----:B------:R-:W-:Y:S02]  /*1eb10*/  LEA.HI.X.SX32 R37, R37, R38, 0x1, P0 ;  /* 0x0000002625257211 */ /* 0x000fe400000f0eff */
[----:B------:R-:W-:Y:S02]  /*1eb20*/  LEA R52, P0, R39, R140, 0x1 ;  /* 0x0000008c27347211 */ /* 0x000fe400078008ff */
[----:B------:R-:W-:Y:S02]  /*1eb30*/  PRMT R30, R21, 0x7632, R30 ;  /* 0x00007632151e7816 */ /* 0x000fe4000000001e */
[----:B------:R-:W-:Y:S01]  /*1eb40*/  LEA.HI.X.SX32 R53, R39, R38, 0x1, P0 ;  /* 0x0000002627357211 */ /* 0x000fe200000f0eff */
[----:B------:R0:W-:Y:S01]  /*1eb50*/  STG.E.U16 desc[UR8][R54.64], R21 ;  /* 0x0000001536007986 */ /* 0x0001e2000c101508 */
[----:B------:R-:W-:Y:S02]  /*1eb60*/  LEA R20, P0, R57, R140, 0x1 ;  /* 0x0000008c39147211 */ /* 0x000fe400078008ff */
[----:B------:R-:W-:Y:S01]  /*1eb70*/  LEA R39, R31, R57, 0x1 ;  /* 0x000000391f277211 */ /* 0x000fe200078e08ff */
[----:B------:R1:W-:Y:S04]  /*1eb80*/  STG.E.U16 desc[UR8][R2.64], R30 ;  /* 0x0000001e02007986 */ /* 0x0003e8000c101508 */
[----:B------:R2:W-:Y:S01]  /*1eb90*/  STG.E.U16 desc[UR8][R28.64], R22 ;  /* 0x000000161c007986 */ /* 0x0005e2000c101508 */
[----:B0-----:R-:W-:-:S02]  /*1eba0*/  LEA.HI.X.SX32 R21, R57, R38, 0x1, P0 ;  /* 0x0000002639157211 */ /* 0x001fc400000f0eff */
[----:B-1----:R-:W-:Y:S02]  /*1ebb0*/  PRMT R3, R22, 0x7632, R3 ;  /* 0x0000763216037816 */ /* 0x002fe40000000003 */
[----:B------:R-:W-:Y:S01]  /*1ebc0*/  LEA R2, P0, R39, R140, 0x1 ;  /* 0x0000008c27027211 */ /* 0x000fe200078008ff */
[----:B--2---:R-:W-:Y:S02]  /*1ebd0*/  IMAD R29, R31, 0x2, R39 ;  /* 0x000000021f1d7824 */ /* 0x004fe400078e0227 */
[----:B------:R0:W-:Y:S01]  /*1ebe0*/  STG.E.U16 desc[UR8][R36.64], R3 ;  /* 0x0000000324007986 */ /* 0x0001e2000c101508 */
[----:B------:R-:W-:Y:S02]  /*1ebf0*/  PRMT R30, R23, 0x7632, R30 ;  /* 0x00007632171e7816 */ /* 0x000fe4000000001e */
        /* <DEDUP_REMOVED lines=8> */
[----:B------:R-:W-:Y:S01]  /*1ec80*/  IMAD R39, R31, 0x2, R55 ;  /* 0x000000021f277824 */ /* 0x000fe200078e0237 */
[C---:B------:R-:W-:Y:S01]  /*1ec90*/  LEA R22, P0, R55.reuse, R140, 0x1 ;  /* 0x0000008c37167211 */ /* 0x040fe200078008ff */
[----:B------:R1:W-:Y:S04]  /*1eca0*/  STG.E.U16 desc[UR8][R20.64], R30 ;  /* 0x0000001e14007986 */ /* 0x0003e8000c101508 */
[----:B------:R2:W-:Y:S01]  /*1ecb0*/  STG.E.U16 desc[UR8][R2.64], R8 ;  /* 0x0000000802007986 */ /* 0x0005e2000c101508 */
[----:B0-----:R-:W-:-:S02]  /*1ecc0*/  LEA.HI.X.SX32 R23, R55, R38, 0x1, P0 ;  /* 0x0000002637177211 */ /* 0x001fc400000f0eff */
[----:B-1----:R-:W-:Y:S02]  /*1ecd0*/  PRMT R21, R8, 0x7632, R21 ;  /* 0x0000763208157816 */ /* 0x002fe40000000015 */
[----:B------:R-:W-:Y:S02]  /*1ece0*/  LEA R20, P0, R39, R140, 0x1 ;  /* 0x0000008c27147211 */ /* 0x000fe400078008ff */
[----:B--2---:R-:W-:Y:S01]  /*1ecf0*/  LEA R3, R31, R39, 0x1 ;  /* 0x000000271f037211 */ /* 0x004fe200078e08ff */
[----:B------:R0:W-:Y:S04]  /*1ed00*/  STG.E.U16 desc[UR8][R28.64], R21 ;  /* 0x000000151c007986 */ /* 0x0001e8000c101508 */
[----:B------:R1:W-:Y:S01]  /*1ed10*/  STG.E.U16 desc[UR8][R36.64], R9 ;  /* 0x0000000924007986 */ /* 0x0003e2000c101508 */
[----:B0-----:R-:W-:Y:S01]  /*1ed20*/  LEA.HI.X.SX32 R21, R39, R38, 0x1, P0 ;  /* 0x0000002627157211 */ /* 0x001fe200000f0eff */
[----:B------:R-:W-:Y:S01]  /*1ed30*/  IMAD R39, R31, 0x2, R3 ;  /* 0x000000021f277824 */ /* 0x000fe200078e0203 */
[----:B------:R-:W-:-:S02]  /*1ed40*/  LEA R2, P0, R3, R140, 0x1 ;  /* 0x0000008c03027211 */ /* 0x000fc400078008ff */
[----:B------:R-:W-:Y:S01]  /*1ed50*/  PRMT R29, R9, 0x7632, R29 ;  /* 0x00007632091d7816 */ /* 0x000fe2000000001d */
[----:B------:R-:W-:Y:S01]  /*1ed60*/  IMAD R53, R31, 0x2, R39 ;  /* 0x000000021f357824 */ /* 0x000fe200078e0227 */
[----:B------:R-:W-:Y:S02]  /*1ed70*/  LEA.HI.X.SX32 R3, R3, R38, 0x1, P0 ;  /* 0x0000002603037211 */ /* 0x000fe400000f0eff */
[----:B------:R-:W-:Y:S01]  /*1ed80*/  LEA R28, P0, R39, R140, 0x1 ;  /* 0x0000008c271c7211 */ /* 0x000fe200078008ff */
[----:B------:R0:W-:Y:S01]  /*1ed90*/  STG.E.U16 desc[UR8][R22.64], R29 ;  /* 0x0000001d16007986 */ /* 0x0001e2000c101508 */
[----:B-1----:R-:W-:-:S03]  /*1eda0*/  IMAD R37, R31, 0x2, R53 ;  /* 0x000000021f257824 */ /* 0x002fc600078e0235 */
[----:B------:R1:W-:Y:S01]  /*1edb0*/  STG.E.U16 desc[UR8][R20.64], R10 ;  /* 0x0000000a14007986 */ /* 0x0003e2000c101508 */
[----:B0-----:R-:W-:Y:S02]  /*1edc0*/  LEA.HI.X.SX32 R29, R39, R38, 0x1, P0 ;  /* 0x00000026271d7211 */ /* 0x001fe400000f0eff */
[----:B------:R-:W-:Y:S02]  /*1edd0*/  LEA R8, P0, R53, R140, 0x1 ;  /* 0x0000008c35087211 */ /* 0x000fe400078008ff */
[----:B------:R-:W-:Y:S01]  /*1ede0*/  PRMT R23, R10, 0x7632, R23 ;  /* 0x000076320a177816 */ /* 0x000fe20000000017 */
[----:B-1----:R-:W-:Y:S01]  /*1edf0*/  IMAD R21, R31, 0x2, R37 ;  /* 0x000000021f157824 */ /* 0x002fe200078e0225 */
[----:B------:R-:W-:Y:S02]  /*1ee00*/  LEA.HI.X.SX32 R9, R53, R38, 0x1, P0 ;  /* 0x0000002635097211 */ /* 0x000fe400000f0eff */
[C---:B------:R-:W-:Y:S01]  /*1ee10*/  LEA R22, P0, R37.reuse, R140, 0x1 ;  /* 0x0000008c25167211 */ /* 0x040fe200078008ff */
[----:B------:R0:W-:Y:S04]  /*1ee20*/  STG.E.U16 desc[UR8][R2.64], R23 ;  /* 0x0000001702007986 */ /* 0x0001e8000c101508 */
[----:B------:R1:W-:Y:S01]  /*1ee30*/  STG.E.U16 desc[UR8][R28.64], R11 ;  /* 0x0000000b1c007986 */ /* 0x0003e2000c101508 */
[----:B0-----:R-:W-:-:S02]  /*1ee40*/  LEA.HI.X.SX32 R23, R37, R38, 0x1, P0 ;  /* 0x0000002625177211 */ /* 0x001fc400000f0eff */
[----:B------:R-:W-:Y:S02]  /*1ee50*/  LEA R20, P0, R21, R140, 0x1 ;  /* 0x0000008c15147211 */ /* 0x000fe400078008ff */
[----:B------:R-:W-:Y:S02]  /*1ee60*/  LEA R37, R31, R21, 0x1 ;  /* 0x000000151f257211 */ /* 0x000fe400078e08ff */
[----:B------:R-:W-:Y:S02]  /*1ee70*/  PRMT R3, R11, 0x7632, R3 ;  /* 0x000076320b037816 */ /* 0x000fe40000000003 */
[----:B------:R-:W-:Y:S01]  /*1ee80*/  LEA.HI.X.SX32 R21, R21, R38, 0x1, P0 ;  /* 0x0000002615157211 */ /* 0x000fe200000f0eff */
[----:B------:R-:W-:Y:S01]  /*1ee90*/  IMAD R39, R31, 0x2, R37 ;  /* 0x000000021f277824 */ /* 0x000fe200078e0225 */
[----:B------:R-:W-:Y:S01]  /*1eea0*/  LEA R2, P0, R37, R140, 0x1 ;  /* 0x0000008c25027211 */ /* 0x000fe200078008ff */
[----:B------:R0:W-:Y:S02]  /*1eeb0*/  STG.E.U16 desc[UR8][R8.64], R3 ;  /* 0x0000000308007986 */ /* 0x0001e4000c101508 */
[----:B-1----:R-:W-:-:S02]  /*1eec0*/  IMAD R29, R31, 0x2, R39 ;  /* 0x000000021f1d7824 */ /* 0x002fc400078e0227 */
        /* <DEDUP_REMOVED lines=8> */
[----:B------:R-:W-:Y:S01]  /*1ef50*/  STG.E.U16 desc[UR8][R2.64], R61 ;  /* 0x0000003d02007986 */ /* 0x000fe2000c101508 */
[----:B0-----:R-:W-:Y:S01]  /*1ef60*/  LEA.HI.X.SX32 R9, R29, R38, 0x1, P0 ;  /* 0x000000261d097211 */ /* 0x001fe200000f0eff */
[----:B------:R-:W-:Y:S01]  /*1ef70*/  IMAD R29, R31, 0x2, R23 ;  /* 0x000000021f1d7824 */ /* 0x000fe200078e0217 */
[----:B------:R-:W-:-:S02]  /*1ef80*/  LEA R22, P0, R23, R140, 0x1 ;  /* 0x0000008c17167211 */ /* 0x000fc400078008ff */
[----:B------:R-:W-:Y:S02]  /*1ef90*/  PRMT R21, R61, 0x7632, R21 ;  /* 0x000076323d157816 */ /* 0x000fe40000000015 */
[----:B------:R-:W-:Y:S02]  /*1efa0*/  LEA.HI.X.SX32 R23, R23, R38, 0x1, P0 ;  /* 0x0000002617177211 */ /* 0x000fe400000f0eff */
[----:B------:R-:W-:Y:S02]  /*1efb0*/  LEA R20, P0, R29, R140, 0x1 ;  /* 0x0000008c1d147211 */ /* 0x000fe400078008ff */
[----:B------:R-:W-:Y:S01]  /*1efc0*/  LEA R37, R31, R29, 0x1 ;  /* 0x0000001d1f257211 */ /* 0x000fe200078e08ff */
[----:B------:R0:W-:Y:S04]  /*1efd0*/  STG.E.U16 desc[UR8][R10.64], R21 ;  /* 0x000000150a007986 */ /* 0x0001e8000c101508 */
[----:B------:R1:W-:Y:S01]  /*1efe0*/  STG.E.U16 desc[UR8][R8.64], R62 ;  /* 0x0000003e08007986 */ /* 0x0003e2000c101508 */
[----:B0-----:R-:W-:Y:S01]  /*1eff0*/  LEA.HI.X.SX32 R21, R29, R38, 0x1, P0 ;  /* 0x000000261d157211 */ /* 0x001fe200000f0eff */
[----:B------:R-:W-:Y:S01]  /*1f000*/  IMAD R29, R31, 0x2, R37 ;  /* 0x000000021f1d7824 */ /* 0x000fe200078e0225 */
[----:B------:R-:W-:-:S02]  /*1f010*/  LEA R2, P0, R37, R140, 0x1 ;  /* 0x0000008c25027211 */ /* 0x000fc400078008ff */
        /* <DEDUP_REMOVED lines=9> */
[----:B------:R-:W-:Y:S01]  /*1f0b0*/  PRMT R23, R63, 0x7632, R23 ;  /* 0x000076323f177816 */ /* 0x000fe20000000017 */
[----:B------:R-:W-:Y:S01]  /*1f0c0*/  IMAD R37, R31, 0x2, R29 ;  /* 0x000000021f257824 */ /* 0x000fe200078e021d */
[----:B------:R-:W-:Y:S02]  /*1f0d0*/  LEA.HI.X.SX32 R9, R9, R38, 0x1, P0 ;  /* 0x0000002609097211 */ /* 0x000fe400000f0eff */
[C---:B------:R-:W-:Y:S01]  /*1f0e0*/  LEA R22, P0, R29.reuse, R140, 0x1 ;  /* 0x0000008c1d167211 */ /* 0x040fe200078008ff */
[----:B------:R0:W-:Y:S04]  /*1f0f0*/  STG.E.U16 desc[UR8][R2.64], R23 ;  /* 0x0000001702007986 */ /* 0x0001e8000c101508 */
[----:B-----5:R1:W-:Y:S01]  /*1f100*/  STG.E.U16 desc[UR8][R10.64], R68 ;  /* 0x000000440a007986 */ /* 0x0203e2000c101508 */
[----:B0-----:R-:W-:-:S02]  /*1f110*/  LEA.HI.X.SX32 R23, R29, R38, 0x1, P0 ;  /* 0x000000261d177211 */ /* 0x001fc400000f0eff */
[----:B------:R-:W-:Y:S02]  /*1f120*/  LEA R20, P0, R37, R140, 0x1 ;  /* 0x0000008c25147211 */ /* 0x000fe400078008ff */
[----:B------:R-:W-:Y:S02]  /*1f130*/  LEA R29, R31, R37, 0x1 ;  /* 0x000000251f1d7211 */ /* 0x000fe400078e08ff */
[----:B------:R-:W-:Y:S02]  /*1f140*/  PRMT R3, R68, 0x7632, R3 ;  /* 0x0000763244037816 */ /* 0x000fe40000000003 */
[----:B------:R-:W-:Y:S01]  /*1f150*/  LEA.HI.X.SX32 R21, R37, R38, 0x1, P0 ;  /* 0x0000002625157211 */ /* 0x000fe200000f0eff */
[----:B-1----:R-:W-:Y:S01]  /*1f160*/  IMAD R11, R31, 0x2, R29 ;  /* 0x000000021f0b7824 */ /* 0x002fe200078e021d */
        /* <DEDUP_REMOVED lines=11> */
[----:B------:R1:W-:Y:S01]  /*1f220*/  STG.E.U16 desc[UR8][R2.64], R70 ;  /* 0x0000004602007986 */ /* 0x0003e2000c101508 */
[----:B0-----:R-:W-:Y:S01]  /*1f230*/  LEA.HI.X.SX32 R9, R29, R38, 0x1, P0 ;  /* 0x000000261d097211 */ /* 0x001fe200000f0eff */
[----:B------:R-:W-:Y:S01]  /*1f240*/  IMAD R29, R31, 0x2, R37 ;  /* 0x000000021f1d7824 */ /* 0x000fe200078e0225 */
[----:B------:R-:W-:-:S02]  /*1f250*/  LEA R22, P0, R37, R140, 0x1 ;  /* 0x0000008c25167211 */ /* 0x000fc400078008ff */
[----:B------:R-:W-:Y:S02]  /*1f260*/  PRMT R21, R70, 0x7632, R21 ;  /* 0x0000763246157816 */ /* 0x000fe40000000015 */
[----:B------:R-:W-:Y:S02]  /*1f270*/  LEA.HI.X.SX32 R23, R37, R38, 0x1, P0 ;  /* 0x0000002625177211 */ /* 0x000fe400000f0eff */
[----:B------:R-:W-:Y:S02]  /*1f280*/  LEA R20, P0, R29, R140, 0x1 ;  /* 0x0000008c1d147211 */ /* 0x000fe400078008ff */
[----:B-1----:R-:W-:Y:S01]  /*1f290*/  LEA R3, R31, R29, 0x1 ;  /* 0x0000001d1f037211 */ /* 0x002fe200078e08ff */
        /* <DEDUP_REMOVED lines=10> */
[----:B-1----:R-:W-:-:S03]  /*1f340*/  PRMT R9, R76, 0x7632, R9 ;  /* 0x000076324c097816 */ /* 0x002fc60000000009 */
[----:B------:R1:W-:Y:S04]  /*1f350*/  STG.E.U16 desc[UR8][R20.64], R76 ;  /* 0x0000004c14007986 */ /* 0x0003e8000c101508 */
[----:B------:R2:W-:Y:S01]  /*1f360*/  STG.E.U16 desc[UR8][R2.64], R9 ;  /* 0x0000000902007986 */ /* 0x0005e2000c101508 */
[----:B0-----:R-:W-:Y:S01]  /*1f370*/  LEA.HI.X.SX32 R11, R29, R38, 0x1, P0 ;  /* 0x000000261d0b7211 */ /* 0x001fe200000f0eff */
[----:B------:R-:W-:Y:S01]  /*1f380*/  IMAD R29, R31, 0x2, R37 ;  /* 0x000000021f1d7824 */ /* 0x000fe200078e0225 */
[----:B------:R-:W-:-:S03]  /*1f390*/  LEA R8, P0, R37, R140, 0x1 ;  /* 0x0000008c25087211 */ /* 0x000fc600078008ff */
[----:B-1----:R-:W-:Y:S01]  /*1f3a0*/  IMAD R21, R31, 0x2, R29 ;  /* 0x000000021f157824 */ /* 0x002fe200078e021d */
[----:B--2---:R-:W-:Y:S02]  /*1f3b0*/  LEA.HI.X.SX32 R9, R37, R38, 0x1, P0 ;  /* 0x0000002625097211 */ /* 0x004fe400000f0eff */
[----:B------:R-:W-:-:S04]  /*1f3c0*/  LEA R22, P0, R29, R140, 0x1 ;  /* 0x0000008c1d167211 */ /* 0x000fc800078008ff */
[----:B------:R-:W-:Y:S02]  /*1f3d0*/  LEA.HI.X.SX32 R23, R29, R38, 0x1, P0 ;  /* 0x000000261d177211 */ /* 0x000fe400000f0eff */
[----:B------:R-:W-:Y:S02]  /*1f3e0*/  LEA R20, P0, R21, R140, 0x1 ;  /* 0x0000008c15147211 */ /* 0x000fe400078008ff */
[----:B------:R-:W-:Y:S02]  /*1f3f0*/  LEA R29, R31, R21, 0x1 ;  /* 0x000000151f1d7211 */ /* 0x000fe400078e08ff */
[----:B------:R-:W-:Y:S02]  /*1f400*/  PRMT R3, R77, 0x7632, R3 ;  /* 0x000076324d037816 */ /* 0x000fe40000000003 */
[----:B------:R-:W-:Y:S01]  /*1f410*/  LEA.HI.X.SX32 R21, R21, R38, 0x1, P0 ;  /* 0x0000002615157211 */ /* 0x000fe200000f0eff */
[----:B------:R-:W-:Y:S01]  /*1f420*/  IMAD R37, R31, 0x2, R29 ;  /* 0x000000021f257824 */ /* 0x000fe200078e021d */
[C---:B------:R-:W-:Y:S01]  /*1f430*/  LEA R2, P0, R29.reuse, R140, 0x1 ;  /* 0x0000008c1d027211 */ /* 0x040fe200078008ff */
[----:B------:R-:W-:Y:S04]  /*1f440*/  STG.E.U16 desc[UR8][R10.64], R77 ;  /* 0x0000004d0a007986 */ /* 0x000fe8000c101508 */
        /* <DEDUP_REMOVED lines=230> */
[----:B------:R-:W-:Y:S02]  /*202b0*/  PRMT R9, R35, 0x7632, R9 ;  /* 0x0000763223097816 */ /* 0x000fe40000000009 */
[----:B------:R-:W-:Y:S01]  /*202c0*/  LEA.HI.X.SX32 R11, R11, R38, 0x1, P0 ;  /* 0x000000260b0b7211 */ /* 0x000fe200000f0eff */
[----:B------:R-:W-:Y:S01]  /*202d0*/  IMAD R33, R31, 0x2, R29 ;  /* 0x000000021f217824 */ /* 0x000fe200078e021d */
[C---:B------:R-:W-:Y:S01]  /*202e0*/  LEA R8, P0, R29.reuse, R140, 0x1 ;  /* 0x0000008c1d087211 */ /* 0x040fe200078008ff */
[----:B------:R0:W-:Y:S03]  /*202f0*/  STG.E.U16 desc[UR8][R20.64], R9 ;  /* 0x0000000914007986 */ /* 0x0001e6000c101508 */
[----:B0-----:R-:W-:Y:S01]  /*20300*/  LEA.HI.X.SX32 R9, R29, R38, 0x1, P0 ;  /* 0x000000261d097211 */ /* 0x001fe200000f0eff */
[----:B------:R-:W-:Y:S01]  /*20310*/  IMAD R29, R31, 0x2, R33 ;  /* 0x000000021f1d7824 */ /* 0x000fe200078e0221 */
[----:B------:R-:W-:-:S04]  /*20320*/  LEA R22, P0, R33, R140, 0x1 ;  /* 0x0000008c21167211 */ /* 0x000fc800078008ff */
[----:B------:R-:W-:Y:S02]  /*20330*/  LEA R35, R31, R29, 0x1 ;  /* 0x0000001d1f237211 */ /* 0x000fe400078e08ff */
[----:B------:R-:W-:Y:S02]  /*20340*/  LEA.HI.X.SX32 R23, R33, R38, 0x1, P0 ;  /* 0x0000002621177211 */ /* 0x000fe400000f0eff */
[----:B------:R-:W-:Y:S01]  /*20350*/  LEA R20, P0, R29, R140, 0x1 ;  /* 0x0000008c1d147211 */ /* 0x000fe200078008ff */
[----:B------:R-:W-:Y:S01]  /*20360*/  IMAD R33, R31, 0x2, R35 ;  /* 0x000000021f217824 */ /* 0x000fe200078e0223 */
[----:B------:R0:W-:Y:S02]  /*20370*/  STG.E.U16 desc[UR8][R2.64], R44 ;  /* 0x0000002c02007986 */ /* 0x0001e4000c101508 */
[----:B------:R-:W-:Y:S01]  /*20380*/  LEA.HI.X.SX32 R21, R29, R38, 0x1, P0 ;  /* 0x000000261d157211 */ /* 0x000fe200000f0eff */
[----:B------:R-:W-:-:S04]  /*20390*/  IMAD R29, R31, 0x2, R33 ;  /* 0x000000021f1d7824 */ /* 0x000fc800078e0221 */
[----:B------:R-:W-:Y:S01]  /*203a0*/  IMAD R37, R31, 0x2, R29 ;  /* 0x000000021f257824 */ /* 0x000fe200078e021d */
[----:B0-----:R-:W-:Y:S02]  /*203b0*/  PRMT R3, R44, 0x7632, R3 ;  /* 0x000076322c037816 */ /* 0x001fe40000000003 */
[----:B------:R-:W-:-:S03]  /*203c0*/  LEA R2, P0, R35, R140, 0x1 ;  /* 0x0000008c23027211 */ /* 0x000fc600078008ff */
[----:B------:R0:W-:Y:S04]  /*203d0*/  STG.E.U16 desc[UR8][R10.64], R3 ;  /* 0x000000030a007986 */ /* 0x0001e8000c101508 */
[----:B------:R1:W-:Y:S01]  /*203e0*/  STG.E.U16 desc[UR8][R8.64], R45 ;  /* 0x0000002d08007986 */ /* 0x0003e2000c101508 */
[----:B0-----:R-:W-:Y:S01]  /*203f0*/  LEA.HI.X.SX32 R3, R35, R38, 0x1, P0 ;  /* 0x0000002623037211 */ /* 0x001fe200000f0eff */
[----:B------:R-:W-:Y:S01]  /*20400*/  IMAD R35, R31, 0x2, R37 ;  /* 0x000000021f237824 */ /* 0x000fe200078e0225 */
[----:B------:R-:W-:Y:S02]  /*20410*/  PRMT R11, R45, 0x7632, R11 ;  /* 0x000076322d0b7816 */ /* 0x000fe4000000000b */
[----:B------:R-:W-:Y:S02]  /*20420*/  LEA R10, P0, R33, R140, 0x1 ;  /* 0x0000008c210a7211 */ /* 0x000fe400078008ff */
[----:B------:R-:W-:Y:S01]  /*20430*/  LEA R39, R31, R35, 0x1 ;  /* 0x000000231f277211 */ /* 0x000fe200078e08ff */
[----:B------:R0:W-:Y:S01]  /*20440*/  STG.E.U16 desc[UR8][R22.64], R11 ;  /* 0x0000000b16007986 */ /* 0x0001e2000c101508 */
[----:B-1----:R-:W-:-:S03]  /*20450*/  PRMT R9, R46, 0x7632, R9 ;  /* 0x000076322e097816 */ /* 0x002fc60000000009 */
[----:B------:R-:W-:Y:S01]  /*20460*/  STG.E.U16 desc[UR8][R20.64], R46 ;  /* 0x0000002e14007986 */ /* 0x000fe2000c101508 */
[----:B0-----:R-:W-:Y:S01]  /*20470*/  LEA.HI.X.SX32 R11, R33, R38, 0x1, P0 ;  /* 0x00000026210b7211 */ /* 0x001fe200000f0eff */
[----:B------:R-:W-:Y:S01]  /*20480*/  IMAD R33, R31, 0x2, R39 ;  /* 0x000000021f217824 */ /* 0x000fe200078e0227 */
[----:B------:R-:W-:Y:S01]  /*20490*/  LEA R8, P0, R29, R140, 0x1 ;  /* 0x0000008c1d087211 */ /* 0x000fe200078008ff */
[----:B------:R0:W-:Y:S02]  /*204a0*/  STG.E.U16 desc[UR8][R2.64], R9 ;  /* 0x0000000902007986 */ /* 0x0001e4000c101508 */
[----:B------:R-:W-:-:S04]  /*204b0*/  IMAD R45, R31, 0x2, R33 ;  /* 0x000000021f2d7824 */ /* 0x000fc800078e0221 */
[----:B------:R-:W-:Y:S01]  /*204c0*/  IMAD R53, R31, 0x2, R45 ;  /* 0x000000021f357824 */ /* 0x000fe200078e022d */
[----:B0-----:R-:W-:Y:S02]  /*204d0*/  LEA.HI.X.SX32 R9, R29, R38, 0x1, P0 ;  /* 0x000000261d097211 */ /* 0x001fe400000f0eff */
[----:B------:R-:W-:-:S04]  /*204e0*/  LEA R20, P0, R37, R140, 0x1 ;  /* 0x0000008c25147211 */ /* 0x000fc800078008ff */
[----:B------:R-:W-:Y:S01]  /*204f0*/  LEA.HI.X.SX32 R21, R37, R38, 0x1, P0 ;  /* 0x0000002625157211 */ /* 0x000fe200000f0eff */
[----:B------:R-:W-:Y:S01]  /*20500*/  IMAD R37, R31, 0x2, R53 ;  /* 0x000000021f257824 */ /* 0x000fe200078e0235 */
[----:B------:R-:W-:-:S04]  /*20510*/  LEA R22, P0, R35, R140, 0x1 ;  /* 0x0000008c23167211 */ /* 0x000fc800078008ff */
[----:B------:R-:W-:Y:S02]  /*20520*/  LEA.HI.X.SX32 R23, R35, R38, 0x1, P0 ;  /* 0x0000002623177211 */ /* 0x000fe400000f0eff */
[----:B------:R-:W-:Y:S02]  /*20530*/  LEA R35, R31, R37, 0x1 ;  /* 0x000000251f237211 */ /* 0x000fe400078e08ff */
[----:B------:R-:W-:Y:S01]  /*20540*/  PRMT R3, R47, 0x7632, R3 ;  /* 0x000076322f037816 */ /* 0x000fe20000000003 */
[----:B------:R0:W-:Y:S01]  /*20550*/  STG.E.U16 desc[UR8][R10.64], R47 ;  /* 0x0000002f0a007986 */ /* 0x0001e2000c101508 */
[----:B------:R-:W-:-:S03]  /*20560*/  LEA R2, P0, R39, R140, 0x1 ;  /* 0x0000008c27027211 */ /* 0x000fc600078008ff */
[----:B------:R1:W-:Y:S01]  /*20570*/  STG.E.U16 desc[UR8][R8.64], R3 ;  /* 0x0000000308007986 */ /* 0x0003e2000c101508 */
[----:B------:R-:W-:Y:S01]  /*20580*/  PRMT R29, R48, 0x7632, R29 ;  /* 0x00007632301d7816 */ /* 0x000fe2000000001d */
[----:B0-----:R-:W-:Y:S01]  /*20590*/  IMAD R47, R31, 0x2, R35 ;  /* 0x000000021f2f7824 */ /* 0x001fe200078e0223 */
[----:B-1----:R-:W-:-:S03]  /*205a0*/  LEA.HI.X.SX32 R3, R39, R38, 0x1, P0 ;  /* 0x0000002627037211 */ /* 0x002fc600000f0eff */
[----:B------:R-:W-:Y:S01]  /*205b0*/  IMAD R39, R31, 0x2, R47 ;  /* 0x000000021f277824 */ /* 0x000fe200078e022f */
[----:B------:R-:W-:Y:S01]  /*205c0*/  LEA R28, P0, R33, R140, 0x1 ;  /* 0x0000008c211c7211 */ /* 0x000fe200078008ff */
[----:B------:R-:W-:Y:S02]  /*205d0*/  STG.E.U16 desc[UR8][R20.64], R48 ;  /* 0x0000003014007986 */ /* 0x000fe4000c101508 */
[C---:B------:R-:W-:Y:S02]  /*205e0*/  IMAD R55, R31.reuse, 0x2, R39 ;  /* 0x000000021f377824 */ /* 0x040fe400078e0227 */
[----:B------:R0:W-:Y:S02]  /*205f0*/  STG.E.U16 desc[UR8][R22.64], R29 ;  /* 0x0000001d16007986 */ /* 0x0001e4000c101508 */
[----:B------:R-:W-:Y:S02]  /*20600*/  IMAD R57, R31, 0x2, R55 ;  /* 0x000000021f397824 */ /* 0x000fe400078e0237 */
[----:B------:R-:W1:Y:S01]  /*20610*/  LDS.128 R8, [R238] ;  /* 0x00000000ee087984 */ /* 0x000e620000000c00 */
[----:B0-----:R-:W-:-:S02]  /*20620*/  LEA.HI.X.SX32 R29, R33, R38, 0x1, P0 ;  /* 0x00000026211d7211 */ /* 0x001fc400000f0eff */
[----:B------:R-:W-:-:S04]  /*20630*/  LEA R32, P0, R45, R140, 0x1 ;  /* 0x0000008c2d207211 */ /* 0x000fc800078008ff */
[----:B------:R-:W-:Y:S02]  /*20640*/  LEA.HI.X.SX32 R33, R45, R38, 0x1, P0 ;  /* 0x000000262d217211 */ /* 0x000fe400000f0eff */
[----:B------:R-:W-:Y:S02]  /*20650*/  LEA R20, P0, R53, R140, 0x1 ;  /* 0x0000008c35147211 */ /* 0x000fe400078008ff */
[----:B------:R-:W-:Y:S02]  /*20660*/  LEA R45, R31, R57, 0x1 ;  /* 0x000000391f2d7211 */ /* 0x000fe400078e08ff */
[----:B------:R-:W-:Y:S01]  /*20670*/  LEA.HI.X.SX32 R21, R53, R38, 0x1, P0 ;  /* 0x0000002635157211 */ /* 0x000fe200000f0eff */
[----:B------:R0:W-:Y:S02]  /*20680*/  STG.E.U16 desc[UR8][R2.64], R49 ;  /* 0x0000003102007986 */ /* 0x0001e4000c101508 */
[----:B------:R-:W-:Y:S01]  /*20690*/  IMAD R53, R31, 0x2, R45 ;  /* 0x000000021f357824 */ /* 0x000fe200078e022d */
[----:B------:R-:W-:-:S02]  /*206a0*/  PRMT R23, R50, 0x7632, R23 ;  /* 0x0000763232177816 */ /* 0x000fc40000000017 */
[-C--:B------:R-:W-:Y:S02]  /*206b0*/  LEA R22, P1, R35, R140.reuse, 0x1 ;  /* 0x0000008c23167211 */ /* 0x080fe400078208ff */
[----:B0-----:R-:W-:Y:S01]  /*206c0*/  PRMT R3, R49, 0x7632, R3 ;  /* 0x0000763231037816 */ /* 0x001fe20000000003 */
[----:B------:R-:W-:Y:S01]  /*206d0*/  IMAD R49, R31, 0x2, R53 ;  /* 0x000000021f317824 */ /* 0x000fe200078e0235 */
[----:B------:R-:W-:-:S03]  /*206e0*/  LEA R2, P0, R37, R140, 0x1 ;  /* 0x0000008c25027211 */ /* 0x000fc600078008ff */
[----:B------:R0:W-:Y:S01]  /*206f0*/  STG.E.U16 desc[UR8][R28.64], R3 ;  /* 0x000000031c007986 */ /* 0x0001e2000c101508 */
[----:B------:R-:W-:-:S03]  /*20700*/  IMAD R59, R31, 0x2, R49 ;  /* 0x000000021f3b7824 */ /* 0x000fc600078e0231 */
[----:B------:R-:W-:Y:S04]  /*20710*/  STG.E.U16 desc[UR8][R32.64], R50 ;  /* 0x0000003220007986 */ /* 0x000fe8000c101508 */
[----:B------:R2:W-:Y:S01]  /*20720*/  STG.E.U16 desc[UR8][R20.64], R23 ;  /* 0x0000001714007986 */ /* 0x0005e2000c101508 */
[----:B0-----:R-:W-:Y:S02]  /*20730*/  LEA.HI.X.SX32 R3, R37, R38, 0x1, P0 ;  /* 0x0000002625037211 */ /* 0x001fe400000f0eff */
[----:B------:R-:W-:Y:S02]  /*20740*/  LEA R28, P0, R47, R140, 0x1 ;  /* 0x0000008c2f1c7211 */ /* 0x000fe400078008ff */
[----:B--2---:R-:W-:Y:S01]  /*20750*/  LEA.HI.X.SX32 R23, R35, R38, 0x1, P1 ;  /* 0x0000002623177211 */ /* 0x004fe200008f0eff */
[----:B------:R-:W-:Y:S01]  /*20760*/  IMAD R35, R31, 0x2, R59 ;  /* 0x000000021f237824 */ /* 0x000fe200078e023b */
[----:B------:R-:W-:-:S04]  /*20770*/  PRMT R21, R51, 0x7632, R21 ;  /* 0x0000763233157816 */ /* 0x000fc80000000015 */
[----:B------:R-:W-:Y:S02]  /*20780*/  LEA R37, R31, R35, 0x1 ;  /* 0x000000231f257211 */ /* 0x000fe400078e08ff */
[----:B------:R-:W-:Y:S02]  /*20790*/  LEA.HI.X.SX32 R29, R47, R38, 0x1, P0 ;  /* 0x000000262f1d7211 */ /* 0x000fe400000f0eff */
[----:B------:R-:W-:Y:S01]  /*207a0*/  LEA R20, P0, R39, R140, 0x1 ;  /* 0x0000008c27147211 */ /* 0x000fe200078008ff */
[----:B------:R-:W-:Y:S01]  /*207b0*/  IMAD R47, R31, 0x2, R37 ;  /* 0x000000021f2f7824 */ /* 0x000fe200078e0225 */
[----:B------:R-:W-:Y:S04]  /*207c0*/  STG.E.U16 desc[UR8][R2.64], R51 ;  /* 0x0000003302007986 */ /* 0x000fe8000c101508 */
[----:B------:R0:W-:Y:S02]  /*207d0*/  STG.E.U16 desc[UR8][R22.64], R21 ;  /* 0x0000001516007986 */ /* 0x0001e4000c101508 */
[----:B0-----:R-:W-:Y:S01]  /*207e0*/  LEA.HI.X.SX32 R21, R39, R38, 0x1, P0 ;  /* 0x0000002627157211 */ /* 0x001fe200000f0eff */
[----:B------:R-:W-:Y:S01]  /*207f0*/  IMAD R39, R31, 0x2, R47 ;  /* 0x000000021f277824 */ /* 0x000fe200078e022f */
[----:B------:R-:W-:-:S03]  /*20800*/  LEA R32, P0, R55, R140, 0x1 ;  /* 0x0000008c37207211 */ /* 0x000fc600078008ff */
[----:B------:R-:W-:Y:S01]  /*20810*/  IMAD R51, R31, 0x2, R39 ;  /* 0x000000021f337824 */ /* 0x000fe200078e0227 */
[----:B-1----:R-:W-:Y:S02]  /*20820*/  PRMT R3, R8, 0x7632, R3 ;  /* 0x0000763208037816 */ /* 0x002fe40000000003 */
[----:B------:R-:W-:Y:S01]  /*20830*/  LEA.HI.X.SX32 R33, R55, R38, 0x1, P0 ;  /* 0x0000002637217211 */ /* 0x000fe200000f0eff */
[----:B------:R-:W-:Y:S01]  /*20840*/  IMAD R55, R31, 0x2, R51 ;  /* 0x000000021f377824 */ /* 0x000fe200078e0233 */
[C---:B------:R-:W-:Y:S01]  /*20850*/  LEA R2, P0, R57.reuse, R140, 0x1 ;  /* 0x0000008c39027211 */ /* 0x040fe200078008ff */
[----:B------:R-:W-:Y:S04]  /*20860*/  STG.E.U16 desc[UR8][R28.64], R8 ;  /* 0x000000081c007986 */ /* 0x000fe8000c101508 */
[----:B------:R0:W-:Y:S02]  /*20870*/  STG.E.U16 desc[UR8][R20.64], R3 ;  /* 0x0000000314007986 */ /* 0x0001e4000c101508 */
[----:B0-----:R-:W-:-:S02]  /*20880*/  LEA.HI.X.SX32 R3, R57, R38, 0x1, P0 ;  /* 0x0000002639037211 */ /* 0x001fc400000f0eff */
[----:B------:R-:W-:Y:S02]  /*20890*/  LEA R57, R31, R55, 0x1 ;  /* 0x000000371f397211 */ /* 0x000fe400078e08ff */
[----:B------:R-:W-:-:S03]  /*208a0*/  LEA R22, P0, R45, R140, 0x1 ;  /* 0x0000008c2d167211 */ /* 0x000fc600078008ff */
[----:B------:R-:W-:Y:S01]  /*208b0*/  IMAD R61, R31, 0x2, R57 ;  /* 0x000000021f3d7824 */ /* 0x000fe200078e0239 */
[----:B------:R-:W-:Y:S02]  /*208c0*/  LEA.HI.X.SX32 R23, R45, R38, 0x1, P0 ;  /* 0x000000262d177211 */ /* 0x000fe400000f0eff */
[----:B------:R-:W-:Y:S01]  /*208d0*/  LEA R28, P0, R53, R140, 0x1 ;  /* 0x0000008c351c7211 */ /* 0x000fe200078008ff */
[----:B------:R-:W-:-:S03]  /*208e0*/  IMAD R45, R31, 0x2, R61 ;  /* 0x000000021f2d7824 */ /* 0x000fc600078e023d */
[----:B------:R-:W-:Y:S01]  /*208f0*/  LEA.HI.X.SX32 R29, R53, R38, 0x1, P0 ;  /* 0x00000026351d7211 */ /* 0x000fe200000f0eff */
[----:B------:R-:W-:Y:S01]  /*20900*/  IMAD R53, R31, 0x2, R45 ;  /* 0x000000021f357824 */ /* 0x000fe200078e022d */
[----:B------:R0:W-:Y:S01]  /*20910*/  STG.E.U16 desc[UR8][R32.64], R9 ;  /* 0x0000000920007986 */ /* 0x0001e2000c101508 */
[----:B------:R-:W-:Y:S02]  /*20920*/  PRMT R21, R9, 0x7632, R21 ;  /* 0x0000763209157816 */ /* 0x000fe40000000015 */
[----:B------:R-:W-:Y:S01]  /*20930*/  LEA R8, P0, R49, R140, 0x1 ;  /* 0x0000008c31087211 */ /* 0x000fe200078008ff */
[C---:B0-----:R-:W-:Y:S02]  /*20940*/  IMAD R33, R31.reuse, 0x2, R53 ;  /* 0x000000021f217824 */ /* 0x041fe400078e0235 */
[----:B------:R0:W-:Y:S03]  /*20950*/  STG.E.U16 desc[UR8][R2.64], R21 ;  /* 0x0000001502007986 */ /* 0x0001e6000c101508 */
[----:B------:R-:W-:-:S02]  /*20960*/  LEA R63, R31, R33, 0x1 ;  /* 0x000000211f3f7211 */ /* 0x000fc400078e08ff */
[----:B------:R-:W-:Y:S02]  /*20970*/  LEA R20, P1, R59, R140, 0x1 ;  /* 0x0000008c3b147211 */ /* 0x000fe400078208ff */
[----:B------:R-:W-:Y:S01]  /*20980*/  LEA.HI.X.SX32 R9, R49, R38, 0x1, P0 ;  /* 0x0000002631097211 */ /* 0x000fe200000f0eff */
[----:B------:R-:W-:Y:S01]  /*20990*/  IMAD R49, R31, 0x2, R63 ;  /* 0x000000021f317824 */ /* 0x000fe200078e023f */
[----:B0-----:R-:W-:Y:S02]  /*209a0*/  PRMT R3, R10, 0x7632, R3 ;  /* 0x000076320a037816 */ /* 0x001fe40000000003 */
[----:B------:R-:W-:Y:S01]  /*209b0*/  LEA R2, P0, R35, R140, 0x1 ;  /* 0x0000008c23027211 */ /* 0x000fe200078008ff */
[----:B------:R0:W-:Y:S01]  /*209c0*/  STG.E.U16 desc[UR8][R22.64], R10 ;  /* 0x0000000a16007986 */ /* 0x0001e2000c101508 */
[----:B------:R-:W-:Y:S01]  /*209d0*/  LEA.HI.X.SX32 R21, R59, R38, 0x1, P1 ;  /* 0x000000263b157211 */ /* 0x000fe200008f0eff */
[----:B------:R-:W-:Y:S02]  /*209e0*/  IMAD R59, R31, 0x2, R49 ;  /* 0x000000021f3b7824 */ /* 0x000fe400078e0231 */
[----:B------:R1:W-:Y:S04]  /*209f0*/  STG.E.U16 desc[UR8][R28.64], R3 ;  /* 0x000000031c007986 */ /* 0x0003e8000c101508 */
[----:B------:R-:W-:Y:S01]  /*20a00*/  STG.E.U16 desc[UR8][R8.64], R11 ;  /* 0x0000000b08007986 */ /* 0x000fe2000c101508 */
[----:B0-----:R-:W-:-:S02]  /*20a10*/  PRMT R23, R11, 0x7632, R23 ;  /* 0x000076320b177816 */ /* 0x001fc40000000017 */
[----:B-1----:R-:W-:Y:S01]  /*20a20*/  LEA.HI.X.SX32 R3, R35, R38, 0x1, P0 ;  /* 0x0000002623037211 */ /* 0x002fe200000f0eff */
        /* <DEDUP_REMOVED lines=9> */
[----:B------:R-:W-:-:S03]  /*20ac0*/  IMAD R47, R31, 0x2, R69 ;  /* 0x000000021f2f7824 */ /* 0x000fc600078e0245 */
[----:B------:R-:W-:Y:S01]  /*20ad0*/  LEA.HI.X.SX32 R9, R39, R38, 0x1, P0 ;  /* 0x0000002627097211 */ /* 0x000fe200000f0eff */
[----:B------:R-:W-:Y:S01]  /*20ae0*/  IMAD R39, R31, 0x2, R47 ;  /* 0x000000021f277824 */ /* 0x000fe200078e022f */
[----:B------:R-:W-:Y:S01]  /*20af0*/  LEA R10, P0, R51, R140, 0x1 ;  /* 0x0000008c330a7211 */ /* 0x000fe200078008ff */
[----:B------:R0:W-:Y:S02]  /*20b00*/  STG.E.U16 desc[UR8][R2.64], R248 ;  /* 0x000000f802007986 */ /* 0x0001e4000c101508 */
[----:B------:R-:W-:Y:S01]  /*20b10*/  IMAD R71, R31, 0x2, R39 ;  /* 0x000000021f477824 */ /* 0x000fe200078e0227 */
[----:B------:R-:W-:-:S03]  /*20b20*/  LEA.HI.X.SX32 R11, R51, R38, 0x1, P0 ;  /* 0x00000026330b7211 */ /* 0x000fc600000f0eff */
[----:B------:R-:W-:Y:S01]  /*20b30*/  IMAD R51, R31, 0x2, R71 ;  /* 0x000000021f337824 */ /* 0x000fe200078e0247 */
[----:B0-----:R-:W-:Y:S02]  /*20b40*/  PRMT R3, R248, 0x7632, R3 ;  /* 0x00007632f8037816 */ /* 0x001fe40000000003 */
[----:B------:R-:W-:-:S03]  /*20b50*/  LEA R2, P0, R55, R140, 0x1 ;  /* 0x0000008c37027211 */ /* 0x000fc600078008ff */
[----:B------:R0:W-:Y:S01]  /*20b60*/  STG.E.U16 desc[UR8][R22.64], R3 ;  /* 0x0000000316007986 */ /* 0x0001e2000c101508 */
[----:B------:R-:W-:-:S03]  /*20b70*/  PRMT R21, R249, 0x7632, R21 ;  /* 0x00007632f9157816 */ /* 0x000fc60000000015 */
[----:B------:R1:W-:Y:S01]  /*20b80*/  STG.E.U16 desc[UR8][R28.64], R249 ;  /* 0x000000f91c007986 */ /* 0x0003e2000c101508 */
[----:B0-----:R-:W-:Y:S02]  /*20b90*/  LEA.HI.X.SX32 R3, R55, R38, 0x1, P0 ;  /* 0x0000002637037211 */ /* 0x001fe400000f0eff */
[----:B------:R-:W-:Y:S02]  /*20ba0*/  LEA R55, R31, R51, 0x1 ;  /* 0x000000331f377211 */ /* 0x000fe400078e08ff */
[----:B------:R-:W-:-:S03]  /*20bb0*/  LEA R20, P0, R57, R140, 0x1 ;  /* 0x0000008c39147211 */ /* 0x000fc600078008ff */
[C---:B-1----:R-:W-:Y:S01]  /*20bc0*/  IMAD R29, R31.reuse, 0x2, R55 ;  /* 0x000000021f1d7824 */ /* 0x042fe200078e0237 */
[----:B------:R0:W-:Y:S03]  /*20bd0*/  STG.E.U16 desc[UR8][R8.64], R21 ;  /* 0x0000001508007986 */ /* 0x0001e6000c101508 */
[----:B------:R-:W-:Y:S01]  /*20be0*/  IMAD R77, R31, 0x2, R29 ;  /* 0x000000021f4d7824 */ /* 0x000fe200078e021d */
[C---:B------:R-:W-:Y:S01]  /*20bf0*/  LEA R22, P1, R61.reuse, R140, 0x1 ;  /* 0x0000008c3d167211 */ /* 0x040fe200078208ff */
[----:B------:R1:W-:Y:S03]  /*20c00*/  STG.E.U16 desc[UR8][R10.64], R250 ;  /* 0x000000fa0a007986 */ /* 0x0003e6000c101508 */
[-C--:B------:R-:W-:Y:S02]  /*20c10*/  LEA.HI.X.SX32 R23, R61, R38.reuse, 0x1, P1 ;  /* 0x000000263d177211 */ /* 0x080fe400008f0eff */
[----:B0-----:R-:W-:Y:S01]  /*20c20*/  LEA.HI.X.SX32 R21, R57, R38, 0x1, P0 ;  /* 0x0000002639157211 */ /* 0x001fe200000f0eff */
[----:B------:R-:W-:Y:S01]  /*20c30*/  IMAD R57, R31, 0x2, R77 ;  /* 0x000000021f397824 */ /* 0x000fe200078e024d */
[----:B------:R-:W-:-:S02]  /*20c40*/  PRMT R9, R250, 0x7632, R9 ;  /* 0x00007632fa097816 */ /* 0x000fc40000000009 */
[----:B------:R-:W-:Y:S01]  /*20c50*/  LEA R8, P0, R45, R140, 0x1 ;  /* 0x0000008c2d087211 */ /* 0x000fe200078008ff */
[----:B------:R-:W-:Y:S02]  /*20c60*/  IMAD R61, R31, 0x2, R57 ;  /* 0x000000021f3d7824 */ /* 0x000fe400078e0239 */
[----:B------:R0:W-:Y:S01]  /*20c70*/  STG.E.U16 desc[UR8][R2.64], R9 ;  /* 0x0000000902007986 */ /* 0x0001e2000c101508 */
[----:B-1----:R-:W-:Y:S02]  /*20c80*/  PRMT R11, R251, 0x7632, R11 ;  /* 0x00007632fb0b7816 */ /* 0x002fe4000000000b */
[----:B0-----:R-:W-:Y:S02]  /*20c90*/  LEA.HI.X.SX32 R9, R45, R38, 0x1, P0 ;  /* 0x000000262d097211 */ /* 0x001fe400000f0eff */
[----:B------:R-:W-:Y:S02]  /*20ca0*/  LEA R2, P0, R53, R140, 0x1 ;  /* 0x0000008c35027211 */ /* 0x000fe400078008ff */
[----:B------:R-:W-:-:S02]  /*20cb0*/  LEA R45, R31, R61, 0x1 ;  /* 0x0000003d1f2d7211 */ /* 0x000fc400078e08ff */
[----:B------:R-:W-:-:S03]  /*20cc0*/  LEA.HI.X.SX32 R3, R53, R38, 0x1, P0 ;  /* 0x0000002635037211 */ /* 0x000fc600000f0eff */
[----:B------:R-:W-:Y:S01]  /*20cd0*/  IMAD R53, R31, 0x2, R45 ;  /* 0x000000021f357824 */ /* 0x000fe200078e022d */
[----:B------:R-:W-:Y:S01]  /*20ce0*/  LEA R10, P0, R33, R140, 0x1 ;  /* 0x0000008c210a7211 */ /* 0x000fe200078008ff */
[----:B------:R-:W-:Y:S02]  /*20cf0*/  STG.E.U16 desc[UR8][R20.64], R251 ;  /* 0x000000fb14007986 */ /* 0x000fe4000c101508 */
[----:B------:R-:W-:Y:S02]  /*20d00*/  IMAD R79, R31, 0x2, R53 ;  /* 0x000000021f4f7824 */ /* 0x000fe400078e0235 */
[----:B------:R0:W-:Y:S02]  /*20d10*/  STG.E.U16 desc[UR8][R22.64], R11 ;  /* 0x0000000b16007986 */ /* 0x0001e4000c101508 */
[----:B0-----:R-:W-:Y:S01]  /*20d20*/  LEA.HI.X.SX32 R11, R33, R38, 0x1, P0 ;  /* 0x00000026210b7211 */ /* 0x001fe200000f0eff */
[----:B------:R-:W-:Y:S01]  /*20d30*/  IMAD R33, R31, 0x2, R79 ;  /* 0x000000021f217824 */ /* 0x000fe200078e024f */
[----:B------:R-:W-:-:S04]  /*20d40*/  LEA R20, P0, R63, R140, 0x1 ;  /* 0x0000008c3f147211 */ /* 0x000fc800078008ff */
[----:B------:R-:W-:Y:S01]  /*20d50*/  LEA.HI.X.SX32 R21, R63, R38, 0x1, P0 ;  /* 0x000000263f157211 */ /* 0x000fe200000f0eff */
[----:B------:R-:W-:Y:S01]  /*20d60*/  IMAD R63, R31, 0x2, R33 ;  /* 0x000000021f3f7824 */ /* 0x000fe200078e0221 */
[----:B------:R-:W-:Y:S01]  /*20d70*/  LEA R22, P0, R49, R140, 0x1 ;  /* 0x0000008c31167211 */ /* 0x000fe200078008ff */
[----:B------:R0:W-:Y:S03]  /*20d80*/  STG.E.U16 desc[UR8][R8.64], R204 ;  /* 0x000000cc08007986 */ /* 0x0001e6000c101508 */
[----:B------:R-:W-:Y:S02]  /*20d90*/  LEA R85, R31, R63, 0x1 ;  /* 0x0000003f1f557211 */ /* 0x000fe400078e08ff */
[----:B------:R-:W-:-:S03]  /*20da0*/  LEA.HI.X.SX32 R23, R49, R38, 0x1, P0 ;  /* 0x0000002631177211 */ /* 0x000fc600000f0eff */
[----:B------:R-:W-:Y:S01]  /*20db0*/  IMAD R49, R31, 0x2, R85 ;  /* 0x000000021f317824 */ /* 0x000fe200078e0255 */
[----:B0-----:R-:W-:Y:S02]  /*20dc0*/  PRMT R9, R204, 0x7632, R9 ;  /* 0x00007632cc097816 */ /* 0x001fe40000000009 */
[----:B------:R-:W-:-:S03]  /*20dd0*/  LEA R8, P0, R59, R140, 0x1 ;  /* 0x0000008c3b087211 */ /* 0x000fc600078008ff */
[----:B------:R0:W-:Y:S02]  /*20de0*/  STG.E.U16 desc[UR8][R2.64], R9 ;  /* 0x0000000902007986 */ /* 0x0001e4000c101508 */
[----:B0-----:R-:W-:Y:S01]  /*20df0*/  LEA.HI.X.SX32 R9, R59, R38, 0x1, P0 ;  /* 0x000000263b097211 */ /* 0x001fe200000f0eff */
[----:B------:R-:W-:Y:S01]  /*20e00*/  IMAD R59, R31, 0x2, R49 ;  /* 0x000000021f3b7824 */ /* 0x000fe200078e0231 */
[----:B------:R-:W-:-:S03]  /*20e10*/  PRMT R3, R205, 0x7632, R3 ;  /* 0x00007632cd037816 */ /* 0x000fc60000000003 */
[----:B------:R-:W-:Y:S01]  /*20e20*/  IMAD R87, R31, 0x2, R59 ;  /* 0x000000021f577824 */ /* 0x000fe200078e023b */
[----:B------:R-:W-:Y:S01]  /*20e30*/  LEA R2, P0, R35, R140, 0x1 ;  /* 0x0000008c23027211 */ /* 0x000fe200078008ff */
[----:B------:R0:W-:Y:S02]  /*20e40*/  STG.E.U16 desc[UR8][R10.64], R205 ;  /* 0x000000cd0a007986 */ /* 0x0001e4000c101508 */
[----:B------:R-:W-:Y:S02]  /*20e50*/  IMAD R97, R31, 0x2, R87 ;  /* 0x000000021f617824 */ /* 0x000fe400078e0257 */
[----:B------:R1:W-:Y:S04]  /*20e60*/  STG.E.U16 desc[UR8][R20.64], R3 ;  /* 0x0000000314007986 */ /* 0x0003e8000c101508 */
[----:B------:R-:W-:Y:S01]  /*20e70*/  STG.E.U16 desc[UR8][R22.64], R206 ;  /* 0x000000ce16007986 */ /* 0x000fe2000c101508 */
[----:B0-----:R-:W-:-:S02]  /*20e80*/  PRMT R11, R206, 0x7632, R11 ;  /* 0x00007632ce0b7816 */ /* 0x001fc4000000000b */
[----:B------:R-:W-:Y:S02]  /*20e90*/  LEA R10, P1, R37, R140, 0x1 ;  /* 0x0000008c250a7211 */ /* 0x000fe400078208ff */
[----:B-1----:R-:W-:Y:S02]  /*20ea0*/  LEA.HI.X.SX32 R3, R35, R38, 0x1, P0 ;  /* 0x0000002623037211 */ /* 0x002fe400000f0eff */
[----:B------:R-:W-:Y:S01]  /*20eb0*/  LEA R35, R31, R97, 0x1 ;  /* 0x000000611f237211 */ /* 0x000fe200078e08ff */
[----:B------:R0:W-:Y:S01]  /*20ec0*/  STG.E.U16 desc[UR8][R8.64], R11 ;  /* 0x0000000b08007986 */ /* 0x0001e2000c101508 */
[----:B------:R-:W-:-:S04]  /*20ed0*/  LEA R20, P0, R69, R140, 0x1 ;  /* 0x0000008c45147211 */ /* 0x000fc800078008ff */
[-C--:B------:R-:W-:Y:S01]  /*20ee0*/  LEA.HI.X.SX32 R21, R69, R38.reuse, 0x1, P0 ;  /* 0x0000002645157211 */ /* 0x080fe200000f0eff */
[----:B------:R1:W-:Y:S01]  /*20ef0*/  STG.E.U16 desc[UR8][R2.64], R207 ;  /* 0x000000cf02007986 */ /* 0x0003e2000c101508 */
[----:B0-----:R-:W-:Y:S01]  /*20f00*/  LEA.HI.X.SX32 R11, R37, R38, 0x1, P1 ;  /* 0x00000026250b7211 */ /* 0x001fe200008f0eff */
[----:B------:R-:W-:Y:S01]  /*20f10*/  IMAD R37, R31, 0x2, R35 ;  /* 0x000000021f257824 */ /* 0x000fe200078e0223 */
[----:B------:R-:W-:Y:S02]  /*20f20*/  PRMT R9, R207, 0x7632, R9 ;  /* 0x00007632cf097816 */ /* 0x000fe40000000009 */
[----:B------:R-:W-:Y:S01]  /*20f30*/  LEA R8, P0, R47, R140, 0x1 ;  /* 0x0000008c2f087211 */ /* 0x000fe200078008ff */
[----:B------:R-:W-:Y:S02]  /*20f40*/  IMAD R69, R31, 0x2, R37 ;  /* 0x000000021f457824 */ /* 0x000fe400078e0225 */
[----:B------:R0:W-:Y:S01]  /*20f50*/  STG.E.U16 desc[UR8][R10.64], R9 ;  /* 0x000000090a007986 */ /* 0x0001e2000c101508 */
[----:B-1----:R-:W-:-:S02]  /*20f60*/  PRMT R3, R12, 0x7632, R3 ;  /* 0x000076320c037816 */ /* 0x002fc40000000003 */
[----:B0-----:R-:W-:Y:S01]  /*20f70*/  LEA.HI.X.SX32 R9, R47, R38, 0x1, P0 ;  /* 0x000000262f097211 */ /* 0x001fe200000f0eff */
[----:B------:R-:W-:Y:S01]  /*20f80*/  IMAD R47, R31, 0x2, R69 ;  /* 0x000000021f2f7824 */ /* 0x000fe200078e0245 */
[----:B------:R-:W-:-:S03]  /*20f90*/  LEA R22, P0, R39, R140, 0x1 ;  /* 0x0000008c27167211 */ /* 0x000fc600078008ff */
[----:B------:R-:W-:Y:S01]  /*20fa0*/  IMAD R99, R31, 0x2, R47 ;  /* 0x000000021f637824 */ /* 0x000fe200078e022f */
[----:B------:R-:W-:Y:S02]  /*20fb0*/  LEA.HI.X.SX32 R23, R39, R38, 0x1, P0 ;  /* 0x0000002627177211 */ /* 0x000fe400000f0eff */
[----:B------:R-:W-:Y:S02]  /*20fc0*/  LEA R2, P0, R71, R140, 0x1 ;  /* 0x0000008c47027211 */ /* 0x000fe400078008ff */
[----:B------:R-:W-:Y:S01]  /*20fd0*/  LEA R39, R31, R99, 0x1 ;  /* 0x000000631f277211 */ /* 0x000fe200078e08ff */
[----:B------:R-:W-:Y:S04]  /*20fe0*/  STG.E.U16 desc[UR8][R20.64], R12 ;  /* 0x0000000c14007986 */ /* 0x000fe8000c101508 */
[----:B------:R0:W-:Y:S02]  /*20ff0*/  STG.E.U16 desc[UR8][R8.64], R3 ;  /* 0x0000000308007986 */ /* 0x0001e4000c101508 */
[----:B0-----:R-:W-:Y:S01]  /*21000*/  LEA.HI.X.SX32 R3, R71, R38, 0x1, P0 ;  /* 0x0000002647037211 */ /* 0x001fe200000f0eff */
[----:B------:R-:W-:Y:S01]  /*21010*/  IMAD R71, R31, 0x2, R39 ;  /* 0x000000021f477824 */ /* 0x000fe200078e0227 */
[----:B------:R-:W-:-:S03]  /*21020*/  LEA R10, P0, R51, R140, 0x1 ;  /* 0x0000008c330a7211 */ /* 0x000fc600078008ff */
[----:B------:R-:W-:Y:S01]  /*21030*/  IMAD R105, R31, 0x2, R71 ;  /* 0x000000021f697824 */ /* 0x000fe200078e0247 */
[----:B------:R-:W-:Y:S02]  /*21040*/  LEA.HI.X.SX32 R11, R51, R38, 0x1, P0 ;  /* 0x00000026330b7211 */ /* 0x000fe400000f0eff */
[----:B------:R-:W-:Y:S01]  /*21050*/  LEA R20, P0, R55, R140, 0x1 ;  /* 0x0000008c37147211 */ /* 0x000fe200078008ff */
[----:B------:R-:W-:-:S03]  /*21060*/  IMAD R51, R31, 0x2, R105 ;  /* 0x000000021f337824 */ /* 0x000fc600078e0269 */
[----:B------:R-:W-:Y:S01]  /*21070*/  LEA.HI.X.SX32 R21, R55, R38, 0x1, P0 ;  /* 0x0000002637157211 */ /* 0x000fe200000f0eff */
[----:B------:R-:W-:Y:S01]  /*21080*/  IMAD R55, R31, 0x2, R51 ;  /* 0x000000021f377824 */ /* 0x000fe200078e0233 */
[----:B------:R-:W-:-:S04]  /*21090*/  PRMT R9, R13, 0x7632, R9 ;  /* 0x000076320d097816 */ /* 0x000fc80000000009 */
[----:B------:R-:W-:Y:S02]  /*210a0*/  LEA R107, R31, R55, 0x1 ;  /* 0x000000371f6b7211 */ /* 0x000fe400078e08ff */
[-C--:B------:R-:W-:Y:S01]  /*210b0*/  LEA R12, P1, R77, R140.reuse, 0x1 ;  /* 0x0000008c4d0c7211 */ /* 0x080fe200078208ff */
[----:B------:R0:W-:Y:S02]  /*210c0*/  STG.E.U16 desc[UR8][R22.64], R13 ;  /* 0x0000000d16007986 */ /* 0x0001e4000c101508 */
[----:B------:R-:W-:Y:S01]  /*210d0*/  IMAD R109, R31, 0x2, R107 ;  /* 0x000000021f6d7824 */ /* 0x000fe200078e026b */
[----:B------:R-:W-:Y:S01]  /*210e0*/  LEA R8, P0, R29, R140, 0x1 ;  /* 0x0000008c1d087211 */ /* 0x000fe200078008ff */
[----:B------:R1:W-:Y:S01]  /*210f0*/  STG.E.U16 desc[UR8][R2.64], R9 ;  /* 0x0000000902007986 */ /* 0x0003e2000c101508 */
[----:B0-----:R-:W-:Y:S01]  /*21100*/  LEA.HI.X.SX32 R13, R77, R38, 0x1, P1 ;  /* 0x000000264d0d7211 */ /* 0x001fe200008f0eff */
[----:B------:R-:W-:Y:S01]  /*21110*/  IMAD R77, R31, 0x2, R109 ;  /* 0x000000021f4d7824 */ /* 0x000fe200078e026d */
[----:B-1----:R-:W-:-:S02]  /*21120*/  PRMT R3, R14, 0x7632, R3 ;  /* 0x000076320e037816 */ /* 0x002fc40000000003 */
[----:B------:R-:W-:Y:S01]  /*21130*/  LEA.HI.X.SX32 R9, R29, R38, 0x1, P0 ;  /* 0x000000261d097211 */ /* 0x000fe200000f0eff */
[----:B------:R-:W-:Y:S01]  /*21140*/  IMAD R111, R31, 0x2, R77 ;  /* 0x000000021f6f7824 */ /* 0x000fe200078e024d */
[----:B------:R-:W-:Y:S01]  /*21150*/  LEA R2, P0, R57, R140, 0x1 ;  /* 0x0000008c39027211 */ /* 0x000fe200078008ff */
[----:B------:R0:W-:Y:S04]  /*21160*/  STG.E.U16 desc[UR8][R10.64], R14 ;  /* 0x0000000e0a007986 */ /* 0x0001e8000c101508 */
[----:B------:R1:W-:Y:S04]  /*21170*/  STG.E.U16 desc[UR8][R20.64], R3 ;  /* 0x0000000314007986 */ /* 0x0003e8000c101508 */
[----:B------:R-:W-:Y:S01]  /*21180*/  STG.E.U16 desc[UR8][R8.64], R15 ;  /* 0x0000000f08007986 */ /* 0x000fe2000c101508 */
[----:B0-----:R-:W-:-:S02]  /*21190*/  PRMT R11, R15, 0x7632, R11 ;  /* 0x000076320f0b7816 */ /* 0x001fc4000000000b */
[----:B-1----:R-:W-:Y:S01]  /*211a0*/  LEA.HI.X.SX32 R3, R57, R38, 0x1, P0 ;  /* 0x0000002639037211 */ /* 0x002fe200000f0eff */
[----:B------:R-:W-:Y:S01]  /*211b0*/  IMAD R57, R31, 0x2, R111 ;  /* 0x000000021f397824 */ /* 0x000fe200078e026f */
[C---:B------:R-:W-:Y:S01]  /*211c0*/  LEA R10, P0, R61.reuse, R140, 0x1 ;  /* 0x0000008c3d0a7211 */ /* 0x040fe200078008ff */
[----:B------:R0:W-:Y:S03]  /*211d0*/  STG.E.U16 desc[UR8][R12.64], R11 ;  /* 0x0000000b0c007986 */ /* 0x0001e6000c101508 */
[----:B0-----:R-:W-:Y:S02]  /*211e0*/  LEA.HI.X.SX32 R11, R61, R38, 0x1, P0 ;  /* 0x000000263d0b7211 */ /* 0x001fe400000f0eff */
        /* <DEDUP_REMOVED lines=8> */
[----:B------:R-:W-:-:S03]  /*21270*/  LEA R12, P0, R79, R140, 0x1 ;  /* 0x0000008c4f0c7211 */ /* 0x000fc600078008ff */
[----:B------:R-:W-:Y:S01]  /*21280*/  IMAD R125, R31, 0x2, R53 ;  /* 0x000000021f7d7824 */ /* 0x000fe200078e0235 */
[----:B------:R0:W-:Y:S01]  /*21290*/  STG.E.U16 desc[UR8][R2.64], R4 ;  /* 0x0000000402007986 */ /* 0x0001e2000c101508 */
[----:B------:R-:W-:-:S03]  /*212a0*/  LEA.HI.X.SX32 R13, R79, R38, 0x1, P0 ;  /* 0x000000264f0d7211 */ /* 0x000fc600000f0eff */
[----:B------:R-:W-:Y:S02]  /*212b0*/  LEA R79, R31, R125, 0x1 ;  /* 0x0000007d1f4f7211 */ /* 0x000fe400078e08ff */
[----:B0-----:R-:W-:Y:S02]  /*212c0*/  PRMT R3, R4, 0x7632, R3 ;  /* 0x0000763204037816 */ /* 0x001fe40000000003 */
[----:B------:R-:W-:Y:S01]  /*212d0*/  LEA R2, P0, R33, R140, 0x1 ;  /* 0x0000008c21027211 */ /* 0x000fe200078008ff */
[C---:B------:R-:W-:Y:S02]  /*212e0*/  IMAD R127, R31.reuse, 0x2, R79 ;  /* 0x000000021f7f7824 */ /* 0x040fe400078e024f */
[----:B------:R0:W-:Y:S02]  /*212f0*/  STG.E.U16 desc[UR8][R10.64], R3 ;  /* 0x000000030a007986 */ /* 0x0001e4000c101508 */
[----:B------:R-:W-:Y:S02]  /*21300*/  IMAD R129, R31, 0x2, R127 ;  /* 0x000000021f817824 */ /* 0x000fe400078e027f */
[----:B------:R1:W-:Y:S01]  /*21310*/  STG.E.U16 desc[UR8][R20.64], R5 ;  /* 0x0000000514007986 */ /* 0x0003e2000c101508 */
[----:B0-----:R-:W-:-:S02]  /*21320*/  PRMT R11, R5, 0x7632, R11 ;  /* 0x00007632050b7816 */ /* 0x001fc4000000000b */
[----:B------:R-:W-:Y:S02]  /*21330*/  LEA.HI.X.SX32 R3, R33, R38, 0x1, P0 ;  /* 0x0000002621037211 */ /* 0x000fe400000f0eff */
[----:B------:R-:W-:Y:S01]  /*21340*/  LEA R10, P0, R63, R140, 0x1 ;  /* 0x0000008c3f0a7211 */ /* 0x000fe200078008ff */
[----:B------:R0:W-:Y:S01]  /*21350*/  STG.E.U16 desc[UR8][R8.64], R11 ;  /* 0x0000000b08007986 */ /* 0x0001e2000c101508 */
[----:B-1----:R-:W-:-:S03]  /*21360*/  PRMT R5, R6, 0x7632, R5 ;  /* 0x0000763206057816 */ /* 0x002fc60000000005 */
[----:B------:R-:W-:Y:S04]  /*21370*/  STG.E.U16 desc[UR8][R12.64], R6 ;  /* 0x000000060c007986 */ /* 0x000fe8000c101508 */
[----:B------:R1:W-:Y:S01]  /*21380*/  STG.E.U16 desc[UR8][R2.64], R5 ;  /* 0x0000000502007986 */ /* 0x0003e2000c101508 */
[----:B0-----:R-:W-:Y:S01]  /*21390*/  LEA.HI.X.SX32 R11, R63, R38, 0x1, P0 ;  /* 0x000000263f0b7211 */ /* 0x001fe200000f0eff */
[----:B------:R-:W-:Y:S01]  /*213a0*/  IMAD R63, R31, 0x2, R129 ;  /* 0x000000021f3f7824 */ /* 0x000fe200078e0281 */
[----:B------:R-:W-:-:S04]  /*213b0*/  LEA R4, P0, R85, R140, 0x1 ;  /* 0x0000008c55047211 */ /* 0x000fc800078008ff */
[----:B-1----:R-:W-:Y:S01]  /*213c0*/  LEA.HI.X.SX32 R5, R85, R38, 0x1, P0 ;  /* 0x0000002655057211 */ /* 0x002fe200000f0eff */
[----:B------:R-:W-:Y:S01]  /*213d0*/  IMAD R85, R31, 0x2, R63 ;  /* 0x000000021f557824 */ /* 0x000fe200078e023f */
[----:B------:R-:W-:-:S04]  /*213e0*/  LEA R8, P0, R49, R140, 0x1 ;  /* 0x0000008c31087211 */ /* 0x000fc800078008ff */
[----:B------:R-:W-:Y:S02]  /*213f0*/  LEA R131, R31, R85, 0x1 ;  /* 0x000000551f837211 */ /* 0x000fe400078e08ff */
[----:B------:R-:W-:-:S03]  /*21400*/  LEA.HI.X.SX32 R9, R49, R38, 0x1, P0 ;  /* 0x0000002631097211 */ /* 0x000fc600000f0eff */
[----:B------:R-:W-:Y:S01]  /*21410*/  IMAD R133, R31, 0x2, R131 ;  /* 0x000000021f857824 */ /* 0x000fe200078e0283 */
[----:B------:R-:W-:-:S03]  /*21420*/  LEA R12, P0, R59, R140, 0x1 ;  /* 0x0000008c3b0c7211 */ /* 0x000fc600078008ff */
[----:B------:R-:W-:Y:S01]  /*21430*/  IMAD R135, R31, 0x2, R133 ;  /* 0x000000021f877824 */ /* 0x000fe200078e0285 */
[----:B------:R-:W-:Y:S02]  /*21440*/  LEA.HI.X.SX32 R13, R59, R38, 0x1, P0 ;  /* 0x000000263b0d7211 */ /* 0x000fe400000f0eff */
[----:B------:R-:W-:Y:S01]  /*21450*/  LEA R14, P0, R87, R140, 0x1 ;  /* 0x0000008c570e7211 */ /* 0x000fe200078008ff */
[----:B------:R-:W-:-:S03]  /*21460*/  IMAD R137, R31, 0x2, R135 ;  /* 0x000000021f897824 */ /* 0x000fc600078e0287 */
[----:B------:R-:W-:Y:S01]  /*21470*/  LEA.HI.X.SX32 R15, R87, R38, 0x1, P0 ;  /* 0x00000026570f7211 */ /* 0x000fe200000f0eff */
[C---:B------:R-:W-:Y:S01]  /*21480*/  IMAD R87, R31.reuse, 0x2, R137 ;  /* 0x000000021f577824 */ /* 0x040fe200078e0289 */
[----:B------:R0:W-:Y:S04]  /*21490*/  STG.E.U16 desc[UR8][R10.64], R7 ;  /* 0x000000070a007986 */ /* 0x0001e8000c101508 */
[----:B------:R-:W-:Y:S02]  /*214a0*/  LEA R139, R31, R87, 0x1 ;  /* 0x000000571f8b7211 */ /* 0x000fe400078e08ff */
[----:B0-----:R-:W-:-:S04]  /*214b0*/  LEA R10, P0, R97, R140, 0x1 ;  /* 0x0000008c610a7211 */ /* 0x001fc800078008ff */
[----:B------:R-:W-:Y:S01]  /*214c0*/  LEA.HI.X.SX32 R11, R97, R38, 0x1, P0 ;  /* 0x00000026610b7211 */ /* 0x000fe200000f0eff */
[----:B------:R-:W-:-:S04]  /*214d0*/  IMAD R97, R31, 0x2, R139 ;  /* 0x000000021f617824 */ /* 0x000fc800078e028b */
[----:B------:R-:W-:Y:S01]  /*214e0*/  IMAD R141, R31, 0x2, R97 ;  /* 0x000000021f8d7824 */ /* 0x000fe200078e0261 */
[----:B------:R-:W-:-:S03]  /*214f0*/  PRMT R3, R7, 0x7632, R3 ;  /* 0x0000763207037816 */ /* 0x000fc60000000003 */
[----:B------:R-:W-:Y:S01]  /*21500*/  IMAD R143, R31, 0x2, R141 ;  /* 0x000000021f8f7824 */ /* 0x000fe200078e028d */
[----:B------:R-:W-:Y:S01]  /*21510*/  LEA R20, P1, R35, R140, 0x1 ;  /* 0x0000008c23147211 */ /* 0x000fe200078208ff */
[----:B------:R0:W-:Y:S01]  /*21520*/  STG.E.U16 desc[UR8][R4.64], R3 ;  /* 0x0000000304007986 */ /* 0x0001e2000c101508 */
[----:B------:R-:W-:Y:S01]  /*21530*/  PRMT R6, R24, 0x7632, R6 ;  /* 0x0000763218067816 */ /* 0x000fe20000000006 */
[----:B------:R-:W-:Y:S01]  /*21540*/  IMAD R145, R31, 0x2, R143 ;  /* 0x000000021f917824 */ /* 0x000fe200078e028f */
[----:B------:R-:W-:Y:S01]  /*21550*/  LEA.HI.X.SX32 R21, R35, R38, 0x1, P1 ;  /* 0x0000002623157211 */ /* 0x000fe200008f0eff */
[----:B------:R-:W-:Y:S03]  /*21560*/  STG.E.U16 desc[UR8][R8.64], R24 ;  /* 0x0000001808007986 */ /* 0x000fe6000c101508 */
[----:B------:R-:W-:Y:S01]  /*21570*/  LEA R147, R31, R145, 0x1 ;  /* 0x000000911f937211 */ /* 0x000fe200078e08ff */
[----:B------:R-:W-:Y:S01]  /*21580*/  STG.E.U16 desc[UR8][R12.64], R6 ;  /* 0x000000060c007986 */ /* 0x000fe2000c101508 */
[----:B0-----:R-:W-:-:S02]  /*21590*/  PRMT R5, R25, 0x7632, R5 ;  /* 0x0000763219057816 */ /* 0x001fc40000000005 */
[----:B------:R-:W-:Y:S01]  /*215a0*/  LEA R4, P1, R69, R140, 0x1 ;  /* 0x0000008c45047211 */ /* 0x000fe200078208ff */
[----:B------:R-:W-:Y:S01]  /*215b0*/  STG.E.U16 desc[UR8][R14.64], R25 ;  /* 0x000000190e007986 */ /* 0x000fe2000c101508 */
[----:B------:R-:W-:-:S03]  /*215c0*/  IMAD R149, R31, 0x2, R147 ;  /* 0x000000021f957824 */ /* 0x000fc600078e0293 */
[----:B------:R0:W-:Y:S02]  /*215d0*/  STG.E.U16 desc[UR8][R10.64], R5 ;  /* 0x000000050a007986 */ /* 0x0001e4000c101508 */
[----:B0-----:R-:W-:Y:S02]  /*215e0*/  LEA.HI.X.SX32 R5, R69, R38, 0x1, P1 ;  /* 0x0000002645057211 */ /* 0x001fe400008f0eff */
[----:B------:R-:W-:-:S04]  /*215f0*/  LEA R10, P1, R39, R140, 0x1 ;  /* 0x0000008c270a7211 */ /* 0x000fc800078208ff */
[----:B------:R-:W-:Y:S01]  /*21600*/  LEA.HI.X.SX32 R11, R39, R38, 0x1, P1 ;  /* 0x00000026270b7211 */ /* 0x000fe200008f0eff */
[----:B------:R-:W-:-:S04]  /*21610*/  IMAD R39, R31, 0x2, R149 ;  /* 0x000000021f277824 */ /* 0x000fc800078e0295 */
[----:B------:R-:W-:-:S04]  /*21620*/  IMAD R151, R31, 0x2, R39 ;  /* 0x000000021f977824 */ /* 0x000fc800078e0227 */
[----:B------:R-:W-:-:S05]  /*21630*/  IMAD R153, R31, 0x2, R151 ;  /* 0x000000021f997824 */ /* 0x000fca00078e0297 */
[----:B------:R-:W-:-:S05]  /*21640*/  LEA R155, R31, R153, 0x1 ;  /* 0x000000991f9b7211 */ /* 0x000fca00078e08ff */
[----:B------:R-:W-:-:S04]  /*21650*/  IMAD R157, R31, 0x2, R155 ;  /* 0x000000021f9d7824 */ /* 0x000fc800078e029b */
[----:B------:R-:W-:-:S04]  /*21660*/  IMAD R159, R31, 0x2, R157 ;  /* 0x000000021f9f7824 */ /* 0x000fc800078e029d */
[----:B------:R-:W-:Y:S01]  /*21670*/  IMAD R161, R31, 0x2, R159 ;  /* 0x000000021fa17824 */ /* 0x000fe200078e029f */
[----:B------:R-:W-:-:S03]  /*21680*/  LEA R2, P0, R37, R140, 0x1 ;  /* 0x0000008c25027211 */ /* 0x000fc600078008ff */
[----:B------:R-:W-:Y:S01]  /*21690*/  IMAD R163, R31, 0x2, R161 ;  /* 0x000000021fa37824 */ /* 0x000fe200078e02a1 */
[----:B------:R0:W-:Y:S01]  /*216a0*/  STG.E.U16 desc[UR8][R20.64], R26 ;  /* 0x0000001a14007986 */ /* 0x0001e2000c101508 */
[----:B------:R-:W-:Y:S02]  /*216b0*/  LEA R6, P2, R47, R140, 0x1 ;  /* 0x0000008c2f067211 */ /* 0x000fe400078408ff */
[----:B------:R-:W-:Y:S02]  /*216c0*/  LEA.HI.X.SX32 R3, R37, R38, 0x1, P0 ;  /* 0x0000002625037211 */ /* 0x000fe400000f0eff */
[----:B------:R-:W-:Y:S02]  /*216d0*/  LEA R165, R31, R163, 0x1 ;  /* 0x000000a31fa57211 */ /* 0x000fe400078e08ff */
[----:B------:R-:W-:Y:S02]  /*216e0*/  LEA R8, P0, R99, R140, 0x1 ;  /* 0x0000008c63087211 */ /* 0x000fe400078008ff */
[----:B------:R-:W-:-:S02]  /*216f0*/  LEA.HI.X.SX32 R7, R47, R38, 0x1, P2 ;  /* 0x000000262f077211 */ /* 0x000fc400010f0eff */
[-C--:B0-----:R-:W-:Y:S02]  /*21700*/  LEA R20, P1, R51, R140.reuse, 0x1 ;  /* 0x0000008c33147211 */ /* 0x081fe400078208ff */
[----:B------:R-:W-:Y:S02]  /*21710*/  LEA R12, P2, R71, R140, 0x1 ;  /* 0x0000008c470c7211 */ /* 0x000fe400078408ff */
[----:B------:R-:W-:Y:S01]  /*21720*/  LEA.HI.X.SX32 R21, R51, R38, 0x1, P1 ;  /* 0x0000002633157211 */ /* 0x000fe200008f0eff */
[----:B------:R-:W-:Y:S01]  /*21730*/  IMAD R167, R31, 0x2, R165 ;  /* 0x000000021fa77824 */ /* 0x000fe200078e02a5 */
[----:B------:R-:W-:Y:S02]  /*21740*/  LEA R28, P1, R109, R140, 0x1 ;  /* 0x0000008c6d1c7211 */ /* 0x000fe400078208ff */
[----:B------:R-:W-:Y:S02]  /*21750*/  LEA.HI.X.SX32 R9, R99, R38, 0x1, P0 ;  /* 0x0000002663097211 */ /* 0x000fe400000f0eff */
[----:B------:R-:W-:-:S02]  /*21760*/  LEA R14, P0, R105, R140, 0x1 ;  /* 0x0000008c690e7211 */ /* 0x000fc400078008ff */
[----:B------:R-:W-:Y:S01]  /*21770*/  LEA.HI.X.SX32 R13, R71, R38, 0x1, P2 ;  /* 0x00000026470d7211 */ /* 0x000fe200010f0eff */
[----:B------:R-:W-:Y:S01]  /*21780*/  IMAD R169, R31, 0x2, R167 ;  /* 0x000000021fa97824 */ /* 0x000fe200078e02a7 */
[----:B------:R-:W-:Y:S02]  /*21790*/  LEA R22, P2, R55, R140, 0x1 ;  /* 0x0000008c37167211 */ /* 0x000fe400078408ff */
[----:B------:R-:W-:Y:S02]  /*217a0*/  LEA.HI.X.SX32 R29, R109, R38, 0x1, P1 ;  /* 0x000000266d1d7211 */ /* 0x000fe400008f0eff */
[----:B------:R-:W-:Y:S02]  /*217b0*/  LEA R36, P1, R57, R140, 0x1 ;  /* 0x0000008c39247211 */ /* 0x000fe400078208ff */
[----:B------:R-:W-:Y:S02]  /*217c0*/  LEA.HI.X.SX32 R15, R105, R38, 0x1, P0 ;  /* 0x00000026690f7211 */ /* 0x000fe400000f0eff */
[----:B------:R-:W-:Y:S01]  /*217d0*/  LEA R24, P0, R107, R140, 0x1 ;  /* 0x0000008c6b187211 */ /* 0x000fe200078008ff */
[----:B------:R-:W-:Y:S01]  /*217e0*/  IMAD R171, R31, 0x2, R169 ;  /* 0x000000021fab7824 */ /* 0x000fe200078e02a9 */
[----:B------:R-:W-:-:S02]  /*217f0*/  LEA.HI.X.SX32 R23, R55, R38, 0x1, P2 ;  /* 0x0000002637177211 */ /* 0x000fc400010f0eff */
[----:B------:R-:W-:Y:S02]  /*21800*/  LEA R32, P2, R77, R140, 0x1 ;  /* 0x0000008c4d207211 */ /* 0x000fe400078408ff */
[----:B------:R-:W-:Y:S02]  /*21810*/  LEA.HI.X.SX32 R37, R57, R38, 0x1, P1 ;  /* 0x0000002639257211 */ /* 0x000fe400008f0eff */
[----:B------:R-:W-:Y:S02]  /*21820*/  LEA R48, P1, R119, R140, 0x1 ;  /* 0x0000008c77307211 */ /* 0x000fe400078208ff */
[----:B------:R-:W-:Y:S01]  /*21830*/  LEA.HI.X.SX32 R25, R107, R38, 0x1, P0 ;  /* 0x000000266b197211 */ /* 0x000fe200000f0eff */
[----:B------:R-:W-:Y:S01]  /*21840*/  IMAD R173, R31, 0x2, R171 ;  /* 0x000000021fad7824 */ /* 0x000fe200078e02ab */
[----:B------:R-:W-:Y:S02]  /*21850*/  LEA R34, P0, R111, R140, 0x1 ;  /* 0x0000008c6f227211 */ /* 0x000fe400078008ff */
[----:B------:R-:W-:-:S02]  /*21860*/  LEA.HI.X.SX32 R33, R77, R38, 0x1, P2 ;  /* 0x000000264d217211 */ /* 0x000fc400010f0eff */
[----:B------:R-:W-:Y:S02]  /*21870*/  LEA R44, P2, R61, R140, 0x1 ;  /* 0x0000008c3d2c7211 */ /* 0x000fe400078408ff */
[----:B------:R-:W-:Y:S02]  /*21880*/  LEA.HI.X.SX32 R49, R119, R38, 0x1, P1 ;  /* 0x0000002677317211 */ /* 0x000fe400008f0eff */
[----:B------:R-:W-:Y:S02]  /*21890*/  LEA R54, P1, R79, R140, 0x1 ;  /* 0x0000008c4f367211 */ /* 0x000fe400078208ff */
[----:B------:R-:W-:Y:S02]  /*218a0*/  LEA.HI.X.SX32 R35, R111, R38, 0x1, P0 ;  /* 0x000000266f237211 */ /* 0x000fe400000f0eff */
[----:B------:R-:W-:Y:S02]  /*218b0*/  LEA R46, P0, R117, R140, 0x1 ;  /* 0x0000008c752e7211 */ /* 0x000fe400078008ff */
[----:B------:R-:W-:-:S02]  /*218c0*/  LEA.HI.X.SX32 R45, R61, R38, 0x1, P2 ;  /* 0x000000263d2d7211 */ /* 0x000fc400010f0eff */
[----:B------:R-:W-:Y:S02]  /*218d0*/  LEA R175, R31, R173, 0x1 ;  /* 0x000000ad1faf7211 */ /* 0x000fe400078e08ff */
[----:B------:R-:W-:Y:S02]  /*218e0*/  LEA R50, P2, R53, R140, 0x1 ;  /* 0x0000008c35327211 */ /* 0x000fe400078408ff */
[----:B------:R-:W-:Y:S02]  /*218f0*/  LEA.HI.X.SX32 R55, R79, R38, 0x1, P1 ;  /* 0x000000264f377211 */ /* 0x000fe400008f0eff */
[----:B------:R-:W-:Y:S02]  /*21900*/  LEA R60, P1, R63, R140, 0x1 ;  /* 0x0000008c3f3c7211 */ /* 0x000fe400078208ff */
[----:B------:R-:W-:Y:S01]  /*21910*/  LEA.HI.X.SX32 R47, R117, R38, 0x1, P0 ;  /* 0x00000026752f7211 */ /* 0x000fe200000f0eff */
[----:B------:R-:W-:Y:S01]  /*21920*/  IMAD R177, R31, 0x2, R175 ;  /* 0x000000021fb17824 */ /* 0x000fe200078e02af */
[----:B------:R-:W-:-:S02]  /*21930*/  LEA R52, P0, R125, R140, 0x1 ;  /* 0x0000008c7d347211 */ /* 0x000fc400078008ff */
[----:B------:R-:W-:Y:S02]  /*21940*/  LEA.HI.X.SX32 R51, R53, R38, 0x1, P2 ;  /* 0x0000002635337211 */ /* 0x000fe400010f0eff */
[----:B------:R-:W-:Y:S02]  /*21950*/  LEA R56, P2, R127, R140, 0x1 ;  /* 0x0000008c7f387211 */ /* 0x000fe400078408ff */
[----:B------:R-:W-:Y:S02]  /*21960*/  LEA.HI.X.SX32 R61, R63, R38, 0x1, P1 ;  /* 0x000000263f3d7211 */ /* 0x000fe400008f0eff */
[----:B------:R-:W-:Y:S01]  /*21970*/  LEA R70, P1, R133, R140, 0x1 ;  /* 0x0000008c85467211 */ /* 0x000fe200078208ff */
[----:B------:R-:W-:Y:S01]  /*21980*/  IMAD R179, R31, 0x2, R177 ;  /* 0x000000021fb37824 */ /* 0x000fe200078e02b1 */
[----:B------:R-:W-:Y:S02]  /*21990*/  LEA.HI.X.SX32 R53, R125, R38, 0x1, P0 ;  /* 0x000000267d357211 */ /* 0x000fe400000f0eff */
[----:B------:R-:W-:-:S02]  /*219a0*/  LEA R58, P0, R129, R140, 0x1 ;  /* 0x0000008c813a7211 */ /* 0x000fc400078008ff */
[----:B------:R-:W-:Y:S02]  /*219b0*/  LEA.HI.X.SX32 R57, R127, R38, 0x1, P2 ;  /* 0x000000267f397211 */ /* 0x000fe400010f0eff */
[----:B------:R-:W-:Y:S02]  /*219c0*/  LEA R62, P2, R85, R140, 0x1 ;  /* 0x0000008c553e7211 */ /* 0x000fe400078408ff */
[----:B------:R-:W-:Y:S01]  /*219d0*/  LEA.HI.X.SX32 R71, R133, R38, 0x1, P1 ;  /* 0x0000002685477211 */ /* 0x000fe200008f0eff */
[----:B------:R-:W-:Y:S01]  /*219e0*/  IMAD R181, R31, 0x2, R179 ;  /* 0x000000021fb57824 */ /* 0x000fe200078e02b3 */
[----:B------:R-:W-:Y:S02]  /*219f0*/  LEA R84, P1, R87, R140, 0x1 ;  /* 0x0000008c57547211 */ /* 0x000fe400078208ff */
[----:B------:R-:W-:Y:S02]  /*21a00*/  LEA.HI.X.SX32 R59, R129, R38, 0x1, P0 ;  /* 0x00000026813b7211 */ /* 0x000fe400000f0eff */
[----:B------:R-:W-:-:S02]  /*21a10*/  LEA R68, P0, R131, R140, 0x1 ;  /* 0x0000008c83447211 */ /* 0x000fc400078008ff */
[-C--:B------:R-:W-:Y:S01]  /*21a20*/  LEA.HI.X.SX32 R63, R85, R38.reuse, 0x1, P2 ;  /* 0x00000026553f7211 */ /* 0x080fe200010f0eff */
[----:B------:R-:W-:Y:S01]  /*21a30*/  IMAD R183, R31, 0x2, R181 ;  /* 0x000000021fb77824 */ /* 0x000fe200078e02b5 */
[----:B------:R-:W-:Y:S02]  /*21a40*/  LEA.HI.X.SX32 R85, R87, R38, 0x1, P1 ;  /* 0x0000002657557211 */ /* 0x000fe400008f0eff */
[----:B------:R-:W-:Y:S02]  /*21a50*/  LEA R98, P1, R141, R140, 0x1 ;  /* 0x0000008c8d627211 */ /* 0x000fe400078208ff */
[----:B------:R-:W-:Y:S02]  /*21a60*/  LEA.HI.X.SX32 R69, R131, R38, 0x1, P0 ;  /* 0x0000002683457211 */ /* 0x000fe400000f0eff */
[----:B------:R-:W-:Y:S02]  /*21a70*/  LEA R78, P0, R137, R140, 0x1 ;  /* 0x0000008c894e7211 */ /* 0x000fe400078008ff */
[----:B------:R-:W-:-:S02]  /*21a80*/  LEA.HI.X.SX32 R99, R141, R38, 0x1, P1 ;  /* 0x000000268d637211 */ /* 0x000fc400008f0eff */
[----:B------:R-:W-:Y:S02]  /*21a90*/  LEA R141, R31, R183, 0x1 ;  /* 0x000000b71f8d7211 */ /* 0x000fe400078e08ff */
[----:B------:R-:W-:Y:S02]  /*21aa0*/  LEA.HI.X.SX32 R79, R137, R38, 0x1, P0 ;  /* 0x00000026894f7211 */ /* 0x000fe400000f0eff */
[----:B------:R-:W-:Y:S01]  /*21ab0*/  LEA R96, P0, R97, R140, 0x1 ;  /* 0x0000008c61607211 */ /* 0x000fe200078008ff */
[----:B------:R-:W-:-:S03]  /*21ac0*/  IMAD R185, R31, 0x2, R141 ;  /* 0x000000021fb97824 */ /* 0x000fc600078e028d */
[----:B------:R-:W-:Y:S02]  /*21ad0*/  LEA.HI.X.SX32 R97, R97, R38, 0x1, P0 ;  /* 0x0000002661617211 */ /* 0x000fe400000f0eff */
[----:B------:R-:W-:Y:S01]  /*21ae0*/  LEA R106, P0, R145, R140, 0x1 ;  /* 0x0000008c916a7211 */ /* 0x000fe200078008ff */
[----:B------:R-:W-:-:S03]  /*21af0*/  IMAD R187, R31, 0x2, R185 ;  /* 0x000000021fbb7824 */ /* 0x000fc600078e02b9 */
[----:B------:R-:W-:Y:S01]  /*21b00*/  LEA.HI.X.SX32 R107, R145, R38, 0x1, P0 ;  /* 0x00000026916b7211 */ /* 0x000fe200000f0eff */
[----:B------:R-:W-:Y:S01]  /*21b10*/  IMAD R189, R31, 0x2, R187 ;  /* 0x000000021fbd7824 */ /* 0x000fe200078e02bb */
[----:B------:R-:W-:-:S04]  /*21b20*/  LEA R116, P0, R39, R140, 0x1 ;  /* 0x0000008c27747211 */ /* 0x000fc800078008ff */
[----:B------:R-:W-:Y:S01]  /*21b30*/  LEA.HI.X.SX32 R117, R39, R38, 0x1, P0 ;  /* 0x0000002627757211 */ /* 0x000fe200000f0eff */
[----:B------:R-:W-:-:S05]  /*21b40*/  IMAD R39, R31, 0x2, R189 ;  /* 0x000000021f277824 */ /* 0x000fca00078e02bd */
[----:B------:R-:W-:Y:S02]  /*21b50*/  LEA R191, R31, R39, 0x1 ;  /* 0x000000271fbf7211 */ /* 0x000fe400078e08ff */
[----:B------:R-:W-:-:S03]  /*21b60*/  LEA R76, P2, R135, R140, 0x1 ;  /* 0x0000008c874c7211 */ /* 0x000fc600078408ff */
[----:B------:R-:W-:Y:S01]  /*21b70*/  IMAD R193, R31, 0x2, R191 ;  /* 0x000000021fc17824 */ /* 0x000fe200078e02bf */
[----:B------:R-:W-:Y:S02]  /*21b80*/  LEA.HI.X.SX32 R77, R135, R38, 0x1, P2 ;  /* 0x00000026874d7211 */ /* 0x000fe400010f0eff */
[-C--:B------:R-:W-:Y:S01]  /*21b90*/  LEA R86, P2, R139, R140.reuse, 0x1 ;  /* 0x0000008c8b567211 */ /* 0x080fe200078408ff */
[----:B------:R-:W-:Y:S01]  /*21ba0*/  IMAD R195, R31, 0x2, R193 ;  /* 0x000000021fc37824 */ /* 0x000fe200078e02c1 */
[----:B------:R-:W-:Y:S02]  /*21bb0*/  LEA R108, P1, R147, R140, 0x1 ;  /* 0x0000008c936c7211 */ /* 0x000fe400078208ff */
[----:B------:R-:W-:Y:S01]  /*21bc0*/  LEA.HI.X.SX32 R87, R139, R38, 0x1, P2 ;  /* 0x000000268b577211 */ /* 0x000fe200010f0eff */
[----:B------:R-:W-:Y:S01]  /*21bd0*/  IMAD R199, R31, 0x2, R195 ;  /* 0x000000021fc77824 */ /* 0x000fe200078e02c3 */
[----:B------:R-:W-:Y:S02]  /*21be0*/  LEA R104, P2, R143, R140, 0x1 ;  /* 0x0000008c8f687211 */ /* 0x000fe400078408ff */
[----:B------:R-:W-:Y:S01]  /*21bf0*/  LEA.HI.X.SX32 R109, R147, R38, 0x1, P1 ;  /* 0x00000026936d7211 */ /* 0x000fe200008f0eff */
[----:B------:R-:W-:Y:S01]  /*21c00*/  IMAD R201, R31, 0x2, R199 ;  /* 0x000000021fc97824 */ /* 0x000fe200078e02c7 */
[----:B------:R-:W-:-:S02]  /*21c10*/  LEA R118, P1, R151, R140, 0x1 ;  /* 0x0000008c97767211 */ /* 0x000fc400078208ff */
[----:B------:R-:W-:Y:S02]  /*21c20*/  LEA.HI.X.SX32 R105, R143, R38, 0x1, P2 ;  /* 0x000000268f697211 */ /* 0x000fe400010f0eff */
[-C--:B------:R-:W-:Y:S02]  /*21c30*/  LEA R126, P0, R155, R140.reuse, 0x1 ;  /* 0x0000008c9b7e7211 */ /* 0x080fe400078008ff */
[----:B------:R-:W-:Y:S02]  /*21c40*/  LEA R110, P2, R149, R140, 0x1 ;  /* 0x0000008c956e7211 */ /* 0x000fe400078408ff */
[----:B------:R-:W-:Y:S02]  /*21c50*/  LEA.HI.X.SX32 R119, R151, R38, 0x1, P1 ;  /* 0x0000002697777211 */ /* 0x000fe400008f0eff */
[----:B------:R-:W-:Y:S02]  /*21c60*/  LEA R128, P1, R157, R140, 0x1 ;  /* 0x0000008c9d807211 */ /* 0x000fe400078208ff */
[----:B------:R-:W-:-:S02]  /*21c70*/  LEA R203, R31, R201, 0x1 ;  /* 0x000000c91fcb7211 */ /* 0x000fc400078e08ff */
[-C--:B------:R-:W-:Y:S02]  /*21c80*/  LEA.HI.X.SX32 R127, R155, R38.reuse, 0x1, P0 ;  /* 0x000000269b7f7211 */ /* 0x080fe400000f0eff */
[----:B------:R-:W-:Y:S02]  /*21c90*/  LEA.HI.X.SX32 R111, R149, R38, 0x1, P2 ;  /* 0x00000026956f7211 */ /* 0x000fe400010f0eff */
[-C--:B------:R-:W-:Y:S02]  /*21ca0*/  LEA R132, P0, R161, R140.reuse, 0x1 ;  /* 0x0000008ca1847211 */ /* 0x080fe400078008ff */
[----:B------:R-:W-:Y:S01]  /*21cb0*/  LEA R124, P2, R153, R140, 0x1 ;  /* 0x0000008c997c7211 */ /* 0x000fe200078408ff */
[----:B------:R-:W-:Y:S01]  /*21cc0*/  IMAD R205, R31, 0x2, R203 ;  /* 0x000000021fcd7824 */ /* 0x000fe200078e02cb */
[----:B------:R-:W-:Y:S02]  /*21cd0*/  LEA.HI.X.SX32 R129, R157, R38, 0x1, P1 ;  /* 0x000000269d817211 */ /* 0x000fe400008f0eff */
[----:B------:R-:W-:-:S02]  /*21ce0*/  LEA R134, P1, R163, R140, 0x1 ;  /* 0x0000008ca3867211 */ /* 0x000fc400078208ff */
[-C--:B------:R-:W-:Y:S02]  /*21cf0*/  LEA.HI.X.SX32 R133, R161, R38.reuse, 0x1, P0 ;  /* 0x00000026a1857211 */ /* 0x080fe400000f0eff */
[----:B------:R-:W-:Y:S02]  /*21d00*/  LEA.HI.X.SX32 R125, R153, R38, 0x1, P2 ;  /* 0x00000026997d7211 */ /* 0x000fe400010f0eff */
[-C--:B------:R-:W-:Y:S01]  /*21d10*/  LEA R138, P0, R167, R140.reuse, 0x1 ;  /* 0x0000008ca78a7211 */ /* 0x080fe200078008ff */
[----:B------:R-:W-:Y:S01]  /*21d20*/  IMAD R207, R31, 0x2, R205 ;  /* 0x000000021fcf7824 */ /* 0x000fe200078e02cd */
[----:B------:R-:W-:Y:S02]  /*21d30*/  LEA R130, P2, R159, R140, 0x1 ;  /* 0x0000008c9f827211 */ /* 0x000fe400078408ff */
[----:B------:R-:W-:Y:S02]  /*21d40*/  LEA.HI.X.SX32 R135, R163, R38, 0x1, P1 ;  /* 0x00000026a3877211 */ /* 0x000fe400008f0eff */
[----:B------:R-:W-:-:S02]  /*21d50*/  LEA R142, P1, R169, R140, 0x1 ;  /* 0x0000008ca98e7211 */ /* 0x000fc400078208ff */
[-C--:B------:R-:W-:Y:S01]  /*21d60*/  LEA.HI.X.SX32 R139, R167, R38.reuse, 0x1, P0 ;  /* 0x00000026a78b7211 */ /* 0x080fe200000f0eff */
[----:B------:R-:W-:Y:S01]  /*21d70*/  IMAD R209, R31, 0x2, R207 ;  /* 0x000000021fd17824 */ /* 0x000fe200078e02cf */
[----:B------:R-:W-:Y:S02]  /*21d80*/  LEA.HI.X.SX32 R131, R159, R38, 0x1, P2 ;  /* 0x000000269f837211 */ /* 0x000fe400010f0eff */
[-C--:B------:R-:W-:Y:S02]  /*21d90*/  LEA R146, P0, R173, R140.reuse, 0x1 ;  /* 0x0000008cad927211 */ /* 0x080fe400078008ff */
[----:B------:R-:W-:Y:S02]  /*21da0*/  LEA R136, P2, R165, R140, 0x1 ;  /* 0x0000008ca5887211 */ /* 0x000fe400078408ff */
[----:B------:R-:W-:Y:S02]  /*21db0*/  LEA.HI.X.SX32 R143, R169, R38, 0x1, P1 ;  /* 0x00000026a98f7211 */ /* 0x000fe400008f0eff */
[----:B------:R-:W-:Y:S01]  /*21dc0*/  LEA R148, P1, R175, R140, 0x1 ;  /* 0x0000008caf947211 */ /* 0x000fe200078208ff */
[----:B------:R-:W-:Y:S01]  /*21dd0*/  IMAD R211, R31, 0x2, R209 ;  /* 0x000000021fd37824 */ /* 0x000fe200078e02d1 */
[----:B------:R-:W-:-:S02]  /*21de0*/  LEA.HI.X.SX32 R147, R173, R38, 0x1, P0 ;  /* 0x00000026ad937211 */ /* 0x000fc400000f0eff */
[----:B------:R-:W-:Y:S02]  /*21df0*/  LEA.HI.X.SX32 R137, R165, R38, 0x1, P2 ;  /* 0x00000026a5897211 */ /* 0x000fe400010f0eff */
[-C--:B------:R-:W-:Y:S02]  /*21e00*/  LEA R152, P0, R179, R140.reuse, 0x1 ;  /* 0x0000008cb3987211 */ /* 0x080fe400078008ff */
[----:B------:R-:W-:Y:S02]  /*21e10*/  LEA R144, P2, R171, R140, 0x1 ;  /* 0x0000008cab907211 */ /* 0x000fe400078408ff */
[----:B------:R-:W-:Y:S02]  /*21e20*/  LEA.HI.X.SX32 R149, R175, R38, 0x1, P1 ;  /* 0x00000026af957211 */ /* 0x000fe400008f0eff */
[----:B------:R-:W-:Y:S02]  /*21e30*/  LEA R154, P1, R181, R140, 0x1 ;  /* 0x0000008cb59a7211 */ /* 0x000fe400078208ff */
[----:B------:R-:W-:-:S02]  /*21e40*/  LEA.HI.X.SX32 R153, R179, R38, 0x1, P0 ;  /* 0x00000026b3997211 */ /* 0x000fc400000f0eff */
[----:B------:R-:W-:Y:S02]  /*21e50*/  LEA.HI.X.SX32 R145, R171, R38, 0x1, P2 ;  /* 0x00000026ab917211 */ /* 0x000fe400010f0eff */
[-C--:B------:R-:W-:Y:S02]  /*21e60*/  LEA R158, P0, R141, R140.reuse, 0x1 ;  /* 0x0000008c8d9e7211 */ /* 0x080fe400078008ff */
[----:B------:R-:W-:Y:S02]  /*21e70*/  LEA R213, R31, R211, 0x1 ;  /* 0x000000d31fd57211 */ /* 0x000fe400078e08ff */
[----:B------:R-:W-:Y:S02]  /*21e80*/  LEA R150, P2, R177, R140, 0x1 ;  /* 0x0000008cb1967211 */ /* 0x000fe400078408ff */
[----:B------:R-:W-:Y:S02]  /*21e90*/  LEA.HI.X.SX32 R155, R181, R38, 0x1, P1 ;  /* 0x00000026b59b7211 */ /* 0x000fe400008f0eff */
[----:B------:R-:W-:-:S02]  /*21ea0*/  LEA R160, P1, R185, R140, 0x1 ;  /* 0x0000008cb9a07211 */ /* 0x000fc400078208ff */
[-C--:B------:R-:W-:Y:S01]  /*21eb0*/  LEA.HI.X.SX32 R159, R141, R38.reuse, 0x1, P0 ;  /* 0x000000268d9f7211 */ /* 0x080fe200000f0eff */
[----:B------:R-:W-:Y:S01]  /*21ec0*/  IMAD R141, R31, 0x2, R213 ;  /* 0x000000021f8d7824 */ /* 0x000fe200078e02d5 */
[----:B------:R-:W-:Y:S02]  /*21ed0*/  LEA.HI.X.SX32 R151, R177, R38, 0x1, P2 ;  /* 0x00000026b1977211 */ /* 0x000fe400010f0eff */
[----:B------:R-:W-:Y:S02]  /*21ee0*/  LEA R156, P2, R183, R140, 0x1 ;  /* 0x0000008cb79c7211 */ /* 0x000fe400078408ff */
[----:B------:R-:W-:Y:S01]  /*21ef0*/  LEA.HI.X.SX32 R161, R185, R38, 0x1, P1 ;  /* 0x00000026b9a17211 */ /* 0x000fe200008f0eff */
[----:B------:R-:W-:Y:S01]  /*21f00*/  IMAD R215, R31, 0x2, R141 ;  /* 0x000000021fd77824 */ /* 0x000fe200078e028d */
[----:B------:R-:W-:Y:S02]  /*21f10*/  LEA R166, P1, R39, R140, 0x1 ;  /* 0x0000008c27a67211 */ /* 0x000fe400078208ff */
[----:B------:R-:W-:-:S02]  /*21f20*/  LEA.HI.X.SX32 R157, R183, R38, 0x1, P2 ;  /* 0x00000026b79d7211 */ /* 0x000fc400010f0eff */
[----:B------:R-:W-:Y:S02]  /*21f30*/  LEA R162, P2, R187, R140, 0x1 ;  /* 0x0000008cbba27211 */ /* 0x000fe400078408ff */
[-C--:B------:R-:W-:Y:S01]  /*21f40*/  LEA.HI.X.SX32 R167, R39, R38.reuse, 0x1, P1 ;  /* 0x0000002627a77211 */ /* 0x080fe200008f0eff */
[----:B------:R-:W-:Y:S01]  /*21f50*/  IMAD R39, R31, 0x2, R215 ;  /* 0x000000021f277824 */ /* 0x000fe200078e02d7 */
[----:B------:R-:W-:Y:S02]  /*21f60*/  LEA.HI.X.SX32 R163, R187, R38, 0x1, P2 ;  /* 0x00000026bba37211 */ /* 0x000fe400010f0eff */
[----:B------:R-:W-:Y:S01]  /*21f70*/  LEA R168, P2, R191, R140, 0x1 ;  /* 0x0000008cbfa87211 */ /* 0x000fe200078408ff */
[----:B------:R-:W-:-:S03]  /*21f80*/  IMAD R217, R31, 0x2, R39 ;  /* 0x000000021fd97824 */ /* 0x000fc600078e0227 */
[----:B------:R-:W-:Y:S02]  /*21f90*/  LEA.HI.X.SX32 R169, R191, R38, 0x1, P2 ;  /* 0x00000026bfa97211 */ /* 0x000fe400010f0eff */
[-C--:B------:R-:W-:Y:S02]  /*21fa0*/  LEA R174, P2, R199, R140.reuse, 0x1 ;  /* 0x0000008cc7ae7211 */ /* 0x080fe400078408ff */
[----:B------:R-:W-:Y:S02]  /*21fb0*/  LEA R219, R31, R217, 0x1 ;  /* 0x000000d91fdb7211 */ /* 0x000fe400078e08ff */
[----:B------:R-:W-:Y:S02]  /*21fc0*/  LEA R172, P1, R195, R140, 0x1 ;  /* 0x0000008cc3ac7211 */ /* 0x000fe400078208ff */
[----:B------:R-:W-:Y:S01]  /*21fd0*/  LEA.HI.X.SX32 R175, R199, R38, 0x1, P2 ;  /* 0x00000026c7af7211 */ /* 0x000fe200010f0eff */
[----:B------:R-:W-:Y:S01]  /*21fe0*/  IMAD R221, R31, 0x2, R219 ;  /* 0x000000021fdd7824 */ /* 0x000fe200078e02db */
[----:B------:R-:W-:-:S02]  /*21ff0*/  LEA R180, P2, R205, R140, 0x1 ;  /* 0x0000008ccdb47211 */ /* 0x000fc400078408ff */
[----:B------:R-:W-:Y:S02]  /*22000*/  LEA R164, P0, R189, R140, 0x1 ;  /* 0x0000008cbda47211 */ /* 0x000fe400078008ff */
[----:B------:R-:W-:Y:S02]  /*22010*/  LEA.HI.X.SX32 R173, R195, R38, 0x1, P1 ;  /* 0x00000026c3ad7211 */ /* 0x000fe400008f0eff */
[----:B------:R-:W-:Y:S02]  /*22020*/  LEA R178, P1, R203, R140, 0x1 ;  /* 0x0000008ccbb27211 */ /* 0x000fe400078208ff */
[-C--:B------:R-:W-:Y:S01]  /*22030*/  LEA.HI.X.SX32 R181, R205, R38.reuse, 0x1, P2 ;  /* 0x00000026cdb57211 */ /* 0x080fe200010f0eff */
[----:B------:R-:W-:Y:S01]  /*22040*/  IMAD R205, R31, 0x2, R221 ;  /* 0x000000021fcd7824 */ /* 0x000fe200078e02dd */
[----:B------:R-:W-:Y:S02]  /*22050*/  LEA.HI.X.SX32 R165, R189, R38, 0x1, P0 ;  /* 0x00000026bda57211 */ /* 0x000fe400000f0eff */
[----:B------:R-:W-:-:S02]  /*22060*/  LEA R170, P0, R193, R140, 0x1 ;  /* 0x0000008cc1aa7211 */ /* 0x000fc400078008ff */
[----:B------:R-:W-:Y:S01]  /*22070*/  LEA.HI.X.SX32 R179, R203, R38, 0x1, P1 ;  /* 0x00000026cbb37211 */ /* 0x000fe200008f0eff */
[----:B------:R-:W-:Y:S01]  /*22080*/  IMAD R223, R31, 0x2, R205 ;  /* 0x000000021fdf7824 */ /* 0x000fe200078e02cd */
[----:B------:R-:W-:Y:S02]  /*22090*/  LEA R184, P1, R209, R140, 0x1 ;  /* 0x0000008cd1b87211 */ /* 0x000fe400078208ff */
[----:B------:R-:W-:Y:S02]  /*220a0*/  LEA.HI.X.SX32 R171, R193, R38, 0x1, P0 ;  /* 0x00000026c1ab7211 */ /* 0x000fe400000f0eff */
[----:B------:R-:W-:Y:S02]  /*220b0*/  LEA R176, P0, R201, R140, 0x1 ;  /* 0x0000008cc9b07211 */ /* 0x000fe400078008ff */
[-C--:B------:R-:W-:Y:S01]  /*220c0*/  LEA.HI.X.SX32 R185, R209, R38.reuse, 0x1, P1 ;  /* 0x00000026d1b97211 */ /* 0x080fe200008f0eff */
[----:B------:R-:W-:Y:S01]  /*220d0*/  IMAD R209, R31, 0x2, R223 ;  /* 0x000000021fd17824 */ /* 0x000fe200078e02df */
[----:B------:R-:W-:-:S02]  /*220e0*/  LEA.HI.X.SX32 R177, R201, R38, 0x1, P0 ;  /* 0x00000026c9b17211 */ /* 0x000fc400000f0eff */
[-C--:B------:R-:W-:Y:S02]  /*220f0*/  LEA R182, P0, R207, R140.reuse, 0x1 ;  /* 0x0000008ccfb67211 */ /* 0x080fe400078008ff */
        /* <DEDUP_REMOVED lines=17> */
[-C--:B------:R-:W-:Y:S01]  /*22210*/  LEA R206, P2, R223, R140.reuse, 0x1 ;  /* 0x0000008cdfce7211 */ /* 0x080fe200078408ff */
[----:B------:R-:W-:Y:S01]  /*22220*/  IMAD R229, R31, 0x2, R39 ;  /* 0x000000021fe57824 */ /* 0x000fe200078e0227 */
[----:B------:R-:W-:Y:S02]  /*22230*/  LEA R198, P1, R217, R140, 0x1 ;  /* 0x0000008cd9c67211 */ /* 0x000fe400078208ff */
[----:B------:R-:W-:-:S02]  /*22240*/  LEA.HI.X.SX32 R207, R223, R38, 0x1, P2 ;  /* 0x00000026dfcf7211 */ /* 0x000fc400010f0eff */
[----:B------:R-:W-:Y:S02]  /*22250*/  LEA R223, R31, R229, 0x1 ;  /* 0x000000e51fdf7211 */ /* 0x000fe400078e08ff */
[----:B------:R-:W-:Y:S02]  /*22260*/  LEA.HI.X.SX32 R199, R217, R38, 0x1, P1 ;  /* 0x00000026d9c77211 */ /* 0x000fe400008f0eff */
[-C--:B------:R-:W-:Y:S02]  /*22270*/  LEA R204, P1, R205, R140.reuse, 0x1 ;  /* 0x0000008ccdcc7211 */ /* 0x080fe400078208ff */
[-C--:B------:R-:W-:Y:S01]  /*22280*/  LEA R202, P0, R221, R140.reuse, 0x1 ;  /* 0x0000008cddca7211 */ /* 0x080fe200078008ff */
[----:B------:R-:W-:Y:S01]  /*22290*/  IMAD R231, R31, 0x2, R223 ;  /* 0x000000021fe77824 */ /* 0x000fe200078e02df */
[----:B------:R-:W-:Y:S02]  /*222a0*/  LEA R214, P2, R141, R140, 0x1 ;  /* 0x0000008c8dd67211 */ /* 0x000fe400078408ff */
[----:B------:R-:W-:-:S02]  /*222b0*/  PRMT R30, R26, 0x7632, R30 ;  /* 0x000076321a1e7816 */ /* 0x000fc4000000001e */
[-C--:B------:R-:W-:Y:S02]  /*222c0*/  LEA.HI.X.SX32 R205, R205, R38.reuse, 0x1, P1 ;  /* 0x00000026cdcd7211 */ /* 0x080fe400008f0eff */
[----:B------:R-:W-:Y:S02]  /*222d0*/  LEA.HI.X.SX32 R203, R221, R38, 0x1, P0 ;  /* 0x00000026ddcb7211 */ /* 0x000fe400000f0eff */
[-C--:B------:R-:W-:Y:S02]  /*222e0*/  LEA R212, P1, R225, R140.reuse, 0x1 ;  /* 0x0000008ce1d47211 */ /* 0x080fe400078208ff */
[----:B------:R-:W-:Y:S02]  /*222f0*/  LEA R210, P0, R209, R140, 0x1 ;  /* 0x0000008cd1d27211 */ /* 0x000fe400078008ff */
[-C--:B------:R-:W-:Y:S01]  /*22300*/  LEA.HI.X.SX32 R215, R141, R38.reuse, 0x1, P2 ;  /* 0x000000268dd77211 */ /* 0x080fe200010f0eff */
[----:B------:R-:W-:Y:S01]  /*22310*/  IMAD R141, R31, 0x2, R231 ;  /* 0x000000021f8d7824 */ /* 0x000fe200078e02e7 */
[----:B------:R0:W-:Y:S01]  /*22320*/  STG.E.U16 desc[UR8][R2.64], R30 ;  /* 0x0000001e02007986 */ /* 0x0001e2000c101508 */
[----:B------:R-:W-:-:S02]  /*22330*/  LEA.HI.X.SX32 R213, R225, R38, 0x1, P1 ;  /* 0x00000026e1d57211 */ /* 0x000fc400008f0eff */
[----:B------:R-:W-:Y:S01]  /*22340*/  LEA.HI.X.SX32 R211, R209, R38, 0x1, P0 ;  /* 0x00000026d1d37211 */ /* 0x000fe200000f0eff */
[----:B------:R1:W-:Y:S01]  /*22350*/  STG.E.U16 desc[UR8][R4.64], R27 ;  /* 0x0000001b04007986 */ /* 0x0003e2000c101508 */
[----:B------:R-:W-:Y:S01]  /*22360*/  LEA R218, P1, R39, R140, 0x1 ;  /* 0x0000008c27da7211 */ /* 0x000fe200078208ff */
[----:B------:R-:W-:Y:S01]  /*22370*/  IMAD R209, R31, 0x2, R141 ;  /* 0x000000021fd17824 */ /* 0x000fe200078e028d */
[----:B0-----:R-:W-:Y:S02]  /*22380*/  PRMT R3, R27, 0x7632, R3 ;  /* 0x000076321b037816 */ /* 0x001fe40000000003 */
[----:B-1----:R-:W-:-:S03]  /*22390*/  PRMT R5, R64, 0x7632, R5 ;  /* 0x0000763240057816 */ /* 0x002fc60000000005 */
[----:B------:R0:W-:Y:S01]  /*223a0*/  STG.E.U16 desc[UR8][R6.64], R3 ;  /* 0x0000000306007986 */ /* 0x0001e2000c101508 */
[----:B------:R-:W-:Y:S01]  /*223b0*/  LEA.HI.X.SX32 R219, R39, R38, 0x1, P1 ;  /* 0x0000002627db7211 */ /* 0x000fe200008f0eff */
[----:B------:R-:W-:Y:S02]  /*223c0*/  IMAD R39, R31, 0x2, R209 ;  /* 0x000000021f277824 */ /* 0x000fe400078e02d1 */
[----:B------:R-:W-:Y:S01]  /*223d0*/  STG.E.U16 desc[UR8][R8.64], R64 ;  /* 0x0000004008007986 */ /* 0x000fe2000c101508 */
[----:B------:R-:W-:-:S03]  /*223e0*/  LEA R216, P0, R227, R140, 0x1 ;  /* 0x0000008ce3d87211 */ /* 0x000fc600078008ff */
[----:B------:R1:W-:Y:S01]  /*223f0*/  STG.E.U16 desc[UR8][R10.64], R5 ;  /* 0x000000050a007986 */ /* 0x0003e2000c101508 */
[----:B0-----:R-:W-:-:S03]  /*22400*/  PRMT R7, R65, 0x7632, R7 ;  /* 0x0000763241077816 */ /* 0x001fc60000000007 */
[----:B------:R-:W-:Y:S01]  /*22410*/  STG.E.U16 desc[UR8][R12.64], R65 ;  /* 0x000000410c007986 */ /* 0x000fe2000c101508 */
[----:B------:R-:W-:Y:S02]  /*22420*/  LEA R220, P2, R229, R140, 0x1 ;  /* 0x0000008ce5dc7211 */ /* 0x000fe400078408ff */
[----:B------:R-:W-:Y:S01]  /*22430*/  PRMT R2, R67, 0x7632, R2 ;  /* 0x0000763243027816 */ /* 0x000fe20000000002 */
[----:B------:R-:W-:Y:S01]  /*22440*/  STG.E.U16 desc[UR8][R14.64], R7 ;  /* 0x000000070e007986 */ /* 0x000fe2000c101508 */
[----:B------:R-:W-:Y:S01]  /*22450*/  LEA R233, R31, R39, 0x1 ;  /* 0x000000271fe97211 */ /* 0x000fe200078e08ff */
[----:B------:R-:W-:Y:S01]  /*22460*/  IMAD.SHL.U32 R197, R197, 0x10, RZ ;  /* 0x00000010c5c57824 */ /* 0x000fe200078e00ff */
[----:B-1----:R-:W-:Y:S01]  /*22470*/  PRMT R11, R66, 0x7632, R11 ;  /* 0x00007632420b7816 */ /* 0x002fe2000000000b */
[----:B------:R-:W-:Y:S01]  /*22480*/  STG.E.U16 desc[UR8][R20.64], R66 ;  /* 0x0000004214007986 */ /* 0x000fe2000c101508 */
[----:B------:R-:W-:Y:S01]  /*22490*/  PRMT R3, R72, 0x7632, R3 ;  /* 0x0000763248037816 */ /* 0x000fe20000000003 */
[----:B------:R-:W0:Y:S01]  /*224a0*/  LDC.64 R8, c[0x0][0x3a0] ;  /* 0x0000e800ff087b82 */ /* 0x000e220000000a00 */
[-C--:B------:R-:W-:Y:S01]  /*224b0*/  LEA.HI.X.SX32 R217, R227, R38.reuse, 0x1, P0 ;  /* 0x00000026e3d97211 */ /* 0x080fe200000f0eff */
[----:B------:R-:W-:Y:S01]  /*224c0*/  STG.E.U16 desc[UR8][R22.64], R11 ;  /* 0x0000000b16007986 */ /* 0x000fe2000c101508 */
[----:B------:R-:W-:-:S02]  /*224d0*/  LEA.HI.X.SX32 R221, R229, R38, 0x1, P2 ;  /* 0x00000026e5dd7211 */ /* 0x000fc400010f0eff */
[----:B------:R-:W-:Y:S01]  /*224e0*/  PRMT R4, R73, 0x7632, R4 ;  /* 0x0000763249047816 */ /* 0x000fe20000000004 */
[----:B------:R-:W-:Y:S01]  /*224f0*/  STG.E.U16 desc[UR8][R24.64], R67 ;  /* 0x0000004318007986 */ /* 0x000fe2000c101508 */
[-C--:B------:R-:W-:Y:S01]  /*22500*/  LEA R222, P0, R223, R140.reuse, 0x1 ;  /* 0x0000008cdfde7211 */ /* 0x080fe200078008ff */
[----:B------:R-:W-:Y:S01]  /*22510*/  IMAD R31, R31, 0x2, R233 ;  /* 0x000000021f1f7824 */ /* 0x000fe200078e02e9 */
[-C--:B------:R-:W-:Y:S01]  /*22520*/  LEA R224, P1, R231, R140.reuse, 0x1 ;  /* 0x0000008ce7e07211 */ /* 0x080fe200078208ff */
[----:B------:R1:W-:Y:S01]  /*22530*/  STG.E.U16 desc[UR8][R28.64], R2 ;  /* 0x000000021c007986 */ /* 0x0003e2000c101508 */
[----:B------:R-:W-:Y:S02]  /*22540*/  LEA R226, P2, R141, R140, 0x1 ;  /* 0x0000008c8de27211 */ /* 0x000fe400078408ff */
[----:B------:R-:W-:Y:S01]  /*22550*/  PRMT R5, R74, 0x7632, R5 ;  /* 0x000076324a057816 */ /* 0x000fe20000000005 */
[----:B------:R-:W-:Y:S01]  /*22560*/  STG.E.U16 desc[UR8][R32.64], R72 ;  /* 0x0000004820007986 */ /* 0x000fe2000c101508 */
[----:B------:R-:W-:-:S03]  /*22570*/  PRMT R26, R75, 0x7632, R26 ;  /* 0x000076324b1a7816 */ /* 0x000fc6000000001a */
[----:B------:R2:W-:Y:S01]  /*22580*/  STG.E.U16 desc[UR8][R34.64], R3 ;  /* 0x0000000322007986 */ /* 0x0005e2000c101508 */
[-C--:B------:R-:W-:Y:S02]  /*22590*/  LEA.HI.X.SX32 R223, R223, R38.reuse, 0x1, P0 ;  /* 0x00000026dfdf7211 */ /* 0x080fe400000f0eff */
[-C--:B------:R-:W-:Y:S01]  /*225a0*/  LEA.HI.X.SX32 R225, R231, R38.reuse, 0x1, P1 ;  /* 0x00000026e7e17211 */ /* 0x080fe200008f0eff */
[----:B------:R-:W-:Y:S01]  /*225b0*/  STG.E.U16 desc[UR8][R36.64], R73 ;  /* 0x0000004924007986 */ /* 0x000fe2000c101508 */
[----:B------:R-:W-:Y:S02]  /*225c0*/  LEA.HI.X.SX32 R227, R141, R38, 0x1, P2 ;  /* 0x000000268de37211 */ /* 0x000fe400010f0eff */
[-C--:B------:R-:W-:Y:S01]  /*225d0*/  LEA R228, P0, R209, R140.reuse, 0x1 ;  /* 0x0000008cd1e47211 */ /* 0x080fe200078008ff */
[----:B------:R-:W-:Y:S01]  /*225e0*/  STG.E.U16 desc[UR8][R44.64], R4 ;  /* 0x000000042c007986 */ /* 0x000fe2000c101508 */
[-C--:B------:R-:W-:Y:S02]  /*225f0*/  LEA R230, P1, R39, R140.reuse, 0x1 ;  /* 0x0000008c27e67211 */ /* 0x080fe400078208ff */
[----:B------:R-:W-:Y:S01]  /*22600*/  LEA R232, P2, R233, R140, 0x1 ;  /* 0x0000008ce9e87211 */ /* 0x000fe200078408ff */
[----:B------:R-:W-:Y:S01]  /*22610*/  STG.E.U16 desc[UR8][R46.64], R74 ;  /* 0x0000004a2e007986 */ /* 0x000fe2000c101508 */
[----:B-1----:R-:W-:-:S02]  /*22620*/  PRMT R28, R80, 0x7632, R28 ;  /* 0x00007632501c7816 */ /* 0x002fc4000000001c */
[----:B------:R-:W-:Y:S01]  /*22630*/  LEA R140, P3, R31, R140, 0x1 ;  /* 0x0000008c1f8c7211 */ /* 0x000fe200078608ff */
[----:B------:R1:W-:Y:S01]  /*22640*/  STG.E.U16 desc[UR8][R48.64], R5 ;  /* 0x0000000530007986 */ /* 0x0003e2000c101508 */
[----:B------:R-:W-:-:S03]  /*22650*/  PRMT R30, R81, 0x7632, R30 ;  /* 0x00007632511e7816 */ /* 0x000fc6000000001e */
[----:B------:R-:W-:Y:S01]  /*22660*/  STG.E.U16 desc[UR8][R50.64], R75 ;  /* 0x0000004b32007986 */ /* 0x000fe2000c101508 */
[----:B--2---:R-:W-:-:S03]  /*22670*/  PRMT R34, R82, 0x7632, R34 ;  /* 0x0000763252227816 */ /* 0x004fc60000000022 */
[----:B------:R2:W-:Y:S01]  /*22680*/  STG.E.U16 desc[UR8][R52.64], R26 ;  /* 0x0000001a34007986 */ /* 0x0005e2000c101508 */
[-C--:B------:R-:W-:Y:S02]  /*22690*/  LEA.HI.X.SX32 R229, R209, R38.reuse, 0x1, P0 ;  /* 0x00000026d1e57211 */ /* 0x080fe400000f0eff */
[-C--:B------:R-:W-:Y:S01]  /*226a0*/  LEA.HI.X.SX32 R231, R39, R38.reuse, 0x1, P1 ;  /* 0x0000002627e77211 */ /* 0x080fe200008f0eff */
[----:B------:R3:W-:Y:S01]  /*226b0*/  STG.E.U16 desc[UR8][R54.64], R80 ;  /* 0x0000005036007986 */ /* 0x0007e2000c101508 */
[-C--:B------:R-:W-:Y:S02]  /*226c0*/  LEA.HI.X.SX32 R233, R233, R38.reuse, 0x1, P2 ;  /* 0x00000026e9e97211 */ /* 0x080fe400010f0eff */
[----:B------:R-:W-:Y:S01]  /*226d0*/  LEA.HI.X.SX32 R141, R31, R38, 0x1, P3 ;  /* 0x000000261f8d7211 */ /* 0x000fe200018f0eff */
[----:B------:R-:W-:Y:S01]  /*226e0*/  STG.E.U16 desc[UR8][R56.64], R28 ;  /* 0x0000001c38007986 */ /* 0x000fe2000c101508 */
[----:B------:R-:W-:-:S03]  /*226f0*/  PRMT R38, R83, 0x7632, R38 ;  /* 0x0000763253267816 */ /* 0x000fc60000000026 */
[----:B------:R4:W-:Y:S01]  /*22700*/  STG.E.U16 desc[UR8][R58.64], R81 ;  /* 0x000000513a007986 */ /* 0x0009e2000c101508 */
[----:B------:R-:W-:-:S03]  /*22710*/  PRMT R2, R92, 0x7632, R2 ;  /* 0x000076325c027816 */ /* 0x000fc60000000002 */
[----:B------:R-:W-:Y:S01]  /*22720*/  STG.E.U16 desc[UR8][R60.64], R30 ;  /* 0x0000001e3c007986 */ /* 0x000fe2000c101508 */
[----:B-1----:R-:W-:-:S03]  /*22730*/  PRMT R48, R93, 0x7632, R48 ;  /* 0x000076325d307816 */ /* 0x002fc60000000030 */
[----:B------:R1:W-:Y:S01]  /*22740*/  STG.E.U16 desc[UR8][R62.64], R82 ;  /* 0x000000523e007986 */ /* 0x0003e2000c101508 */
[----:B--2---:R-:W-:-:S03]  /*22750*/  PRMT R52, R94, 0x7632, R52 ;  /* 0x000076325e347816 */ /* 0x004fc60000000034 */
[----:B------:R-:W-:Y:S04]  /*22760*/  STG.E.U16 desc[UR8][R68.64], R34 ;  /* 0x0000002244007986 */ /* 0x000fe8000c101508 */
[----:B------:R-:W-:Y:S01]  /*22770*/  STG.E.U16 desc[UR8][R70.64], R83 ;  /* 0x0000005346007986 */ /* 0x000fe2000c101508 */
[----:B---3--:R-:W-:-:S03]  /*22780*/  PRMT R54, R95, 0x7632, R54 ;  /* 0x000076325f367816 */ /* 0x008fc60000000036 */
[----:B------:R-:W-:Y:S04]  /*22790*/  STG.E.U16 desc[UR8][R76.64], R38 ;  /* 0x000000264c007986 */ /* 0x000fe8000c101508 */
[----:B------:R-:W-:Y:S01]  /*227a0*/  STG.E.U16 desc[UR8][R78.64], R92 ;  /* 0x0000005c4e007986 */ /* 0x000fe2000c101508 */
[----:B----4-:R-:W-:-:S03]  /*227b0*/  PRMT R58, R88, 0x7632, R58 ;  /* 0x00007632583a7816 */ /* 0x010fc6000000003a */
[----:B------:R2:W-:Y:S04]  /*227c0*/  STG.E.U16 desc[UR8][R84.64], R2 ;  /* 0x0000000254007986 */ /* 0x0005e8000c101508 */
[----:B------:R3:W-:Y:S01]  /*227d0*/  STG.E.U16 desc[UR8][R86.64], R93 ;  /* 0x0000005d56007986 */ /* 0x0007e2000c101508 */
[----:B-1----:R-:W-:-:S03]  /*227e0*/  PRMT R62, R89, 0x7632, R62 ;  /* 0x00007632593e7816 */ /* 0x002fc6000000003e */
[----:B------:R-:W-:Y:S04]  /*227f0*/  STG.E.U16 desc[UR8][R96.64], R48 ;  /* 0x0000003060007986 */ /* 0x000fe8000c101508 */
[----:B------:R-:W-:Y:S01]  /*22800*/  STG.E.U16 desc[UR8][R98.64], R94 ;  /* 0x0000005e62007986 */ /* 0x000fe2000c101508 */
[----:B------:R-:W-:Y:S01]  /*22810*/  PRMT R64, R90, 0x7632, R64 ;  /* 0x000076325a407816 */ /* 0x000fe20000000040 */
[----:B--2---:R-:W1:Y:S02]  /*22820*/  LDC R2, c[0x0][0x3ec] ;  /* 0x0000fb00ff027b82 */ /* 0x004e640000000800 */
[----:B------:R-:W-:Y:S04]  /*22830*/  STG.E.U16 desc[UR8][R104.64], R52 ;  /* 0x0000003468007986 */ /* 0x000fe8000c101508 */
[----:B------:R-:W-:Y:S01]  /*22840*/  STG.E.U16 desc[UR8][R106.64], R95 ;  /* 0x0000005f6a007986 */ /* 0x000fe2000c101508 */
[----:B------:R-:W-:-:S03]  /*22850*/  PRMT R66, R91, 0x7632, R66 ;  /* 0x000076325b427816 */ /* 0x000fc60000000042 */
[----:B------:R-:W-:Y:S04]  /*22860*/  STG.E.U16 desc[UR8][R108.64], R54 ;  /* 0x000000366c007986 */ /* 0x000fe8000c101508 */
[----:B------:R-:W-:Y:S01]  /*22870*/  STG.E.U16 desc[UR8][R110.64], R88 ;  /* 0x000000586e007986 */ /* 0x000fe2000c101508 */
[----:B------:R-:W-:-:S03]  /*22880*/  PRMT R68, R100, 0x7632, R68 ;  /* 0x0000763264447816 */ /* 0x000fc60000000044 */
[----:B------:R-:W-:Y:S04]  /*22890*/  STG.E.U16 desc[UR8][R116.64], R58 ;  /* 0x0000003a74007986 */ /* 0x000fe8000c101508 */
[----:B------:R2:W-:Y:S01]  /*228a0*/  STG.E.U16 desc[UR8][R118.64], R89 ;  /* 0x0000005976007986 */ /* 0x0005e2000c101508 */
[----:B------:R-:W-:-:S03]  /*228b0*/  PRMT R71, R101, 0x7632, R71 ;  /* 0x0000763265477816 */ /* 0x000fc60000000047 */
[----:B------:R-:W-:Y:S04]  /*228c0*/  STG.E.U16 desc[UR8][R124.64], R62 ;  /* 0x0000003e7c007986 */ /* 0x000fe8000c101508 */
[----:B------:R-:W-:Y:S04]  /*228d0*/  STG.E.U16 desc[UR8][R126.64], R90 ;  /* 0x0000005a7e007986 */ /* 0x000fe8000c101508 */
[----:B------:R-:W4:Y:S01]  /*228e0*/  LDS.128 R4, [R238+0x800] ;  /* 0x00080000ee047984 */ /* 0x000f220000000c00 */
[----:B------:R-:W-:-:S03]  /*228f0*/  PRMT R73, R102, 0x7632, R73 ;  /* 0x0000763266497816 */ /* 0x000fc60000000049 */
[----:B------:R-:W-:Y:S04]  /*22900*/  STG.E.U16 desc[UR8][R128.64], R64 ;  /* 0x0000004080007986 */ /* 0x000fe8000c101508 */
[----:B------:R5:W-:Y:S01]  /*22910*/  STG.E.U16 desc[UR8][R130.64], R91 ;  /* 0x0000005b82007986 */ /* 0x000be2000c101508 */
[----:B------:R-:W-:-:S03]  /*22920*/  PRMT R75, R103, 0x7632, R75 ;  /* 0x00007632674b7816 */ /* 0x000fc6000000004b */
[----:B------:R-:W-:Y:S04]  /*22930*/  STG.E.U16 desc[UR8][R132.64], R66 ;  /* 0x0000004284007986 */ /* 0x000fe8000c101508 */
[----:B------:R0:W-:Y:S01]  /*22940*/  STG.E.U16 desc[UR8][R134.64], R100 ;  /* 0x0000006486007986 */ /* 0x0001e2000c101508 */
        /* <DEDUP_REMOVED lines=15> */
[----:B---3--:R-:W-:-:S03]  /*22a40*/  PRMT R87, R121, 0x7632, R87 ;  /* 0x0000763279577816 */ /* 0x008fc60000000057 */
[----:B------:R-:W-:Y:S04]  /*22a50*/  STG.E.U16 desc[UR8][R158.64], R79 ;  /* 0x0000004f9e007986 */ /* 0x000fe8000c101508 */
[----:B------:R-:W-:Y:S01]  /*22a60*/  STG.E.U16 desc[UR8][R160.64], R114 ;  /* 0x00000072a0007986 */ /* 0x000fe2000c101508 */
[----:B--2---:R-:W-:-:S03]  /*22a70*/  PRMT R89, R122, 0x7632, R89 ;  /* 0x000076327a597816 */ /* 0x004fc60000000059 */
[----:B------:R-:W-:Y:S04]  /*22a80*/  STG.E.U16 desc[UR8][R162.64], R81 ;  /* 0x00000051a2007986 */ /* 0x000fe8000c101508 */
[----:B------:R2:W-:Y:S01]  /*22a90*/  STG.E.U16 desc[UR8][R164.64], R115 ;  /* 0x00000073a4007986 */ /* 0x0005e2000c101508 */
[----:B-----5:R-:W-:-:S03]  /*22aa0*/  PRMT R91, R123, 0x7632, R91 ;  /* 0x000076327b5b7816 */ /* 0x020fc6000000005b */
[----:B------:R-:W-:Y:S04]  /*22ab0*/  STG.E.U16 desc[UR8][R166.64], R83 ;  /* 0x00000053a6007986 */ /* 0x000fe8000c101508 */
[----:B------:R-:W-:Y:S01]  /*22ac0*/  STG.E.U16 desc[UR8][R168.64], R120 ;  /* 0x00000078a8007986 */ /* 0x000fe2000c101508 */
        /* <DEDUP_REMOVED lines=9> */
[----:B0-----:R-:W-:-:S03]  /*22b60*/  PRMT R100, R43, 0x7632, R100 ;  /* 0x000076322b647816 */ /* 0x001fc60000000064 */
        /* <DEDUP_REMOVED lines=14> */
[----:B----4-:R-:W-:-:S03]  /*22c50*/  PRMT R111, R4, 0x7632, R111 ;  /* 0x00007632046f7816 */ /* 0x010fc6000000006f */
[----:B------:R-:W-:Y:S04]  /*22c60*/  STG.E.U16 desc[UR8][R204.64], R102 ;  /* 0x00000066cc007986 */ /* 0x000fe8000c101508 */
[----:B------:R-:W-:Y:S01]  /*22c70*/  STG.E.U16 desc[UR8][R206.64], R17 ;  /* 0x00000011ce007986 */ /* 0x000fe2000c101508 */
[----:B------:R-:W-:-:S03]  /*22c80*/  PRMT R113, R5, 0x7632, R113 ;  /* 0x0000763205717816 */ /* 0x000fc60000000071 */
[----:B------:R-:W-:Y:S04]  /*22c90*/  STG.E.U16 desc[UR8][R210.64], R105 ;  /* 0x00000069d2007986 */ /* 0x000fe8000c101508 */
[----:B------:R-:W-:Y:S01]  /*22ca0*/  STG.E.U16 desc[UR8][R212.64], R18 ;  /* 0x00000012d4007986 */ /* 0x000fe2000c101508 */
[----:B--2---:R-:W-:-:S03]  /*22cb0*/  PRMT R115, R6, 0x7632, R115 ;  /* 0x0000763206737816 */ /* 0x004fc60000000073 */
[----:B------:R-:W-:Y:S04]  /*22cc0*/  STG.E.U16 desc[UR8][R214.64], R107 ;  /* 0x0000006bd6007986 */ /* 0x000fe8000c101508 */
[----:B------:R-:W-:Y:S01]  /*22cd0*/  STG.E.U16 desc[UR8][R216.64], R19 ;  /* 0x00000013d8007986 */ /* 0x000fe2000c101508 */
[----:B------:R-:W-:-:S03]  /*22ce0*/  PRMT R70, R7, 0x7632, R70 ;  /* 0x0000763207467816 */ /* 0x000fc60000000046 */
[----:B------:R-:W-:Y:S04]  /*22cf0*/  STG.E.U16 desc[UR8][R218.64], R109 ;  /* 0x0000006dda007986 */ /* 0x000fe8000c101508 */
[----:B------:R-:W-:Y:S04]  /*22d00*/  STG.E.U16 desc[UR8][R220.64], R4 ;  /* 0x00000004dc007986 */ /* 0x000fe8000c101508 */
[----:B------:R-:W-:Y:S04]  /*22d10*/  STG.E.U16 desc[UR8][R222.64], R111 ;  /* 0x0000006fde007986 */ /* 0x000fe8000c101508 */
[----:B------:R-:W-:Y:S04]  /*22d20*/  STG.E.U16 desc[UR8][R224.64], R5 ;  /* 0x00000005e0007986 */ /* 0x000fe8000c101508 */
[----:B------:R-:W-:Y:S04]  /*22d30*/  STG.E.U16 desc[UR8][R226.64], R113 ;  /* 0x00000071e2007986 */ /* 0x000fe8000c101508 */
[----:B------:R-:W-:Y:S04]  /*22d40*/  STG.E.U16 desc[UR8][R228.64], R6 ;  /* 0x00000006e4007986 */ /* 0x000fe8000c101508 */
[----:B------:R-:W-:Y:S04]  /*22d50*/  STG.E.U16 desc[UR8][R230.64], R115 ;  /* 0x00000073e6007986 */ /* 0x000fe8000c101508 */
[----:B------:R-:W-:Y:S04]  /*22d60*/  STG.E.U16 desc[UR8][R232.64], R7 ;  /* 0x00000007e8007986 */ /* 0x000fe8000c101508 */
[----:B------:R-:W-:Y:S01]  /*22d70*/  STG.E.U16 desc[UR8][R140.64], R70 ;  /* 0x000000468c007986 */ /* 0x000fe2000c101508 */
[----:B------:R-:W-:Y:S01]  /*22d80*/  BAR.SYNC.DEFER_BLOCKING 0x0 ;  /* 0x0000000000007b1d */ /* 0x000fe20000010000 */
[----:B------:R-:W-:-:S05]  /*22d90*/  LOP3.LUT R197, R197, 0xf0, RZ, 0xc0, !PT ;  /* 0x000000f0c5c57812 */ /* 0x000fca00078ec0ff */
[----:B------:R0:W-:Y:S02]  /*22da0*/  STSM.16.M88 [R208], R0 ;  /* 0x00000000d0007844 */ /* 0x0001e40000000000 */
[----:B------:R-:W-:Y:S06]  /*22db0*/  BAR.SYNC.DEFER_BLOCKING 0x0 ;  /* 0x0000000000007b1d */ /* 0x000fec0000010000 */
[----:B0-----:R-:W0:Y:S01]  /*22dc0*/  S2R R208, SR_TID.X ;  /* 0x0000000000d07919 */ /* 0x001e220000002100 */
[----:B------:R-:W2:Y:S01]  /*22dd0*/  LDSM.16.M88 R197, [R197+UR4] ;  /* 0x00000004c5c5783b */ /* 0x000ea20008000000 */
[----:B-1----:R-:W-:-:S02]  /*22de0*/  IMAD R2, R235, R2, RZ ;  /* 0x00000002eb027224 */ /* 0x002fc400078e02ff */
[----:B------:R-:W-:Y:S02]  /*22df0*/  IMAD.SHL.U32 R5, R234, 0x4, RZ ;  /* 0x00000004ea057824 */ /* 0x000fe400078e00ff */
[----:B------:R-:W-:Y:S01]  /*22e00*/  IMAD.SHL.U32 R3, R2, 0x4, RZ ;  /* 0x0000000402037824 */ /* 0x000fe200078e00ff */
[----:B------:R-:W-:Y:S01]  /*22e10*/  ISETP.GE.U32.AND P4, PT, R196, 0x20, PT ;  /* 0x00000020c400780c */ /* 0x000fe20003f86070 */
[----:B------:R-:W-:Y:S01]  /*22e20*/  IMAD.HI R6, R234, 0x4, RZ ;  /* 0x00000004ea067827 */ /* 0x000fe200078e02ff */
[----:B0-----:R-:W-:-:S03]  /*22e30*/  LOP3.LUT R208, R208, 0x7f, RZ, 0xc0, !PT ;  /* 0x0000007fd0d07812 */ /* 0x001fc600078ec0ff */
[----:B------:R-:W-:Y:S01]  /*22e40*/  IMAD.HI R4, R2, 0x4, RZ ;  /* 0x0000000402047827 */ /* 0x000fe200078e02ff */
[----:B------:R-:W-:Y:S02]  /*22e50*/  ISETP.GE.U32.AND P0, PT, R208, 0x40, PT ;  /* 0x00000040d000780c */ /* 0x000fe40003f06070 */
[----:B------:R-:W-:-:S04]  /*22e60*/  IADD3 R2, P1, P2, R5, R8, R3 ;  /* 0x0000000805027210 */ /* 0x000fc80007a3e003 */
[----:B------:R-:W-:-:S07]  /*22e70*/  IADD3.X R3, PT, PT, R6, R9, R4, P1, P2 ;  /* 0x0000000906037210 */ /* 0x000fce0000fe4404 */
[----:B--2---:R0:W-:Y:S01]  /*22e80*/  @!P0 STG.E desc[UR8][R2.64], R197 ;  /* 0x000000c502008986 */ /* 0x0041e2000c101908 */
[----:B------:R-:W-:Y:S06]  /*22e90*/  BAR.SYNC.DEFER_BLOCKING 0x0 ;  /* 0x0000000000007b1d */ /* 0x000fec0000010000 */
[----:B------:R-:W-:Y:S05]  /*22ea0*/  @P4 BRA `(.L_x_23) ;  /* 0x0000000000a04947 */ /* 0x000fea0003800000 */
[----:B0-----:R-:W0:Y:S01]  /*22eb0*/  S2R R3, SR_CgaCtaId ;  /* 0x0000000000037919 */ /* 0x001e220000008800 */
[----:B------:R-:W-:Y:S01]  /*22ec0*/  NOP ;  /* 0x0000000000007918 */ /* 0x000fe20000000000 */
[----:B------:R-:W-:Y:S01]  /*22ed0*/  MOV R0, 0x50 ;  /* 0x0000005000007802 */ /* 0x000fe20000000f00 */
[----:B------:R-:W-:-:S03]  /*22ee0*/  IMAD.MOV.U32 R7, RZ, RZ, 0x1 ;  /* 0x00000001ff077424 */ /* 0x000fc600078e00ff */
[----:B0-----:R-:W-:Y:S01]  /*22ef0*/  LEA R9, R3, R0, 0x18 ;  /* 0x0000000003097211 */ /* 0x001fe200078ec0ff */
[----:B------:R-:W-:Y:S01]  /*22f00*/  IMAD.MOV.U32 R3, RZ, RZ, 0xffff ;  /* 0x0000ffffff037424 */ /* 0x000fe200078e00ff */
[----:B------:R-:W-:-:S03]  /*22f10*/  MOV R0, UR5 ;  /* 0x0000000500007c02 */ /* 0x000fc60008000f00 */
[----:B------:R-:W0:Y:S01]  /*22f20*/  LDS R5, [R9] ;  /* 0x0000000009057984 */ /* 0x000e220000000800 */
[----:B------:R-:W-:-:S04]  /*22f30*/  LOP3.LUT R0, R0, 0xffff, RZ, 0xc0, !PT ;  /* 0x0000ffff00007812 */ /* 0x000fc800078ec0ff */
[----:B------:R-:W-:-:S05]  /*22f40*/  SHF.R.U32.HI R0, RZ, 0x5, R0 ;  /* 0x00000005ff007819 */ /* 0x000fca0000011600 */
[----:B------:R-:W-:Y:S01]  /*22f50*/  VIADD R2, R0, 0x10 ;  /* 0x0000001000027836 */ /* 0x000fe20000000000 */
[----:B------:R-:W-:-:S04]  /*22f60*/  SHF.L.U32 R0, R3, R0, RZ ;  /* 0x0000000003007219 */ /* 0x000fc800000006ff */
[----:B------:R-:W-:-:S04]  /*22f70*/  SHF.L.U32 R3, R7, R2, RZ ;  /* 0x0000000207037219 */ /* 0x000fc800000006ff */
[----:B------:R-:W-:-:S04]  /*22f80*/  LOP3.LUT R0, R3, R0, RZ, 0xfc, !PT ;  /* 0x0000000003007212 */ /* 0x000fc800078efcff */
[C---:B------:R-:W-:Y:S02]  /*22f90*/  LOP3.LUT R2, R0.reuse, 0xffff, RZ, 0xc0, !PT ;  /* 0x0000ffff00027812 */ /* 0x040fe400078ec0ff */
[----:B0-----:R-:W-:-:S04]  /*22fa0*/  LOP3.LUT R3, R0, 0xffff, R5, 0x80, !PT ;  /* 0x0000ffff00037812 */ /* 0x001fc800078e8005 */
[----:B------:R-:W-:-:S13]  /*22fb0*/  ISETP.NE.AND P0, PT, R3, R2, PT ;  /* 0x000000020300720c */ /* 0x000fda0003f05270 */
[----:B------:R-:W-:Y:S05]  /*22fc0*/  @P0 BRA `(.L_x_24) ;  /* 0x0000000000500947 */ /* 0x000fea0003800000 */
[----:B------:R-:W-:Y:S02]  /*22fd0*/  SHF.R.U32.HI R5, RZ, 0x10, R5 ;  /* 0x00000010ff057819 */ /* 0x000fe40000011605 */
[----:B------:R-:W-:-:S04]  /*22fe0*/  SHF.R.U32.HI R2, RZ, 0x10, R0 ;  /* 0x00000010ff027819 */ /* 0x000fc80000011600 */
[----:B------:R-:W-:-:S04]  /*22ff0*/  LOP3.LUT R5, R5, R2, RZ, 0xc0, !PT ;  /* 0x0000000205057212 */ /* 0x000fc800078ec0ff */
[----:B------:R-:W-:-:S13]  /*23000*/  ISETP.NE.AND P0, PT, R5, R2, PT ;  /* 0x000000020500720c */ /* 0x000fda0003f05270 */
[----:B------:R-:W-:Y:S05]  /*23010*/  @P0 BRA `(.L_x_25) ;  /* 0x0000000000300947 */ /* 0x000fea0003800000 */
[----:B------:R-:W-:Y:S01]  /*23020*/  R2UR UR4, R0 ;  /* 0x00000000000472ca */ /* 0x000fe200000e0000 */
[----:B------:R-:W0:Y:S01]  /*23030*/  S2R R3, SR_LANEID ;  /* 0x0000000000037919 */ /* 0x000e220000000000 */
[----:B------:R-:W-:-:S06]  /*23040*/  VOTE.ANY R2, PT, PT ;  /* 0x0000000000027806 */ /* 0x000fcc00038e0100 */
[----:B------:R-:W0:Y:S05]  /*23050*/  FLO.U32 R2, R2 ;  /* 0x0000000200027300 */ /* 0x000e2a00000e0000 */
[----:B------:R-:W-:-:S06]  /*23060*/  ULOP3.LUT UR4, URZ, UR4, URZ, 0x33, !UPT ;  /* 0x00000004ff047292 */ /* 0x000fcc000f8e33ff */
[----:B------:R-:W-:-:S04]  /*23070*/  IMAD.U32 R4, RZ, RZ, UR4 ;  /* 0x00000004ff047e24 */ /* 0x000fc8000f8e00ff */
[----:B------:R-:W1:Y:S02]  /*23080*/  REDUX UR6, R4 ;  /* 0x00000000040673c4 */ /* 0x000e640000000000 */
[----:B------:R2:W-:Y:S01]  /*23090*/  UTCATOMSWS.AND URZ, UR4 ;  /* 0x0000000400ff79e3 */ /* 0x0005e20008000000 */
[----:B0-----:R-:W-:Y:S02]  /*230a0*/  ISETP.EQ.U32.AND P0, PT, R2, R3, PT ;  /* 0x000000030200720c */ /* 0x001fe40003f02070 */
[----:B-1----:R-:W-:-:S11]  /*230b0*/  MOV R0, UR6 ;  /* 0x0000000600007c02 */ /* 0x002fd60008000f00 */
[----:B------:R2:W-:Y:S01]  /*230c0*/  @P0 ATOMS.AND RZ, [R9], R0 ;  /* 0x0000000009ff038c */ /* 0x0005e20002800000 */
[----:B------:R-:W-:Y:S05]  /*230d0*/  BRA `(.L_x_23) ;  /* 0x0000000000147947 */ /* 0x000fea0003800000 */
.L_x_25:
[----:B------:R-:W-:-:S07]  /*230e0*/  MOV R2, 0x23100 ;  /* 0x0002310000027802 */ /* 0x000fce0000000f00 */
[----:B------:R-:W-:Y:S05]  /*230f0*/  CALL.REL.NOINC `($__internal_0_$__cuda_sm10x_tcgen05_guardrail_trap_col_being_dealloced_not_returned_by_alloc) ;  /* 0x0000000000447944 */ /* 0x000fea0003c00000 */
[----:B------:R-:W-:Y:S05]  /*23100*/  BRA `(.L_x_23) ;  /* 0x0000000000087947 */ /* 0x000fea0003800000 */
.L_x_24:
[----:B------:R-:W-:-:S07]  /*23110*/  MOV R2, 0x23130 ;  /* 0x0002313000027802 */ /* 0x000fce0000000f00 */
[----:B------:R-:W-:Y:S05]  /*23120*/  CALL.REL.NOINC `($__internal_2_$__cuda_sm10x_tcgen05_guardrail_trap_unallocated_columns_being_dealloced) ;  /* 0x0000000000507944 */ /* 0x000fea0003c00000 */
.L_x_23:
[----:B------:R-:W-:Y:S01]  /*23130*/  NOP ;  /* 0x0000000000007918 */ /* 0x000fe20000000000 */
[----:B--2---:R-:W-:Y:S05]  /*23140*/  EXIT ;  /* 0x000000000000794d */ /* 0x004fea0003800000 */
.L_x_8:
[----:B------:R-:W1:Y:S02]  /*23150*/  SYNCS.PHASECHK.TRANS64.TRYWAIT P3, [UR4+0x18000], RZ ;  /* 0x018000ffff0075a7 */ /* 0x000e640008061104 */
[----:B-1----:R-:W-:Y:S05]  /*23160*/  @!P3 BRA `(.L_x_8) ;  /* 0xfffffffc00f8b947 */ /* 0x002fea000383ffff */
[----:B------:R-:W-:Y:S05]  /*23170*/  BRA `(.L_x_7) ;  /* 0xfffffe9800d07947 */ /* 0x000fea000383ffff */
.L_x_18:
[----:B------:R-:W0:Y:S02]  /*23180*/  SYNCS.PHASECHK.TRANS64.TRYWAIT P1, [UR4+0x28010], RZ ;  /* 0x028010ffff0075a7 */ /* 0x000e240008021104 */
[----:B0-----:R-:W-:Y:S05]  /*23190*/  @!P1 BRA `(.L_x_18) ;  /* 0xfffffffc00f89947 */ /* 0x001fea000383ffff */
[----:B------:R-:W-:Y:S05]  /*231a0*/  BRA `(.L_x_26) ;  /* 0xffffff1c00207947 */ /* 0x000fea000383ffff */
.L_x_19:
[----:B------:R-:W0:Y:S02]  /*231b0*/  SYNCS.PHASECHK.TRANS64.TRYWAIT P1, [R20+URZ], R21 ;  /* 0x00000015140075a7 */ /* 0x000e2400080211ff */
[----:B0-----:R-:W-:Y:S05]  /*231c0*/  @!P1 BRA `(.L_x_19) ;  /* 0xfffffffc00f89947 */ /* 0x001fea000383ffff */
[----:B------:R-:W-:Y:S05]  /*231d0*/  BRA `(.L_x_27) ;  /* 0xffffff2400f07947 */ /* 0x000fea000383ffff */
.L_x_22:
[----:B------:R-:W1:Y:S02]  /*231e0*/  SYNCS.PHASECHK.TRANS64.TRYWAIT P1, [R20+URZ], R3 ;  /* 0x00000003140075a7 */ /* 0x000e6400080211ff */
[----:B-1----:R-:W-:Y:S05]  /*231f0*/  @!P1 BRA `(.L_x_22) ;  /* 0xfffffffc00f89947 */ /* 0x002fea000383ffff */
[----:B------:R-:W-:Y:S05]  /*23200*/  BRA `(.L_x_28) ;  /* 0xffffff6c002c7947 */ /* 0x000fea000383ffff */
        .weak           $__internal_0_$__cuda_sm10x_tcgen05_guardrail_trap_col_being_dealloced_not_returned_by_alloc
        .type           $__internal_0_$__cuda_sm10x_tcgen05_guardrail_trap_col_being_dealloced_not_returned_by_alloc,@function
        .size           $__internal_0_$__cuda_sm10x_tcgen05_guardrail_trap_col_being_dealloced_not_returned_by_alloc,($__internal_1_$__cuda_sm10x_tcgen05_guardrail_trap_phase_invalid_during_alloc - $__internal_0_$__cuda_sm10x_tcgen05_guardrail_trap_col_being_dealloced_not_returned_by_alloc)
$__internal_0_$__cuda_sm10x_tcgen05_guardrail_trap_col_being_dealloced_not_returned_by_alloc:
[----:B------:R-:W-:Y:S05]  /*23210*/  BPT.TRAP 0x1 ;  /* 0x000000040000795c */ /* 0x000fea0000300000 */
[----:B------:R-:W-:-:S04]  /*23220*/  IMAD.MOV.U32 R3, RZ, RZ, 0x0 ;  /* 0x00000000ff037424 */ /* 0x000fc800078e00ff */
[----:B------:R-:W-:Y:S05]  /*23230*/  RET.REL.NODEC R2 `(attn_fwd) ;  /* 0xfffffdcc02707950 */ /* 0x000fea0003c3ffff */
        .weak           $__internal_1_$__cuda_sm10x_tcgen05_guardrail_trap_phase_invalid_during_alloc
        .type           $__internal_1_$__cuda_sm10x_tcgen05_guardrail_trap_phase_invalid_during_alloc,@function
        .size           $__internal_1_$__cuda_sm10x_tcgen05_guardrail_trap_phase_invalid_during_alloc,($__internal_2_$__cuda_sm10x_tcgen05_guardrail_trap_unallocated_columns_being_dealloced - $__internal_1_$__cuda_sm10x_tcgen05_guardrail_trap_phase_invalid_during_alloc)
$__internal_1_$__cuda_sm10x_tcgen05_guardrail_trap_phase_invalid_during_alloc:
[----:B------:R-:W-:Y:S05]  /*23240*/  BPT.TRAP 0x1 ;  /* 0x000000040000795c */ /* 0x000fea0000300000 */
[----:B------:R-:W-:-:S04]  /*23250*/  IMAD.MOV.U32 R5, RZ, RZ, 0x0 ;  /* 0x00000000ff057424 */ /* 0x000fc800078e00ff */
[----:B------:R-:W-:Y:S05]  /*23260*/  RET.REL.NODEC R4 `(attn_fwd) ;  /* 0xfffffdcc04647950 */ /* 0x000fea0003c3ffff */
        .weak           $__internal_2_$__cuda_sm10x_tcgen05_guardrail_trap_unallocated_columns_being_dealloced
        .type           $__internal_2_$__cuda_sm10x_tcgen05_guardrail_trap_unallocated_columns_being_dealloced,@function
        .size           $__internal_2_$__cuda_sm10x_tcgen05_guardrail_trap_unallocated_columns_being_dealloced,(.L_x_32 - $__internal_2_$__cuda_sm10x_tcgen05_guardrail_trap_unallocated_columns_being_dealloced)
$__internal_2_$__cuda_sm10x_tcgen05_guardrail_trap_unallocated_columns_being_dealloced:
[----:B------:R-:W-:Y:S05]  /*23270*/  BPT.TRAP 0x1 ;  /* 0x000000040000795c */ /* 0x000fea0000300000 */
[----:B------:R-:W-:-:S04]  /*23280*/  IMAD.MOV.U32 R3, RZ, RZ, 0x0 ;  /* 0x00000000ff037424 */ /* 0x000fc800078e00ff */
[----:B------:R-:W-:Y:S05]  /*23290*/  RET.REL.NODEC R2 `(attn_fwd) ;  /* 0xfffffdcc02587950 */ /* 0x000fea0003c3ffff */
.L_x_29:
[----:B------:R-:W-:-:S00]  /*232a0*/  BRA `(.L_x_29) ;  /* 0xfffffffc00fc7947 */ /* 0x000fc0000383ffff */
[----:B------:R-:W-:-:S00]  /*232b0*/  NOP ;  /* 0x0000000000007918 */ /* 0x000fc00000000000 */
        /* <DEDUP_REMOVED lines=12> */
.L_x_32:


//--------------------- .nv.global.init           --------------------------
	.section	.nv.global.init,"aw",@progbits
.nv.global.init:
	.type		_$_str,@object
	.size		_$_str,(.L_3 - _$_str)
_$_str:
        /*0000*/ 	.byte	0x5f, 0x5f, 0x43, 0x55, 0x44, 0x41, 0x5f, 0x46, 0x54, 0x5a, 0x00
.L_3:


//--------------------- .nv.shared.attn_fwd       --------------------------
	.section	.nv.shared.attn_fwd,"aw",@nobits
	.sectionflags	@""
	.align	16
	.zero		1024


//--------------------- .nv.shared.reserved.0     --------------------------
	.section	.nv.shared.reserved.0,"aw",@nobits
	.align	8
	.weak		__nv_reservedSMEM_offset_0_alias
	.size		__nv_reservedSMEM_offset_0_alias, 0, 64
	.other		__nv_reservedSMEM_offset_0_alias,@"STO_CUDA_RESERVED_SHARED STV_DEFAULT"
__nv_reservedSMEM_offset_0_alias:
	.zero		0
.nv.shared.reserved.0:
	.zero		64
	.weak		__nv_reservedSMEM_allocation_phase
	.type		__nv_reservedSMEM_allocation_phase,@object
	.size		__nv_reservedSMEM_allocation_phase,(.L_0 - __nv_reservedSMEM_allocation_phase)
__nv_reservedSMEM_allocation_phase:
	.zero		1
.L_0:
	.zero		7
	.weak		__nv_reservedSMEM_devtool_atexit_pc
	.type		__nv_reservedSMEM_devtool_atexit_pc,@object
	.size		__nv_reservedSMEM_devtool_atexit_pc,(__nv_reservedSMEM_allocation_mask - __nv_reservedSMEM_devtool_atexit_pc)
__nv_reservedSMEM_devtool_atexit_pc:
	.zero		8
	.weak		__nv_reservedSMEM_allocation_mask
	.type		__nv_reservedSMEM_allocation_mask,@object
	.size		__nv_reservedSMEM_allocation_mask,(.L_2 - __nv_reservedSMEM_allocation_mask)
__nv_reservedSMEM_allocation_mask:
	.zero		4
.L_2:


//--------------------- .nv.constant0.attn_fwd    --------------------------
	.section	.nv.constant0.attn_fwd,"a",@progbits
	.sectionflags	@""
	.align	4
.nv.constant0.attn_fwd:
	.zero		1032


//--------------------- SYMBOLS --------------------------

	.type		.nv.reservedSmem.offset0,@object
	.size		.nv.reservedSmem.offset0,0x4
	.type		.nv.reservedSmem.cap,@object
	.size		.nv.reservedSmem.cap,0x4
